//
// Generated by NVIDIA NVVM Compiler
//
// Compiler Build ID: CL-36424714
// Cuda compilation tools, release 13.0, V13.0.88
// Based on NVVM 20.0.0
//

.version 9.0
.target sm_100
.address_size 64

	// .globl	sparse_trsv_lower_level_f32

.visible .entry sparse_trsv_lower_level_f32(
	.param .u64 .ptr .align 1 sparse_trsv_lower_level_f32_param_0,
	.param .u32 sparse_trsv_lower_level_f32_param_1,
	.param .u64 .ptr .align 1 sparse_trsv_lower_level_f32_param_2,
	.param .u64 .ptr .align 1 sparse_trsv_lower_level_f32_param_3,
	.param .u64 .ptr .align 1 sparse_trsv_lower_level_f32_param_4,
	.param .u64 .ptr .align 1 sparse_trsv_lower_level_f32_param_5,
	.param .u64 .ptr .align 1 sparse_trsv_lower_level_f32_param_6,
	.param .u32 sparse_trsv_lower_level_f32_param_7,
	.param .u8 sparse_trsv_lower_level_f32_param_8
)
{
	.reg .pred 	%p<28>;
	.reg .b16 	%rs<2>;
	.reg .b32 	%r<33>;
	.reg .b32 	%f<73>;
	.reg .b64 	%rd<38>;

	ld.param.u64 	%rd9, [sparse_trsv_lower_level_f32_param_0];
	ld.param.u32 	%r22, [sparse_trsv_lower_level_f32_param_1];
	ld.param.u64 	%rd10, [sparse_trsv_lower_level_f32_param_2];
	ld.param.u64 	%rd12, [sparse_trsv_lower_level_f32_param_3];
	ld.param.u64 	%rd13, [sparse_trsv_lower_level_f32_param_4];
	ld.param.u64 	%rd11, [sparse_trsv_lower_level_f32_param_5];
	ld.param.u64 	%rd14, [sparse_trsv_lower_level_f32_param_6];
	ld.param.s8 	%rs1, [sparse_trsv_lower_level_f32_param_8];
	cvta.to.global.u64 	%rd1, %rd13;
	cvta.to.global.u64 	%rd2, %rd12;
	cvta.to.global.u64 	%rd3, %rd14;
	mov.u32 	%r23, %ctaid.x;
	mov.u32 	%r24, %ntid.x;
	mov.u32 	%r25, %tid.x;
	mad.lo.s32 	%r1, %r23, %r24, %r25;
	setp.ge.s32 	%p1, %r1, %r22;
	@%p1 bra 	$L__BB0_29;
	cvta.to.global.u64 	%rd15, %rd9;
	cvta.to.global.u64 	%rd16, %rd10;
	cvta.to.global.u64 	%rd17, %rd11;
	mul.wide.s32 	%rd18, %r1, 4;
	add.s64 	%rd19, %rd15, %rd18;
	ld.global.u32 	%r2, [%rd19];
	mul.wide.s32 	%rd20, %r2, 4;
	add.s64 	%rd21, %rd16, %rd20;
	ld.global.u32 	%r3, [%rd21];
	ld.global.u32 	%r4, [%rd21+4];
	add.s64 	%rd22, %rd17, %rd20;
	ld.global.f32 	%f62, [%rd22];
	setp.ge.s32 	%p2, %r3, %r4;
	mov.f32 	%f70, 0f3F800000;
	@%p2 bra 	$L__BB0_28;
	sub.s32 	%r26, %r4, %r3;
	and.b32  	%r5, %r26, 3;
	setp.eq.s32 	%p3, %r5, 0;
	mov.f32 	%f70, 0f3F800000;
	mov.u32 	%r30, %r3;
	@%p3 bra 	$L__BB0_9;
	neg.s32 	%r28, %r5;
	mov.f32 	%f70, 0f3F800000;
	mov.u32 	%r30, %r3;
$L__BB0_4:
	.pragma "nounroll";
	mul.wide.s32 	%rd23, %r30, 4;
	add.s64 	%rd4, %rd1, %rd23;
	add.s64 	%rd24, %rd2, %rd23;
	ld.global.u32 	%r9, [%rd24];
	setp.lt.s32 	%p4, %r9, %r2;
	@%p4 bra 	$L__BB0_7;
	setp.ne.s16 	%p5, %rs1, 0;
	setp.ne.s32 	%p6, %r9, %r2;
	or.pred  	%p7, %p5, %p6;
	@%p7 bra 	$L__BB0_8;
	ld.global.f32 	%f70, [%rd4];
	bra.uni 	$L__BB0_8;
$L__BB0_7:
	ld.global.f32 	%f36, [%rd4];
	mul.wide.s32 	%rd25, %r9, 4;
	add.s64 	%rd26, %rd3, %rd25;
	ld.global.f32 	%f37, [%rd26];
	mul.f32 	%f38, %f36, %f37;
	sub.f32 	%f62, %f62, %f38;
$L__BB0_8:
	add.s32 	%r30, %r30, 1;
	add.s32 	%r28, %r28, 1;
	setp.ne.s32 	%p8, %r28, 0;
	@%p8 bra 	$L__BB0_4;
$L__BB0_9:
	sub.s32 	%r27, %r3, %r4;
	setp.gt.u32 	%p9, %r27, -4;
	@%p9 bra 	$L__BB0_28;
	sub.s32 	%r31, %r30, %r4;
	add.s64 	%rd5, %rd2, 8;
	add.s64 	%rd6, %rd1, 8;
$L__BB0_11:
	mul.wide.s32 	%rd27, %r30, 4;
	add.s64 	%rd7, %rd5, %rd27;
	add.s64 	%rd8, %rd6, %rd27;
	ld.global.u32 	%r16, [%rd7+-8];
	setp.ge.s32 	%p10, %r16, %r2;
	@%p10 bra 	$L__BB0_13;
	ld.global.f32 	%f39, [%rd8+-8];
	mul.wide.s32 	%rd28, %r16, 4;
	add.s64 	%rd29, %rd3, %rd28;
	ld.global.f32 	%f40, [%rd29];
	mul.f32 	%f41, %f39, %f40;
	sub.f32 	%f62, %f62, %f41;
	bra.uni 	$L__BB0_15;
$L__BB0_13:
	setp.ne.s16 	%p11, %rs1, 0;
	setp.ne.s32 	%p12, %r16, %r2;
	or.pred  	%p13, %p11, %p12;
	@%p13 bra 	$L__BB0_15;
	ld.global.f32 	%f70, [%rd8+-8];
$L__BB0_15:
	ld.global.u32 	%r17, [%rd7+-4];
	setp.lt.s32 	%p14, %r17, %r2;
	@%p14 bra 	$L__BB0_18;
	setp.ne.s16 	%p15, %rs1, 0;
	setp.ne.s32 	%p16, %r17, %r2;
	or.pred  	%p17, %p15, %p16;
	@%p17 bra 	$L__BB0_19;
	ld.global.f32 	%f70, [%rd8+-4];
	bra.uni 	$L__BB0_19;
$L__BB0_18:
	ld.global.f32 	%f42, [%rd8+-4];
	mul.wide.s32 	%rd30, %r17, 4;
	add.s64 	%rd31, %rd3, %rd30;
	ld.global.f32 	%f43, [%rd31];
	mul.f32 	%f44, %f42, %f43;
	sub.f32 	%f62, %f62, %f44;
$L__BB0_19:
	ld.global.u32 	%r18, [%rd7];
	setp.lt.s32 	%p18, %r18, %r2;
	@%p18 bra 	$L__BB0_22;
	setp.ne.s16 	%p19, %rs1, 0;
	setp.ne.s32 	%p20, %r18, %r2;
	or.pred  	%p21, %p19, %p20;
	@%p21 bra 	$L__BB0_23;
	ld.global.f32 	%f70, [%rd8];
	bra.uni 	$L__BB0_23;
$L__BB0_22:
	ld.global.f32 	%f45, [%rd8];
	mul.wide.s32 	%rd32, %r18, 4;
	add.s64 	%rd33, %rd3, %rd32;
	ld.global.f32 	%f46, [%rd33];
	mul.f32 	%f47, %f45, %f46;
	sub.f32 	%f62, %f62, %f47;
$L__BB0_23:
	ld.global.u32 	%r19, [%rd7+4];
	setp.lt.s32 	%p22, %r19, %r2;
	@%p22 bra 	$L__BB0_26;
	setp.ne.s16 	%p23, %rs1, 0;
	setp.ne.s32 	%p24, %r19, %r2;
	or.pred  	%p25, %p23, %p24;
	@%p25 bra 	$L__BB0_27;
	ld.global.f32 	%f70, [%rd8+4];
	bra.uni 	$L__BB0_27;
$L__BB0_26:
	ld.global.f32 	%f48, [%rd8+4];
	mul.wide.s32 	%rd34, %r19, 4;
	add.s64 	%rd35, %rd3, %rd34;
	ld.global.f32 	%f49, [%rd35];
	mul.f32 	%f50, %f48, %f49;
	sub.f32 	%f62, %f62, %f50;
$L__BB0_27:
	add.s32 	%r30, %r30, 4;
	add.s32 	%r31, %r31, 4;
	setp.ne.s32 	%p26, %r31, 0;
	@%p26 bra 	$L__BB0_11;
$L__BB0_28:
	setp.eq.s16 	%p27, %rs1, 0;
	div.rn.f32 	%f51, %f62, %f70;
	selp.f32 	%f52, %f51, %f62, %p27;
	add.s64 	%rd37, %rd3, %rd20;
	st.global.f32 	[%rd37], %f52;
$L__BB0_29:
	ret;

}
	// .globl	sparse_trsv_lower_level_f64
.visible .entry sparse_trsv_lower_level_f64(
	.param .u64 .ptr .align 1 sparse_trsv_lower_level_f64_param_0,
	.param .u32 sparse_trsv_lower_level_f64_param_1,
	.param .u64 .ptr .align 1 sparse_trsv_lower_level_f64_param_2,
	.param .u64 .ptr .align 1 sparse_trsv_lower_level_f64_param_3,
	.param .u64 .ptr .align 1 sparse_trsv_lower_level_f64_param_4,
	.param .u64 .ptr .align 1 sparse_trsv_lower_level_f64_param_5,
	.param .u64 .ptr .align 1 sparse_trsv_lower_level_f64_param_6,
	.param .u32 sparse_trsv_lower_level_f64_param_7,
	.param .u8 sparse_trsv_lower_level_f64_param_8
)
{
	.reg .pred 	%p<28>;
	.reg .b16 	%rs<2>;
	.reg .b32 	%r<33>;
	.reg .b64 	%rd<41>;
	.reg .b64 	%fd<73>;

	ld.param.u64 	%rd9, [sparse_trsv_lower_level_f64_param_0];
	ld.param.u32 	%r22, [sparse_trsv_lower_level_f64_param_1];
	ld.param.u64 	%rd10, [sparse_trsv_lower_level_f64_param_2];
	ld.param.u64 	%rd12, [sparse_trsv_lower_level_f64_param_3];
	ld.param.u64 	%rd13, [sparse_trsv_lower_level_f64_param_4];
	ld.param.u64 	%rd11, [sparse_trsv_lower_level_f64_param_5];
	ld.param.u64 	%rd14, [sparse_trsv_lower_level_f64_param_6];
	ld.param.s8 	%rs1, [sparse_trsv_lower_level_f64_param_8];
	cvta.to.global.u64 	%rd1, %rd13;
	cvta.to.global.u64 	%rd2, %rd12;
	cvta.to.global.u64 	%rd3, %rd14;
	mov.u32 	%r23, %ctaid.x;
	mov.u32 	%r24, %ntid.x;
	mov.u32 	%r25, %tid.x;
	mad.lo.s32 	%r1, %r23, %r24, %r25;
	setp.ge.s32 	%p1, %r1, %r22;
	@%p1 bra 	$L__BB1_29;
	cvta.to.global.u64 	%rd15, %rd9;
	cvta.to.global.u64 	%rd16, %rd10;
	cvta.to.global.u64 	%rd17, %rd11;
	mul.wide.s32 	%rd18, %r1, 4;
	add.s64 	%rd19, %rd15, %rd18;
	ld.global.u32 	%r2, [%rd19];
	mul.wide.s32 	%rd20, %r2, 4;
	add.s64 	%rd21, %rd16, %rd20;
	ld.global.u32 	%r3, [%rd21];
	ld.global.u32 	%r4, [%rd21+4];
	mul.wide.s32 	%rd22, %r2, 8;
	add.s64 	%rd23, %rd17, %rd22;
	ld.global.f64 	%fd62, [%rd23];
	setp.ge.s32 	%p2, %r3, %r4;
	mov.f64 	%fd70, 0d3FF0000000000000;
	@%p2 bra 	$L__BB1_28;
	sub.s32 	%r26, %r4, %r3;
	and.b32  	%r5, %r26, 3;
	setp.eq.s32 	%p3, %r5, 0;
	mov.f64 	%fd70, 0d3FF0000000000000;
	mov.u32 	%r30, %r3;
	@%p3 bra 	$L__BB1_9;
	neg.s32 	%r28, %r5;
	mov.f64 	%fd70, 0d3FF0000000000000;
	mov.u32 	%r30, %r3;
$L__BB1_4:
	.pragma "nounroll";
	mul.wide.s32 	%rd24, %r30, 8;
	add.s64 	%rd4, %rd1, %rd24;
	mul.wide.s32 	%rd25, %r30, 4;
	add.s64 	%rd26, %rd2, %rd25;
	ld.global.u32 	%r9, [%rd26];
	setp.lt.s32 	%p4, %r9, %r2;
	@%p4 bra 	$L__BB1_7;
	setp.ne.s16 	%p5, %rs1, 0;
	setp.ne.s32 	%p6, %r9, %r2;
	or.pred  	%p7, %p5, %p6;
	@%p7 bra 	$L__BB1_8;
	ld.global.f64 	%fd70, [%rd4];
	bra.uni 	$L__BB1_8;
$L__BB1_7:
	ld.global.f64 	%fd36, [%rd4];
	mul.wide.s32 	%rd27, %r9, 8;
	add.s64 	%rd28, %rd3, %rd27;
	ld.global.f64 	%fd37, [%rd28];
	mul.f64 	%fd38, %fd36, %fd37;
	sub.f64 	%fd62, %fd62, %fd38;
$L__BB1_8:
	add.s32 	%r30, %r30, 1;
	add.s32 	%r28, %r28, 1;
	setp.ne.s32 	%p8, %r28, 0;
	@%p8 bra 	$L__BB1_4;
$L__BB1_9:
	sub.s32 	%r27, %r3, %r4;
	setp.gt.u32 	%p9, %r27, -4;
	@%p9 bra 	$L__BB1_28;
	sub.s32 	%r31, %r30, %r4;
	add.s64 	%rd5, %rd2, 8;
	add.s64 	%rd6, %rd1, 16;
$L__BB1_11:
	mul.wide.s32 	%rd29, %r30, 4;
	add.s64 	%rd7, %rd5, %rd29;
	mul.wide.s32 	%rd30, %r30, 8;
	add.s64 	%rd8, %rd6, %rd30;
	ld.global.u32 	%r16, [%rd7+-8];
	setp.ge.s32 	%p10, %r16, %r2;
	@%p10 bra 	$L__BB1_13;
	ld.global.f64 	%fd39, [%rd8+-16];
	mul.wide.s32 	%rd31, %r16, 8;
	add.s64 	%rd32, %rd3, %rd31;
	ld.global.f64 	%fd40, [%rd32];
	mul.f64 	%fd41, %fd39, %fd40;
	sub.f64 	%fd62, %fd62, %fd41;
	bra.uni 	$L__BB1_15;
$L__BB1_13:
	setp.ne.s16 	%p11, %rs1, 0;
	setp.ne.s32 	%p12, %r16, %r2;
	or.pred  	%p13, %p11, %p12;
	@%p13 bra 	$L__BB1_15;
	ld.global.f64 	%fd70, [%rd8+-16];
$L__BB1_15:
	ld.global.u32 	%r17, [%rd7+-4];
	setp.lt.s32 	%p14, %r17, %r2;
	@%p14 bra 	$L__BB1_18;
	setp.ne.s16 	%p15, %rs1, 0;
	setp.ne.s32 	%p16, %r17, %r2;
	or.pred  	%p17, %p15, %p16;
	@%p17 bra 	$L__BB1_19;
	ld.global.f64 	%fd70, [%rd8+-8];
	bra.uni 	$L__BB1_19;
$L__BB1_18:
	ld.global.f64 	%fd42, [%rd8+-8];
	mul.wide.s32 	%rd33, %r17, 8;
	add.s64 	%rd34, %rd3, %rd33;
	ld.global.f64 	%fd43, [%rd34];
	mul.f64 	%fd44, %fd42, %fd43;
	sub.f64 	%fd62, %fd62, %fd44;
$L__BB1_19:
	ld.global.u32 	%r18, [%rd7];
	setp.lt.s32 	%p18, %r18, %r2;
	@%p18 bra 	$L__BB1_22;
	setp.ne.s16 	%p19, %rs1, 0;
	setp.ne.s32 	%p20, %r18, %r2;
	or.pred  	%p21, %p19, %p20;
	@%p21 bra 	$L__BB1_23;
	ld.global.f64 	%fd70, [%rd8];
	bra.uni 	$L__BB1_23;
$L__BB1_22:
	ld.global.f64 	%fd45, [%rd8];
	mul.wide.s32 	%rd35, %r18, 8;
	add.s64 	%rd36, %rd3, %rd35;
	ld.global.f64 	%fd46, [%rd36];
	mul.f64 	%fd47, %fd45, %fd46;
	sub.f64 	%fd62, %fd62, %fd47;
$L__BB1_23:
	ld.global.u32 	%r19, [%rd7+4];
	setp.lt.s32 	%p22, %r19, %r2;
	@%p22 bra 	$L__BB1_26;
	setp.ne.s16 	%p23, %rs1, 0;
	setp.ne.s32 	%p24, %r19, %r2;
	or.pred  	%p25, %p23, %p24;
	@%p25 bra 	$L__BB1_27;
	ld.global.f64 	%fd70, [%rd8+8];
	bra.uni 	$L__BB1_27;
$L__BB1_26:
	ld.global.f64 	%fd48, [%rd8+8];
	mul.wide.s32 	%rd37, %r19, 8;
	add.s64 	%rd38, %rd3, %rd37;
	ld.global.f64 	%fd49, [%rd38];
	mul.f64 	%fd50, %fd48, %fd49;
	sub.f64 	%fd62, %fd62, %fd50;
$L__BB1_27:
	add.s32 	%r30, %r30, 4;
	add.s32 	%r31, %r31, 4;
	setp.ne.s32 	%p26, %r31, 0;
	@%p26 bra 	$L__BB1_11;
$L__BB1_28:
	setp.eq.s16 	%p27, %rs1, 0;
	div.rn.f64 	%fd51, %fd62, %fd70;
	selp.f64 	%fd52, %fd51, %fd62, %p27;
	add.s64 	%rd40, %rd3, %rd22;
	st.global.f64 	[%rd40], %fd52;
$L__BB1_29:
	ret;

}
	// .globl	sparse_trsv_upper_level_f32
.visible .entry sparse_trsv_upper_level_f32(
	.param .u64 .ptr .align 1 sparse_trsv_upper_level_f32_param_0,
	.param .u32 sparse_trsv_upper_level_f32_param_1,
	.param .u64 .ptr .align 1 sparse_trsv_upper_level_f32_param_2,
	.param .u64 .ptr .align 1 sparse_trsv_upper_level_f32_param_3,
	.param .u64 .ptr .align 1 sparse_trsv_upper_level_f32_param_4,
	.param .u64 .ptr .align 1 sparse_trsv_upper_level_f32_param_5,
	.param .u64 .ptr .align 1 sparse_trsv_upper_level_f32_param_6,
	.param .u32 sparse_trsv_upper_level_f32_param_7
)
{
	.reg .pred 	%p<17>;
	.reg .b32 	%r<33>;
	.reg .b32 	%f<72>;
	.reg .b64 	%rd<38>;

	ld.param.u64 	%rd9, [sparse_trsv_upper_level_f32_param_0];
	ld.param.u32 	%r22, [sparse_trsv_upper_level_f32_param_1];
	ld.param.u64 	%rd10, [sparse_trsv_upper_level_f32_param_2];
	ld.param.u64 	%rd12, [sparse_trsv_upper_level_f32_param_3];
	ld.param.u64 	%rd13, [sparse_trsv_upper_level_f32_param_4];
	ld.param.u64 	%rd11, [sparse_trsv_upper_level_f32_param_5];
	ld.param.u64 	%rd14, [sparse_trsv_upper_level_f32_param_6];
	cvta.to.global.u64 	%rd1, %rd13;
	cvta.to.global.u64 	%rd2, %rd12;
	cvta.to.global.u64 	%rd3, %rd14;
	mov.u32 	%r23, %ctaid.x;
	mov.u32 	%r24, %ntid.x;
	mov.u32 	%r25, %tid.x;
	mad.lo.s32 	%r1, %r23, %r24, %r25;
	setp.ge.s32 	%p1, %r1, %r22;
	@%p1 bra 	$L__BB2_29;
	cvta.to.global.u64 	%rd15, %rd9;
	cvta.to.global.u64 	%rd16, %rd10;
	cvta.to.global.u64 	%rd17, %rd11;
	mul.wide.s32 	%rd18, %r1, 4;
	add.s64 	%rd19, %rd15, %rd18;
	ld.global.u32 	%r2, [%rd19];
	mul.wide.s32 	%rd20, %r2, 4;
	add.s64 	%rd21, %rd16, %rd20;
	ld.global.u32 	%r3, [%rd21];
	ld.global.u32 	%r4, [%rd21+4];
	add.s64 	%rd22, %rd17, %rd20;
	ld.global.f32 	%f61, [%rd22];
	setp.ge.s32 	%p2, %r3, %r4;
	mov.f32 	%f69, 0f3F800000;
	@%p2 bra 	$L__BB2_28;
	sub.s32 	%r26, %r4, %r3;
	and.b32  	%r5, %r26, 3;
	setp.eq.s32 	%p3, %r5, 0;
	mov.f32 	%f69, 0f3F800000;
	mov.u32 	%r30, %r3;
	@%p3 bra 	$L__BB2_9;
	neg.s32 	%r28, %r5;
	mov.f32 	%f69, 0f3F800000;
	mov.u32 	%r30, %r3;
$L__BB2_4:
	.pragma "nounroll";
	mul.wide.s32 	%rd23, %r30, 4;
	add.s64 	%rd4, %rd1, %rd23;
	add.s64 	%rd24, %rd2, %rd23;
	ld.global.u32 	%r9, [%rd24];
	setp.gt.s32 	%p4, %r9, %r2;
	@%p4 bra 	$L__BB2_7;
	setp.ne.s32 	%p5, %r9, %r2;
	@%p5 bra 	$L__BB2_8;
	ld.global.f32 	%f69, [%rd4];
	bra.uni 	$L__BB2_8;
$L__BB2_7:
	ld.global.f32 	%f36, [%rd4];
	mul.wide.s32 	%rd25, %r9, 4;
	add.s64 	%rd26, %rd3, %rd25;
	ld.global.f32 	%f37, [%rd26];
	mul.f32 	%f38, %f36, %f37;
	sub.f32 	%f61, %f61, %f38;
$L__BB2_8:
	add.s32 	%r30, %r30, 1;
	add.s32 	%r28, %r28, 1;
	setp.ne.s32 	%p6, %r28, 0;
	@%p6 bra 	$L__BB2_4;
$L__BB2_9:
	sub.s32 	%r27, %r3, %r4;
	setp.gt.u32 	%p7, %r27, -4;
	@%p7 bra 	$L__BB2_28;
	sub.s32 	%r31, %r30, %r4;
	add.s64 	%rd5, %rd2, 8;
	add.s64 	%rd6, %rd1, 8;
$L__BB2_11:
	mul.wide.s32 	%rd27, %r30, 4;
	add.s64 	%rd7, %rd5, %rd27;
	add.s64 	%rd8, %rd6, %rd27;
	ld.global.u32 	%r16, [%rd7+-8];
	setp.le.s32 	%p8, %r16, %r2;
	@%p8 bra 	$L__BB2_13;
	ld.global.f32 	%f39, [%rd8+-8];
	mul.wide.s32 	%rd28, %r16, 4;
	add.s64 	%rd29, %rd3, %rd28;
	ld.global.f32 	%f40, [%rd29];
	mul.f32 	%f41, %f39, %f40;
	sub.f32 	%f61, %f61, %f41;
	bra.uni 	$L__BB2_15;
$L__BB2_13:
	setp.ne.s32 	%p9, %r16, %r2;
	@%p9 bra 	$L__BB2_15;
	ld.global.f32 	%f69, [%rd8+-8];
$L__BB2_15:
	ld.global.u32 	%r17, [%rd7+-4];
	setp.gt.s32 	%p10, %r17, %r2;
	@%p10 bra 	$L__BB2_18;
	setp.ne.s32 	%p11, %r17, %r2;
	@%p11 bra 	$L__BB2_19;
	ld.global.f32 	%f69, [%rd8+-4];
	bra.uni 	$L__BB2_19;
$L__BB2_18:
	ld.global.f32 	%f42, [%rd8+-4];
	mul.wide.s32 	%rd30, %r17, 4;
	add.s64 	%rd31, %rd3, %rd30;
	ld.global.f32 	%f43, [%rd31];
	mul.f32 	%f44, %f42, %f43;
	sub.f32 	%f61, %f61, %f44;
$L__BB2_19:
	ld.global.u32 	%r18, [%rd7];
	setp.gt.s32 	%p12, %r18, %r2;
	@%p12 bra 	$L__BB2_22;
	setp.ne.s32 	%p13, %r18, %r2;
	@%p13 bra 	$L__BB2_23;
	ld.global.f32 	%f69, [%rd8];
	bra.uni 	$L__BB2_23;
$L__BB2_22:
	ld.global.f32 	%f45, [%rd8];
	mul.wide.s32 	%rd32, %r18, 4;
	add.s64 	%rd33, %rd3, %rd32;
	ld.global.f32 	%f46, [%rd33];
	mul.f32 	%f47, %f45, %f46;
	sub.f32 	%f61, %f61, %f47;
$L__BB2_23:
	ld.global.u32 	%r19, [%rd7+4];
	setp.gt.s32 	%p14, %r19, %r2;
	@%p14 bra 	$L__BB2_26;
	setp.ne.s32 	%p15, %r19, %r2;
	@%p15 bra 	$L__BB2_27;
	ld.global.f32 	%f69, [%rd8+4];
	bra.uni 	$L__BB2_27;
$L__BB2_26:
	ld.global.f32 	%f48, [%rd8+4];
	mul.wide.s32 	%rd34, %r19, 4;
	add.s64 	%rd35, %rd3, %rd34;
	ld.global.f32 	%f49, [%rd35];
	mul.f32 	%f50, %f48, %f49;
	sub.f32 	%f61, %f61, %f50;
$L__BB2_27:
	add.s32 	%r30, %r30, 4;
	add.s32 	%r31, %r31, 4;
	setp.ne.s32 	%p16, %r31, 0;
	@%p16 bra 	$L__BB2_11;
$L__BB2_28:
	div.rn.f32 	%f51, %f61, %f69;
	add.s64 	%rd37, %rd3, %rd20;
	st.global.f32 	[%rd37], %f51;
$L__BB2_29:
	ret;

}
	// .globl	sparse_trsv_upper_level_f64
.visible .entry sparse_trsv_upper_level_f64(
	.param .u64 .ptr .align 1 sparse_trsv_upper_level_f64_param_0,
	.param .u32 sparse_trsv_upper_level_f64_param_1,
	.param .u64 .ptr .align 1 sparse_trsv_upper_level_f64_param_2,
	.param .u64 .ptr .align 1 sparse_trsv_upper_level_f64_param_3,
	.param .u64 .ptr .align 1 sparse_trsv_upper_level_f64_param_4,
	.param .u64 .ptr .align 1 sparse_trsv_upper_level_f64_param_5,
	.param .u64 .ptr .align 1 sparse_trsv_upper_level_f64_param_6,
	.param .u32 sparse_trsv_upper_level_f64_param_7
)
{
	.reg .pred 	%p<17>;
	.reg .b32 	%r<33>;
	.reg .b64 	%rd<41>;
	.reg .b64 	%fd<72>;

	ld.param.u64 	%rd9, [sparse_trsv_upper_level_f64_param_0];
	ld.param.u32 	%r22, [sparse_trsv_upper_level_f64_param_1];
	ld.param.u64 	%rd10, [sparse_trsv_upper_level_f64_param_2];
	ld.param.u64 	%rd12, [sparse_trsv_upper_level_f64_param_3];
	ld.param.u64 	%rd13, [sparse_trsv_upper_level_f64_param_4];
	ld.param.u64 	%rd11, [sparse_trsv_upper_level_f64_param_5];
	ld.param.u64 	%rd14, [sparse_trsv_upper_level_f64_param_6];
	cvta.to.global.u64 	%rd1, %rd13;
	cvta.to.global.u64 	%rd2, %rd12;
	cvta.to.global.u64 	%rd3, %rd14;
	mov.u32 	%r23, %ctaid.x;
	mov.u32 	%r24, %ntid.x;
	mov.u32 	%r25, %tid.x;
	mad.lo.s32 	%r1, %r23, %r24, %r25;
	setp.ge.s32 	%p1, %r1, %r22;
	@%p1 bra 	$L__BB3_29;
	cvta.to.global.u64 	%rd15, %rd9;
	cvta.to.global.u64 	%rd16, %rd10;
	cvta.to.global.u64 	%rd17, %rd11;
	mul.wide.s32 	%rd18, %r1, 4;
	add.s64 	%rd19, %rd15, %rd18;
	ld.global.u32 	%r2, [%rd19];
	mul.wide.s32 	%rd20, %r2, 4;
	add.s64 	%rd21, %rd16, %rd20;
	ld.global.u32 	%r3, [%rd21];
	ld.global.u32 	%r4, [%rd21+4];
	mul.wide.s32 	%rd22, %r2, 8;
	add.s64 	%rd23, %rd17, %rd22;
	ld.global.f64 	%fd61, [%rd23];
	setp.ge.s32 	%p2, %r3, %r4;
	mov.f64 	%fd69, 0d3FF0000000000000;
	@%p2 bra 	$L__BB3_28;
	sub.s32 	%r26, %r4, %r3;
	and.b32  	%r5, %r26, 3;
	setp.eq.s32 	%p3, %r5, 0;
	mov.f64 	%fd69, 0d3FF0000000000000;
	mov.u32 	%r30, %r3;
	@%p3 bra 	$L__BB3_9;
	neg.s32 	%r28, %r5;
	mov.f64 	%fd69, 0d3FF0000000000000;
	mov.u32 	%r30, %r3;
$L__BB3_4:
	.pragma "nounroll";
	mul.wide.s32 	%rd24, %r30, 8;
	add.s64 	%rd4, %rd1, %rd24;
	mul.wide.s32 	%rd25, %r30, 4;
	add.s64 	%rd26, %rd2, %rd25;
	ld.global.u32 	%r9, [%rd26];
	setp.gt.s32 	%p4, %r9, %r2;
	@%p4 bra 	$L__BB3_7;
	setp.ne.s32 	%p5, %r9, %r2;
	@%p5 bra 	$L__BB3_8;
	ld.global.f64 	%fd69, [%rd4];
	bra.uni 	$L__BB3_8;
$L__BB3_7:
	ld.global.f64 	%fd36, [%rd4];
	mul.wide.s32 	%rd27, %r9, 8;
	add.s64 	%rd28, %rd3, %rd27;
	ld.global.f64 	%fd37, [%rd28];
	mul.f64 	%fd38, %fd36, %fd37;
	sub.f64 	%fd61, %fd61, %fd38;
$L__BB3_8:
	add.s32 	%r30, %r30, 1;
	add.s32 	%r28, %r28, 1;
	setp.ne.s32 	%p6, %r28, 0;
	@%p6 bra 	$L__BB3_4;
$L__BB3_9:
	sub.s32 	%r27, %r3, %r4;
	setp.gt.u32 	%p7, %r27, -4;
	@%p7 bra 	$L__BB3_28;
	sub.s32 	%r31, %r30, %r4;
	add.s64 	%rd5, %rd2, 8;
	add.s64 	%rd6, %rd1, 16;
$L__BB3_11:
	mul.wide.s32 	%rd29, %r30, 4;
	add.s64 	%rd7, %rd5, %rd29;
	mul.wide.s32 	%rd30, %r30, 8;
	add.s64 	%rd8, %rd6, %rd30;
	ld.global.u32 	%r16, [%rd7+-8];
	setp.le.s32 	%p8, %r16, %r2;
	@%p8 bra 	$L__BB3_13;
	ld.global.f64 	%fd39, [%rd8+-16];
	mul.wide.s32 	%rd31, %r16, 8;
	add.s64 	%rd32, %rd3, %rd31;
	ld.global.f64 	%fd40, [%rd32];
	mul.f64 	%fd41, %fd39, %fd40;
	sub.f64 	%fd61, %fd61, %fd41;
	bra.uni 	$L__BB3_15;
$L__BB3_13:
	setp.ne.s32 	%p9, %r16, %r2;
	@%p9 bra 	$L__BB3_15;
	ld.global.f64 	%fd69, [%rd8+-16];
$L__BB3_15:
	ld.global.u32 	%r17, [%rd7+-4];
	setp.gt.s32 	%p10, %r17, %r2;
	@%p10 bra 	$L__BB3_18;
	setp.ne.s32 	%p11, %r17, %r2;
	@%p11 bra 	$L__BB3_19;
	ld.global.f64 	%fd69, [%rd8+-8];
	bra.uni 	$L__BB3_19;
$L__BB3_18:
	ld.global.f64 	%fd42, [%rd8+-8];
	mul.wide.s32 	%rd33, %r17, 8;
	add.s64 	%rd34, %rd3, %rd33;
	ld.global.f64 	%fd43, [%rd34];
	mul.f64 	%fd44, %fd42, %fd43;
	sub.f64 	%fd61, %fd61, %fd44;
$L__BB3_19:
	ld.global.u32 	%r18, [%rd7];
	setp.gt.s32 	%p12, %r18, %r2;
	@%p12 bra 	$L__BB3_22;
	setp.ne.s32 	%p13, %r18, %r2;
	@%p13 bra 	$L__BB3_23;
	ld.global.f64 	%fd69, [%rd8];
	bra.uni 	$L__BB3_23;
$L__BB3_22:
	ld.global.f64 	%fd45, [%rd8];
	mul.wide.s32 	%rd35, %r18, 8;
	add.s64 	%rd36, %rd3, %rd35;
	ld.global.f64 	%fd46, [%rd36];
	mul.f64 	%fd47, %fd45, %fd46;
	sub.f64 	%fd61, %fd61, %fd47;
$L__BB3_23:
	ld.global.u32 	%r19, [%rd7+4];
	setp.gt.s32 	%p14, %r19, %r2;
	@%p14 bra 	$L__BB3_26;
	setp.ne.s32 	%p15, %r19, %r2;
	@%p15 bra 	$L__BB3_27;
	ld.global.f64 	%fd69, [%rd8+8];
	bra.uni 	$L__BB3_27;
$L__BB3_26:
	ld.global.f64 	%fd48, [%rd8+8];
	mul.wide.s32 	%rd37, %r19, 8;
	add.s64 	%rd38, %rd3, %rd37;
	ld.global.f64 	%fd49, [%rd38];
	mul.f64 	%fd50, %fd48, %fd49;
	sub.f64 	%fd61, %fd61, %fd50;
$L__BB3_27:
	add.s32 	%r30, %r30, 4;
	add.s32 	%r31, %r31, 4;
	setp.ne.s32 	%p16, %r31, 0;
	@%p16 bra 	$L__BB3_11;
$L__BB3_28:
	div.rn.f64 	%fd51, %fd61, %fd69;
	add.s64 	%rd40, %rd3, %rd22;
	st.global.f64 	[%rd40], %fd51;
$L__BB3_29:
	ret;

}
	// .globl	ilu0_level_f32
.visible .entry ilu0_level_f32(
	.param .u64 .ptr .align 1 ilu0_level_f32_param_0,
	.param .u32 ilu0_level_f32_param_1,
	.param .u64 .ptr .align 1 ilu0_level_f32_param_2,
	.param .u64 .ptr .align 1 ilu0_level_f32_param_3,
	.param .u64 .ptr .align 1 ilu0_level_f32_param_4,
	.param .u64 .ptr .align 1 ilu0_level_f32_param_5,
	.param .u32 ilu0_level_f32_param_6,
	.param .f32 ilu0_level_f32_param_7
)
{
	.reg .pred 	%p<15>;
	.reg .b32 	%r<24>;
	.reg .b32 	%f<12>;
	.reg .b64 	%rd<32>;

	ld.param.u64 	%rd7, [ilu0_level_f32_param_0];
	ld.param.u32 	%r16, [ilu0_level_f32_param_1];
	ld.param.u64 	%rd9, [ilu0_level_f32_param_2];
	ld.param.u64 	%rd10, [ilu0_level_f32_param_3];
	ld.param.u64 	%rd11, [ilu0_level_f32_param_4];
	ld.param.u64 	%rd8, [ilu0_level_f32_param_5];
	ld.param.f32 	%f4, [ilu0_level_f32_param_7];
	cvta.to.global.u64 	%rd1, %rd11;
	cvta.to.global.u64 	%rd2, %rd10;
	cvta.to.global.u64 	%rd3, %rd9;
	mov.u32 	%r17, %ctaid.x;
	mov.u32 	%r18, %ntid.x;
	mov.u32 	%r19, %tid.x;
	mad.lo.s32 	%r1, %r17, %r18, %r19;
	setp.ge.s32 	%p1, %r1, %r16;
	@%p1 bra 	$L__BB4_14;
	cvta.to.global.u64 	%rd12, %rd7;
	mul.wide.s32 	%rd13, %r1, 4;
	add.s64 	%rd14, %rd12, %rd13;
	ld.global.u32 	%r2, [%rd14];
	mul.wide.s32 	%rd15, %r2, 4;
	add.s64 	%rd16, %rd3, %rd15;
	ld.global.u32 	%r3, [%rd16];
	ld.global.u32 	%r4, [%rd16+4];
	setp.ge.s32 	%p2, %r3, %r4;
	@%p2 bra 	$L__BB4_14;
	cvta.to.global.u64 	%rd4, %rd8;
	mov.u32 	%r21, %r3;
$L__BB4_3:
	mul.wide.s32 	%rd17, %r21, 4;
	add.s64 	%rd18, %rd2, %rd17;
	ld.global.u32 	%r6, [%rd18];
	setp.ge.s32 	%p3, %r6, %r2;
	@%p3 bra 	$L__BB4_14;
	setp.leu.f32 	%p4, %f4, 0f00000000;
	mul.wide.s32 	%rd19, %r6, 4;
	add.s64 	%rd20, %rd4, %rd19;
	ld.global.u32 	%r20, [%rd20];
	mul.wide.s32 	%rd21, %r20, 4;
	add.s64 	%rd5, %rd1, %rd21;
	ld.global.f32 	%f11, [%rd5];
	abs.f32 	%f5, %f11;
	setp.geu.f32 	%p5, %f5, 0f26901D7D;
	or.pred  	%p6, %p4, %p5;
	@%p6 bra 	$L__BB4_6;
	st.global.f32 	[%rd5], %f4;
	mov.f32 	%f11, %f4;
$L__BB4_6:
	add.s64 	%rd23, %rd1, %rd17;
	ld.global.f32 	%f6, [%rd23];
	div.rn.f32 	%f3, %f6, %f11;
	st.global.f32 	[%rd23], %f3;
	add.s64 	%rd25, %rd3, %rd19;
	ld.global.u32 	%r22, [%rd25];
	ld.global.u32 	%r8, [%rd25+4];
	setp.ge.s32 	%p7, %r22, %r8;
	@%p7 bra 	$L__BB4_13;
$L__BB4_7:
	mul.wide.s32 	%rd26, %r22, 4;
	add.s64 	%rd27, %rd2, %rd26;
	ld.global.u32 	%r10, [%rd27];
	setp.le.s32 	%p8, %r10, %r6;
	@%p8 bra 	$L__BB4_12;
	mov.u32 	%r23, %r3;
$L__BB4_9:
	mul.wide.s32 	%rd6, %r23, 4;
	add.s64 	%rd28, %rd2, %rd6;
	ld.global.u32 	%r12, [%rd28];
	setp.ne.s32 	%p9, %r12, %r10;
	@%p9 bra 	$L__BB4_11;
	add.s64 	%rd30, %rd1, %rd26;
	ld.global.f32 	%f7, [%rd30];
	mul.f32 	%f8, %f3, %f7;
	add.s64 	%rd31, %rd1, %rd6;
	ld.global.f32 	%f9, [%rd31];
	sub.f32 	%f10, %f9, %f8;
	st.global.f32 	[%rd31], %f10;
	bra.uni 	$L__BB4_12;
$L__BB4_11:
	setp.le.s32 	%p10, %r12, %r10;
	add.s32 	%r23, %r23, 1;
	setp.lt.s32 	%p11, %r23, %r4;
	and.pred  	%p12, %p10, %p11;
	@%p12 bra 	$L__BB4_9;
$L__BB4_12:
	add.s32 	%r22, %r22, 1;
	setp.ne.s32 	%p13, %r22, %r8;
	@%p13 bra 	$L__BB4_7;
$L__BB4_13:
	add.s32 	%r21, %r21, 1;
	setp.ne.s32 	%p14, %r21, %r4;
	@%p14 bra 	$L__BB4_3;
$L__BB4_14:
	ret;

}
	// .globl	ilu0_level_f64
.visible .entry ilu0_level_f64(
	.param .u64 .ptr .align 1 ilu0_level_f64_param_0,
	.param .u32 ilu0_level_f64_param_1,
	.param .u64 .ptr .align 1 ilu0_level_f64_param_2,
	.param .u64 .ptr .align 1 ilu0_level_f64_param_3,
	.param .u64 .ptr .align 1 ilu0_level_f64_param_4,
	.param .u64 .ptr .align 1 ilu0_level_f64_param_5,
	.param .u32 ilu0_level_f64_param_6,
	.param .f64 ilu0_level_f64_param_7
)
{
	.reg .pred 	%p<15>;
	.reg .b32 	%r<24>;
	.reg .b64 	%rd<33>;
	.reg .b64 	%fd<12>;

	ld.param.u64 	%rd6, [ilu0_level_f64_param_0];
	ld.param.u32 	%r16, [ilu0_level_f64_param_1];
	ld.param.u64 	%rd8, [ilu0_level_f64_param_2];
	ld.param.u64 	%rd9, [ilu0_level_f64_param_3];
	ld.param.u64 	%rd10, [ilu0_level_f64_param_4];
	ld.param.u64 	%rd7, [ilu0_level_f64_param_5];
	ld.param.f64 	%fd4, [ilu0_level_f64_param_7];
	cvta.to.global.u64 	%rd1, %rd10;
	cvta.to.global.u64 	%rd2, %rd9;
	cvta.to.global.u64 	%rd3, %rd8;
	mov.u32 	%r17, %ctaid.x;
	mov.u32 	%r18, %ntid.x;
	mov.u32 	%r19, %tid.x;
	mad.lo.s32 	%r1, %r17, %r18, %r19;
	setp.ge.s32 	%p1, %r1, %r16;
	@%p1 bra 	$L__BB5_14;
	cvta.to.global.u64 	%rd11, %rd6;
	mul.wide.s32 	%rd12, %r1, 4;
	add.s64 	%rd13, %rd11, %rd12;
	ld.global.u32 	%r2, [%rd13];
	mul.wide.s32 	%rd14, %r2, 4;
	add.s64 	%rd15, %rd3, %rd14;
	ld.global.u32 	%r3, [%rd15];
	ld.global.u32 	%r4, [%rd15+4];
	setp.ge.s32 	%p2, %r3, %r4;
	@%p2 bra 	$L__BB5_14;
	cvta.to.global.u64 	%rd4, %rd7;
	mov.u32 	%r21, %r3;
$L__BB5_3:
	mul.wide.s32 	%rd16, %r21, 4;
	add.s64 	%rd17, %rd2, %rd16;
	ld.global.u32 	%r6, [%rd17];
	setp.ge.s32 	%p3, %r6, %r2;
	@%p3 bra 	$L__BB5_14;
	setp.leu.f64 	%p4, %fd4, 0d0000000000000000;
	mul.wide.s32 	%rd18, %r6, 4;
	add.s64 	%rd19, %rd4, %rd18;
	ld.global.u32 	%r20, [%rd19];
	mul.wide.s32 	%rd20, %r20, 8;
	add.s64 	%rd5, %rd1, %rd20;
	ld.global.f64 	%fd11, [%rd5];
	abs.f64 	%fd5, %fd11;
	setp.geu.f64 	%p5, %fd5, 0d3CD203AF9EE75616;
	or.pred  	%p6, %p4, %p5;
	@%p6 bra 	$L__BB5_6;
	st.global.f64 	[%rd5], %fd4;
	mov.f64 	%fd11, %fd4;
$L__BB5_6:
	mul.wide.s32 	%rd21, %r21, 8;
	add.s64 	%rd22, %rd1, %rd21;
	ld.global.f64 	%fd6, [%rd22];
	div.rn.f64 	%fd3, %fd6, %fd11;
	st.global.f64 	[%rd22], %fd3;
	add.s64 	%rd24, %rd3, %rd18;
	ld.global.u32 	%r22, [%rd24];
	ld.global.u32 	%r8, [%rd24+4];
	setp.ge.s32 	%p7, %r22, %r8;
	@%p7 bra 	$L__BB5_13;
$L__BB5_7:
	mul.wide.s32 	%rd25, %r22, 4;
	add.s64 	%rd26, %rd2, %rd25;
	ld.global.u32 	%r10, [%rd26];
	setp.le.s32 	%p8, %r10, %r6;
	@%p8 bra 	$L__BB5_12;
	mov.u32 	%r23, %r3;
$L__BB5_9:
	mul.wide.s32 	%rd27, %r23, 4;
	add.s64 	%rd28, %rd2, %rd27;
	ld.global.u32 	%r12, [%rd28];
	setp.ne.s32 	%p9, %r12, %r10;
	@%p9 bra 	$L__BB5_11;
	mul.wide.s32 	%rd29, %r22, 8;
	add.s64 	%rd30, %rd1, %rd29;
	ld.global.f64 	%fd7, [%rd30];
	mul.f64 	%fd8, %fd3, %fd7;
	mul.wide.s32 	%rd31, %r23, 8;
	add.s64 	%rd32, %rd1, %rd31;
	ld.global.f64 	%fd9, [%rd32];
	sub.f64 	%fd10, %fd9, %fd8;
	st.global.f64 	[%rd32], %fd10;
	bra.uni 	$L__BB5_12;
$L__BB5_11:
	setp.le.s32 	%p10, %r12, %r10;
	add.s32 	%r23, %r23, 1;
	setp.lt.s32 	%p11, %r23, %r4;
	and.pred  	%p12, %p10, %p11;
	@%p12 bra 	$L__BB5_9;
$L__BB5_12:
	add.s32 	%r22, %r22, 1;
	setp.ne.s32 	%p13, %r22, %r8;
	@%p13 bra 	$L__BB5_7;
$L__BB5_13:
	add.s32 	%r21, %r21, 1;
	setp.ne.s32 	%p14, %r21, %r4;
	@%p14 bra 	$L__BB5_3;
$L__BB5_14:
	ret;

}
	// .globl	ic0_level_f32
.visible .entry ic0_level_f32(
	.param .u64 .ptr .align 1 ic0_level_f32_param_0,
	.param .u32 ic0_level_f32_param_1,
	.param .u64 .ptr .align 1 ic0_level_f32_param_2,
	.param .u64 .ptr .align 1 ic0_level_f32_param_3,
	.param .u64 .ptr .align 1 ic0_level_f32_param_4,
	.param .u64 .ptr .align 1 ic0_level_f32_param_5,
	.param .u32 ic0_level_f32_param_6,
	.param .f32 ic0_level_f32_param_7
)
{
	.reg .pred 	%p<17>;
	.reg .b32 	%r<29>;
	.reg .b32 	%f<27>;
	.reg .b64 	%rd<40>;

	ld.param.u64 	%rd8, [ic0_level_f32_param_0];
	ld.param.u32 	%r18, [ic0_level_f32_param_1];
	ld.param.u64 	%rd9, [ic0_level_f32_param_2];
	ld.param.u64 	%rd10, [ic0_level_f32_param_3];
	ld.param.u64 	%rd11, [ic0_level_f32_param_4];
	ld.param.u64 	%rd12, [ic0_level_f32_param_5];
	ld.param.f32 	%f10, [ic0_level_f32_param_7];
	cvta.to.global.u64 	%rd1, %rd11;
	cvta.to.global.u64 	%rd2, %rd12;
	cvta.to.global.u64 	%rd3, %rd10;
	cvta.to.global.u64 	%rd4, %rd9;
	mov.u32 	%r19, %ctaid.x;
	mov.u32 	%r20, %ntid.x;
	mov.u32 	%r21, %tid.x;
	mad.lo.s32 	%r1, %r19, %r20, %r21;
	setp.ge.s32 	%p1, %r1, %r18;
	@%p1 bra 	$L__BB6_16;
	cvta.to.global.u64 	%rd13, %rd8;
	mul.wide.s32 	%rd14, %r1, 4;
	add.s64 	%rd15, %rd13, %rd14;
	ld.global.u32 	%r2, [%rd15];
	mul.wide.s32 	%rd16, %r2, 4;
	add.s64 	%rd17, %rd4, %rd16;
	ld.global.u32 	%r28, [%rd17];
	ld.global.u32 	%r4, [%rd17+4];
	setp.ge.s32 	%p2, %r28, %r4;
	@%p2 bra 	$L__BB6_12;
	mov.u32 	%r25, %r28;
$L__BB6_3:
	mul.wide.s32 	%rd18, %r25, 4;
	add.s64 	%rd19, %rd3, %rd18;
	ld.global.u32 	%r6, [%rd19];
	setp.ge.s32 	%p3, %r6, %r2;
	@%p3 bra 	$L__BB6_12;
	mul.wide.s32 	%rd20, %r6, 4;
	add.s64 	%rd21, %rd4, %rd20;
	ld.global.u32 	%r26, [%rd21];
	ld.global.u32 	%r8, [%rd21+4];
	add.s64 	%rd5, %rd1, %rd18;
	ld.global.f32 	%f23, [%rd5];
	setp.ge.s32 	%p4, %r26, %r8;
	@%p4 bra 	$L__BB6_11;
$L__BB6_5:
	mul.wide.s32 	%rd23, %r26, 4;
	add.s64 	%rd24, %rd3, %rd23;
	ld.global.u32 	%r10, [%rd24];
	setp.ge.s32 	%p5, %r10, %r6;
	@%p5 bra 	$L__BB6_11;
	mov.u32 	%r27, %r28;
$L__BB6_7:
	mul.wide.s32 	%rd6, %r27, 4;
	add.s64 	%rd25, %rd3, %rd6;
	ld.global.u32 	%r12, [%rd25];
	setp.ne.s32 	%p6, %r12, %r10;
	@%p6 bra 	$L__BB6_9;
	add.s64 	%rd26, %rd1, %rd6;
	ld.global.f32 	%f11, [%rd26];
	add.s64 	%rd28, %rd1, %rd23;
	ld.global.f32 	%f12, [%rd28];
	mul.f32 	%f13, %f11, %f12;
	sub.f32 	%f23, %f23, %f13;
	bra.uni 	$L__BB6_10;
$L__BB6_9:
	setp.le.s32 	%p7, %r12, %r10;
	add.s32 	%r27, %r27, 1;
	setp.lt.s32 	%p8, %r27, %r4;
	and.pred  	%p9, %p7, %p8;
	@%p9 bra 	$L__BB6_7;
$L__BB6_10:
	add.s32 	%r26, %r26, 1;
	setp.ne.s32 	%p10, %r26, %r8;
	@%p10 bra 	$L__BB6_5;
$L__BB6_11:
	add.s64 	%rd30, %rd2, %rd20;
	ld.global.u32 	%r22, [%rd30];
	mul.wide.s32 	%rd31, %r22, 4;
	add.s64 	%rd32, %rd1, %rd31;
	ld.global.f32 	%f14, [%rd32];
	div.rn.f32 	%f15, %f23, %f14;
	st.global.f32 	[%rd5], %f15;
	add.s32 	%r25, %r25, 1;
	setp.ne.s32 	%p11, %r25, %r4;
	@%p11 bra 	$L__BB6_3;
$L__BB6_12:
	setp.ge.s32 	%p12, %r28, %r4;
	add.s64 	%rd34, %rd2, %rd16;
	ld.global.u32 	%r23, [%rd34];
	mul.wide.s32 	%rd35, %r23, 4;
	add.s64 	%rd7, %rd1, %rd35;
	ld.global.f32 	%f16, [%rd7];
	add.f32 	%f26, %f10, %f16;
	@%p12 bra 	$L__BB6_15;
$L__BB6_13:
	mul.wide.s32 	%rd36, %r28, 4;
	add.s64 	%rd37, %rd3, %rd36;
	ld.global.u32 	%r24, [%rd37];
	setp.ge.s32 	%p13, %r24, %r2;
	@%p13 bra 	$L__BB6_15;
	add.s64 	%rd39, %rd1, %rd36;
	ld.global.f32 	%f17, [%rd39];
	mul.f32 	%f18, %f17, %f17;
	sub.f32 	%f26, %f26, %f18;
	add.s32 	%r28, %r28, 1;
	setp.ne.s32 	%p14, %r28, %r4;
	@%p14 bra 	$L__BB6_13;
$L__BB6_15:
	setp.le.f32 	%p15, %f26, 0f00000000;
	setp.gt.f32 	%p16, %f10, 0f00000000;
	selp.f32 	%f19, %f10, 0f2EDBE6FF, %p16;
	selp.f32 	%f20, %f19, %f26, %p15;
	sqrt.rn.f32 	%f21, %f20;
	st.global.f32 	[%rd7], %f21;
$L__BB6_16:
	ret;

}
	// .globl	ic0_level_f64
.visible .entry ic0_level_f64(
	.param .u64 .ptr .align 1 ic0_level_f64_param_0,
	.param .u32 ic0_level_f64_param_1,
	.param .u64 .ptr .align 1 ic0_level_f64_param_2,
	.param .u64 .ptr .align 1 ic0_level_f64_param_3,
	.param .u64 .ptr .align 1 ic0_level_f64_param_4,
	.param .u64 .ptr .align 1 ic0_level_f64_param_5,
	.param .u32 ic0_level_f64_param_6,
	.param .f64 ic0_level_f64_param_7
)
{
	.reg .pred 	%p<17>;
	.reg .b32 	%r<29>;
	.reg .b64 	%rd<41>;
	.reg .b64 	%fd<27>;

	ld.param.u64 	%rd7, [ic0_level_f64_param_0];
	ld.param.u32 	%r18, [ic0_level_f64_param_1];
	ld.param.u64 	%rd8, [ic0_level_f64_param_2];
	ld.param.u64 	%rd9, [ic0_level_f64_param_3];
	ld.param.u64 	%rd10, [ic0_level_f64_param_4];
	ld.param.u64 	%rd11, [ic0_level_f64_param_5];
	ld.param.f64 	%fd10, [ic0_level_f64_param_7];
	cvta.to.global.u64 	%rd1, %rd10;
	cvta.to.global.u64 	%rd2, %rd11;
	cvta.to.global.u64 	%rd3, %rd9;
	cvta.to.global.u64 	%rd4, %rd8;
	mov.u32 	%r19, %ctaid.x;
	mov.u32 	%r20, %ntid.x;
	mov.u32 	%r21, %tid.x;
	mad.lo.s32 	%r1, %r19, %r20, %r21;
	setp.ge.s32 	%p1, %r1, %r18;
	@%p1 bra 	$L__BB7_16;
	cvta.to.global.u64 	%rd12, %rd7;
	mul.wide.s32 	%rd13, %r1, 4;
	add.s64 	%rd14, %rd12, %rd13;
	ld.global.u32 	%r2, [%rd14];
	mul.wide.s32 	%rd15, %r2, 4;
	add.s64 	%rd16, %rd4, %rd15;
	ld.global.u32 	%r28, [%rd16];
	ld.global.u32 	%r4, [%rd16+4];
	setp.ge.s32 	%p2, %r28, %r4;
	@%p2 bra 	$L__BB7_12;
	mov.u32 	%r25, %r28;
$L__BB7_3:
	mul.wide.s32 	%rd17, %r25, 4;
	add.s64 	%rd18, %rd3, %rd17;
	ld.global.u32 	%r6, [%rd18];
	setp.ge.s32 	%p3, %r6, %r2;
	@%p3 bra 	$L__BB7_12;
	mul.wide.s32 	%rd19, %r6, 4;
	add.s64 	%rd20, %rd4, %rd19;
	ld.global.u32 	%r26, [%rd20];
	ld.global.u32 	%r8, [%rd20+4];
	mul.wide.s32 	%rd21, %r25, 8;
	add.s64 	%rd5, %rd1, %rd21;
	ld.global.f64 	%fd23, [%rd5];
	setp.ge.s32 	%p4, %r26, %r8;
	@%p4 bra 	$L__BB7_11;
$L__BB7_5:
	mul.wide.s32 	%rd22, %r26, 4;
	add.s64 	%rd23, %rd3, %rd22;
	ld.global.u32 	%r10, [%rd23];
	setp.ge.s32 	%p5, %r10, %r6;
	@%p5 bra 	$L__BB7_11;
	mov.u32 	%r27, %r28;
$L__BB7_7:
	mul.wide.s32 	%rd24, %r27, 4;
	add.s64 	%rd25, %rd3, %rd24;
	ld.global.u32 	%r12, [%rd25];
	setp.ne.s32 	%p6, %r12, %r10;
	@%p6 bra 	$L__BB7_9;
	mul.wide.s32 	%rd26, %r27, 8;
	add.s64 	%rd27, %rd1, %rd26;
	ld.global.f64 	%fd11, [%rd27];
	mul.wide.s32 	%rd28, %r26, 8;
	add.s64 	%rd29, %rd1, %rd28;
	ld.global.f64 	%fd12, [%rd29];
	mul.f64 	%fd13, %fd11, %fd12;
	sub.f64 	%fd23, %fd23, %fd13;
	bra.uni 	$L__BB7_10;
$L__BB7_9:
	setp.le.s32 	%p7, %r12, %r10;
	add.s32 	%r27, %r27, 1;
	setp.lt.s32 	%p8, %r27, %r4;
	and.pred  	%p9, %p7, %p8;
	@%p9 bra 	$L__BB7_7;
$L__BB7_10:
	add.s32 	%r26, %r26, 1;
	setp.ne.s32 	%p10, %r26, %r8;
	@%p10 bra 	$L__BB7_5;
$L__BB7_11:
	add.s64 	%rd31, %rd2, %rd19;
	ld.global.u32 	%r22, [%rd31];
	mul.wide.s32 	%rd32, %r22, 8;
	add.s64 	%rd33, %rd1, %rd32;
	ld.global.f64 	%fd14, [%rd33];
	div.rn.f64 	%fd15, %fd23, %fd14;
	st.global.f64 	[%rd5], %fd15;
	add.s32 	%r25, %r25, 1;
	setp.ne.s32 	%p11, %r25, %r4;
	@%p11 bra 	$L__BB7_3;
$L__BB7_12:
	setp.ge.s32 	%p12, %r28, %r4;
	add.s64 	%rd35, %rd2, %rd15;
	ld.global.u32 	%r23, [%rd35];
	mul.wide.s32 	%rd36, %r23, 8;
	add.s64 	%rd6, %rd1, %rd36;
	ld.global.f64 	%fd16, [%rd6];
	add.f64 	%fd26, %fd10, %fd16;
	@%p12 bra 	$L__BB7_15;
$L__BB7_13:
	mul.wide.s32 	%rd37, %r28, 4;
	add.s64 	%rd38, %rd3, %rd37;
	ld.global.u32 	%r24, [%rd38];
	setp.ge.s32 	%p13, %r24, %r2;
	@%p13 bra 	$L__BB7_15;
	mul.wide.s32 	%rd39, %r28, 8;
	add.s64 	%rd40, %rd1, %rd39;
	ld.global.f64 	%fd17, [%rd40];
	mul.f64 	%fd18, %fd17, %fd17;
	sub.f64 	%fd26, %fd26, %fd18;
	add.s32 	%r28, %r28, 1;
	setp.ne.s32 	%p14, %r28, %r4;
	@%p14 bra 	$L__BB7_13;
$L__BB7_15:
	setp.le.f64 	%p15, %fd26, 0d0000000000000000;
	setp.gt.f64 	%p16, %fd10, 0d0000000000000000;
	selp.f64 	%fd19, %fd10, 0d3DDB7CDFD9D7BDBB, %p16;
	selp.f64 	%fd20, %fd19, %fd26, %p15;
	sqrt.rn.f64 	%fd21, %fd20;
	st.global.f64 	[%rd6], %fd21;
$L__BB7_16:
	ret;

}
	// .globl	sparse_trsv_lower_level_multi_rhs_f32
.visible .entry sparse_trsv_lower_level_multi_rhs_f32(
	.param .u64 .ptr .align 1 sparse_trsv_lower_level_multi_rhs_f32_param_0,
	.param .u32 sparse_trsv_lower_level_multi_rhs_f32_param_1,
	.param .u32 sparse_trsv_lower_level_multi_rhs_f32_param_2,
	.param .u64 .ptr .align 1 sparse_trsv_lower_level_multi_rhs_f32_param_3,
	.param .u64 .ptr .align 1 sparse_trsv_lower_level_multi_rhs_f32_param_4,
	.param .u64 .ptr .align 1 sparse_trsv_lower_level_multi_rhs_f32_param_5,
	.param .u64 .ptr .align 1 sparse_trsv_lower_level_multi_rhs_f32_param_6,
	.param .u64 .ptr .align 1 sparse_trsv_lower_level_multi_rhs_f32_param_7,
	.param .u32 sparse_trsv_lower_level_multi_rhs_f32_param_8,
	.param .u8 sparse_trsv_lower_level_multi_rhs_f32_param_9
)
{
	.reg .pred 	%p<28>;
	.reg .b16 	%rs<2>;
	.reg .b32 	%r<44>;
	.reg .b32 	%f<73>;
	.reg .b64 	%rd<39>;

	ld.param.u64 	%rd9, [sparse_trsv_lower_level_multi_rhs_f32_param_0];
	ld.param.u32 	%r25, [sparse_trsv_lower_level_multi_rhs_f32_param_1];
	ld.param.u32 	%r24, [sparse_trsv_lower_level_multi_rhs_f32_param_2];
	ld.param.u64 	%rd10, [sparse_trsv_lower_level_multi_rhs_f32_param_3];
	ld.param.u64 	%rd12, [sparse_trsv_lower_level_multi_rhs_f32_param_4];
	ld.param.u64 	%rd13, [sparse_trsv_lower_level_multi_rhs_f32_param_5];
	ld.param.u64 	%rd11, [sparse_trsv_lower_level_multi_rhs_f32_param_6];
	ld.param.u64 	%rd14, [sparse_trsv_lower_level_multi_rhs_f32_param_7];
	ld.param.s8 	%rs1, [sparse_trsv_lower_level_multi_rhs_f32_param_9];
	cvta.to.global.u64 	%rd1, %rd13;
	cvta.to.global.u64 	%rd2, %rd12;
	cvta.to.global.u64 	%rd3, %rd14;
	mov.u32 	%r26, %ctaid.x;
	mov.u32 	%r27, %ntid.x;
	mov.u32 	%r28, %tid.x;
	mad.lo.s32 	%r1, %r26, %r27, %r28;
	mul.lo.s32 	%r29, %r24, %r25;
	setp.ge.s32 	%p1, %r1, %r29;
	@%p1 bra 	$L__BB8_29;
	cvta.to.global.u64 	%rd15, %rd9;
	cvta.to.global.u64 	%rd16, %rd10;
	cvta.to.global.u64 	%rd17, %rd11;
	div.s32 	%r30, %r1, %r24;
	mul.lo.s32 	%r31, %r30, %r24;
	sub.s32 	%r2, %r1, %r31;
	mul.wide.s32 	%rd18, %r30, 4;
	add.s64 	%rd19, %rd15, %rd18;
	ld.global.u32 	%r3, [%rd19];
	mul.wide.s32 	%rd20, %r3, 4;
	add.s64 	%rd21, %rd16, %rd20;
	ld.global.u32 	%r4, [%rd21];
	ld.global.u32 	%r5, [%rd21+4];
	mad.lo.s32 	%r6, %r3, %r24, %r2;
	mul.wide.s32 	%rd22, %r6, 4;
	add.s64 	%rd23, %rd17, %rd22;
	ld.global.f32 	%f62, [%rd23];
	setp.ge.s32 	%p2, %r4, %r5;
	mov.f32 	%f70, 0f3F800000;
	@%p2 bra 	$L__BB8_28;
	sub.s32 	%r32, %r5, %r4;
	and.b32  	%r7, %r32, 3;
	setp.eq.s32 	%p3, %r7, 0;
	mov.f32 	%f70, 0f3F800000;
	mov.u32 	%r41, %r4;
	@%p3 bra 	$L__BB8_9;
	neg.s32 	%r39, %r7;
	mov.f32 	%f70, 0f3F800000;
	mov.u32 	%r41, %r4;
$L__BB8_4:
	.pragma "nounroll";
	mul.wide.s32 	%rd24, %r41, 4;
	add.s64 	%rd4, %rd1, %rd24;
	add.s64 	%rd25, %rd2, %rd24;
	ld.global.u32 	%r11, [%rd25];
	setp.lt.s32 	%p4, %r11, %r3;
	@%p4 bra 	$L__BB8_7;
	setp.ne.s16 	%p5, %rs1, 0;
	setp.ne.s32 	%p6, %r11, %r3;
	or.pred  	%p7, %p5, %p6;
	@%p7 bra 	$L__BB8_8;
	ld.global.f32 	%f70, [%rd4];
	bra.uni 	$L__BB8_8;
$L__BB8_7:
	ld.global.f32 	%f36, [%rd4];
	mad.lo.s32 	%r33, %r11, %r24, %r2;
	mul.wide.s32 	%rd26, %r33, 4;
	add.s64 	%rd27, %rd3, %rd26;
	ld.global.f32 	%f37, [%rd27];
	mul.f32 	%f38, %f36, %f37;
	sub.f32 	%f62, %f62, %f38;
$L__BB8_8:
	add.s32 	%r41, %r41, 1;
	add.s32 	%r39, %r39, 1;
	setp.ne.s32 	%p8, %r39, 0;
	@%p8 bra 	$L__BB8_4;
$L__BB8_9:
	sub.s32 	%r34, %r4, %r5;
	setp.gt.u32 	%p9, %r34, -4;
	@%p9 bra 	$L__BB8_28;
	sub.s32 	%r42, %r41, %r5;
	add.s64 	%rd5, %rd2, 8;
	add.s64 	%rd6, %rd1, 8;
$L__BB8_11:
	mul.wide.s32 	%rd28, %r41, 4;
	add.s64 	%rd7, %rd5, %rd28;
	add.s64 	%rd8, %rd6, %rd28;
	ld.global.u32 	%r18, [%rd7+-8];
	setp.ge.s32 	%p10, %r18, %r3;
	@%p10 bra 	$L__BB8_13;
	ld.global.f32 	%f39, [%rd8+-8];
	mad.lo.s32 	%r35, %r18, %r24, %r2;
	mul.wide.s32 	%rd29, %r35, 4;
	add.s64 	%rd30, %rd3, %rd29;
	ld.global.f32 	%f40, [%rd30];
	mul.f32 	%f41, %f39, %f40;
	sub.f32 	%f62, %f62, %f41;
	bra.uni 	$L__BB8_15;
$L__BB8_13:
	setp.ne.s16 	%p11, %rs1, 0;
	setp.ne.s32 	%p12, %r18, %r3;
	or.pred  	%p13, %p11, %p12;
	@%p13 bra 	$L__BB8_15;
	ld.global.f32 	%f70, [%rd8+-8];
$L__BB8_15:
	ld.global.u32 	%r19, [%rd7+-4];
	setp.lt.s32 	%p14, %r19, %r3;
	@%p14 bra 	$L__BB8_18;
	setp.ne.s16 	%p15, %rs1, 0;
	setp.ne.s32 	%p16, %r19, %r3;
	or.pred  	%p17, %p15, %p16;
	@%p17 bra 	$L__BB8_19;
	ld.global.f32 	%f70, [%rd8+-4];
	bra.uni 	$L__BB8_19;
$L__BB8_18:
	ld.global.f32 	%f42, [%rd8+-4];
	mad.lo.s32 	%r36, %r19, %r24, %r2;
	mul.wide.s32 	%rd31, %r36, 4;
	add.s64 	%rd32, %rd3, %rd31;
	ld.global.f32 	%f43, [%rd32];
	mul.f32 	%f44, %f42, %f43;
	sub.f32 	%f62, %f62, %f44;
$L__BB8_19:
	ld.global.u32 	%r20, [%rd7];
	setp.lt.s32 	%p18, %r20, %r3;
	@%p18 bra 	$L__BB8_22;
	setp.ne.s16 	%p19, %rs1, 0;
	setp.ne.s32 	%p20, %r20, %r3;
	or.pred  	%p21, %p19, %p20;
	@%p21 bra 	$L__BB8_23;
	ld.global.f32 	%f70, [%rd8];
	bra.uni 	$L__BB8_23;
$L__BB8_22:
	ld.global.f32 	%f45, [%rd8];
	mad.lo.s32 	%r37, %r20, %r24, %r2;
	mul.wide.s32 	%rd33, %r37, 4;
	add.s64 	%rd34, %rd3, %rd33;
	ld.global.f32 	%f46, [%rd34];
	mul.f32 	%f47, %f45, %f46;
	sub.f32 	%f62, %f62, %f47;
$L__BB8_23:
	ld.global.u32 	%r21, [%rd7+4];
	setp.lt.s32 	%p22, %r21, %r3;
	@%p22 bra 	$L__BB8_26;
	setp.ne.s16 	%p23, %rs1, 0;
	setp.ne.s32 	%p24, %r21, %r3;
	or.pred  	%p25, %p23, %p24;
	@%p25 bra 	$L__BB8_27;
	ld.global.f32 	%f70, [%rd8+4];
	bra.uni 	$L__BB8_27;
$L__BB8_26:
	ld.global.f32 	%f48, [%rd8+4];
	mad.lo.s32 	%r38, %r21, %r24, %r2;
	mul.wide.s32 	%rd35, %r38, 4;
	add.s64 	%rd36, %rd3, %rd35;
	ld.global.f32 	%f49, [%rd36];
	mul.f32 	%f50, %f48, %f49;
	sub.f32 	%f62, %f62, %f50;
$L__BB8_27:
	add.s32 	%r41, %r41, 4;
	add.s32 	%r42, %r42, 4;
	setp.ne.s32 	%p26, %r42, 0;
	@%p26 bra 	$L__BB8_11;
$L__BB8_28:
	setp.eq.s16 	%p27, %rs1, 0;
	div.rn.f32 	%f51, %f62, %f70;
	selp.f32 	%f52, %f51, %f62, %p27;
	add.s64 	%rd38, %rd3, %rd22;
	st.global.f32 	[%rd38], %f52;
$L__BB8_29:
	ret;

}
	// .globl	sparse_trsv_lower_level_multi_rhs_f64
.visible .entry sparse_trsv_lower_level_multi_rhs_f64(
	.param .u64 .ptr .align 1 sparse_trsv_lower_level_multi_rhs_f64_param_0,
	.param .u32 sparse_trsv_lower_level_multi_rhs_f64_param_1,
	.param .u32 sparse_trsv_lower_level_multi_rhs_f64_param_2,
	.param .u64 .ptr .align 1 sparse_trsv_lower_level_multi_rhs_f64_param_3,
	.param .u64 .ptr .align 1 sparse_trsv_lower_level_multi_rhs_f64_param_4,
	.param .u64 .ptr .align 1 sparse_trsv_lower_level_multi_rhs_f64_param_5,
	.param .u64 .ptr .align 1 sparse_trsv_lower_level_multi_rhs_f64_param_6,
	.param .u64 .ptr .align 1 sparse_trsv_lower_level_multi_rhs_f64_param_7,
	.param .u32 sparse_trsv_lower_level_multi_rhs_f64_param_8,
	.param .u8 sparse_trsv_lower_level_multi_rhs_f64_param_9
)
{
	.reg .pred 	%p<28>;
	.reg .b16 	%rs<2>;
	.reg .b32 	%r<44>;
	.reg .b64 	%rd<41>;
	.reg .b64 	%fd<73>;

	ld.param.u64 	%rd9, [sparse_trsv_lower_level_multi_rhs_f64_param_0];
	ld.param.u32 	%r25, [sparse_trsv_lower_level_multi_rhs_f64_param_1];
	ld.param.u32 	%r24, [sparse_trsv_lower_level_multi_rhs_f64_param_2];
	ld.param.u64 	%rd10, [sparse_trsv_lower_level_multi_rhs_f64_param_3];
	ld.param.u64 	%rd12, [sparse_trsv_lower_level_multi_rhs_f64_param_4];
	ld.param.u64 	%rd13, [sparse_trsv_lower_level_multi_rhs_f64_param_5];
	ld.param.u64 	%rd11, [sparse_trsv_lower_level_multi_rhs_f64_param_6];
	ld.param.u64 	%rd14, [sparse_trsv_lower_level_multi_rhs_f64_param_7];
	ld.param.s8 	%rs1, [sparse_trsv_lower_level_multi_rhs_f64_param_9];
	cvta.to.global.u64 	%rd1, %rd13;
	cvta.to.global.u64 	%rd2, %rd12;
	cvta.to.global.u64 	%rd3, %rd14;
	mov.u32 	%r26, %ctaid.x;
	mov.u32 	%r27, %ntid.x;
	mov.u32 	%r28, %tid.x;
	mad.lo.s32 	%r1, %r26, %r27, %r28;
	mul.lo.s32 	%r29, %r24, %r25;
	setp.ge.s32 	%p1, %r1, %r29;
	@%p1 bra 	$L__BB9_29;
	cvta.to.global.u64 	%rd15, %rd9;
	cvta.to.global.u64 	%rd16, %rd10;
	cvta.to.global.u64 	%rd17, %rd11;
	div.s32 	%r30, %r1, %r24;
	mul.lo.s32 	%r31, %r30, %r24;
	sub.s32 	%r2, %r1, %r31;
	mul.wide.s32 	%rd18, %r30, 4;
	add.s64 	%rd19, %rd15, %rd18;
	ld.global.u32 	%r3, [%rd19];
	mul.wide.s32 	%rd20, %r3, 4;
	add.s64 	%rd21, %rd16, %rd20;
	ld.global.u32 	%r4, [%rd21];
	ld.global.u32 	%r5, [%rd21+4];
	mad.lo.s32 	%r6, %r3, %r24, %r2;
	mul.wide.s32 	%rd22, %r6, 8;
	add.s64 	%rd23, %rd17, %rd22;
	ld.global.f64 	%fd62, [%rd23];
	setp.ge.s32 	%p2, %r4, %r5;
	mov.f64 	%fd70, 0d3FF0000000000000;
	@%p2 bra 	$L__BB9_28;
	sub.s32 	%r32, %r5, %r4;
	and.b32  	%r7, %r32, 3;
	setp.eq.s32 	%p3, %r7, 0;
	mov.f64 	%fd70, 0d3FF0000000000000;
	mov.u32 	%r41, %r4;
	@%p3 bra 	$L__BB9_9;
	neg.s32 	%r39, %r7;
	mov.f64 	%fd70, 0d3FF0000000000000;
	mov.u32 	%r41, %r4;
$L__BB9_4:
	.pragma "nounroll";
	mul.wide.s32 	%rd24, %r41, 8;
	add.s64 	%rd4, %rd1, %rd24;
	mul.wide.s32 	%rd25, %r41, 4;
	add.s64 	%rd26, %rd2, %rd25;
	ld.global.u32 	%r11, [%rd26];
	setp.lt.s32 	%p4, %r11, %r3;
	@%p4 bra 	$L__BB9_7;
	setp.ne.s16 	%p5, %rs1, 0;
	setp.ne.s32 	%p6, %r11, %r3;
	or.pred  	%p7, %p5, %p6;
	@%p7 bra 	$L__BB9_8;
	ld.global.f64 	%fd70, [%rd4];
	bra.uni 	$L__BB9_8;
$L__BB9_7:
	ld.global.f64 	%fd36, [%rd4];
	mad.lo.s32 	%r33, %r11, %r24, %r2;
	mul.wide.s32 	%rd27, %r33, 8;
	add.s64 	%rd28, %rd3, %rd27;
	ld.global.f64 	%fd37, [%rd28];
	mul.f64 	%fd38, %fd36, %fd37;
	sub.f64 	%fd62, %fd62, %fd38;
$L__BB9_8:
	add.s32 	%r41, %r41, 1;
	add.s32 	%r39, %r39, 1;
	setp.ne.s32 	%p8, %r39, 0;
	@%p8 bra 	$L__BB9_4;
$L__BB9_9:
	sub.s32 	%r34, %r4, %r5;
	setp.gt.u32 	%p9, %r34, -4;
	@%p9 bra 	$L__BB9_28;
	sub.s32 	%r42, %r41, %r5;
	add.s64 	%rd5, %rd2, 8;
	add.s64 	%rd6, %rd1, 16;
$L__BB9_11:
	mul.wide.s32 	%rd29, %r41, 4;
	add.s64 	%rd7, %rd5, %rd29;
	mul.wide.s32 	%rd30, %r41, 8;
	add.s64 	%rd8, %rd6, %rd30;
	ld.global.u32 	%r18, [%rd7+-8];
	setp.ge.s32 	%p10, %r18, %r3;
	@%p10 bra 	$L__BB9_13;
	ld.global.f64 	%fd39, [%rd8+-16];
	mad.lo.s32 	%r35, %r18, %r24, %r2;
	mul.wide.s32 	%rd31, %r35, 8;
	add.s64 	%rd32, %rd3, %rd31;
	ld.global.f64 	%fd40, [%rd32];
	mul.f64 	%fd41, %fd39, %fd40;
	sub.f64 	%fd62, %fd62, %fd41;
	bra.uni 	$L__BB9_15;
$L__BB9_13:
	setp.ne.s16 	%p11, %rs1, 0;
	setp.ne.s32 	%p12, %r18, %r3;
	or.pred  	%p13, %p11, %p12;
	@%p13 bra 	$L__BB9_15;
	ld.global.f64 	%fd70, [%rd8+-16];
$L__BB9_15:
	ld.global.u32 	%r19, [%rd7+-4];
	setp.lt.s32 	%p14, %r19, %r3;
	@%p14 bra 	$L__BB9_18;
	setp.ne.s16 	%p15, %rs1, 0;
	setp.ne.s32 	%p16, %r19, %r3;
	or.pred  	%p17, %p15, %p16;
	@%p17 bra 	$L__BB9_19;
	ld.global.f64 	%fd70, [%rd8+-8];
	bra.uni 	$L__BB9_19;
$L__BB9_18:
	ld.global.f64 	%fd42, [%rd8+-8];
	mad.lo.s32 	%r36, %r19, %r24, %r2;
	mul.wide.s32 	%rd33, %r36, 8;
	add.s64 	%rd34, %rd3, %rd33;
	ld.global.f64 	%fd43, [%rd34];
	mul.f64 	%fd44, %fd42, %fd43;
	sub.f64 	%fd62, %fd62, %fd44;
$L__BB9_19:
	ld.global.u32 	%r20, [%rd7];
	setp.lt.s32 	%p18, %r20, %r3;
	@%p18 bra 	$L__BB9_22;
	setp.ne.s16 	%p19, %rs1, 0;
	setp.ne.s32 	%p20, %r20, %r3;
	or.pred  	%p21, %p19, %p20;
	@%p21 bra 	$L__BB9_23;
	ld.global.f64 	%fd70, [%rd8];
	bra.uni 	$L__BB9_23;
$L__BB9_22:
	ld.global.f64 	%fd45, [%rd8];
	mad.lo.s32 	%r37, %r20, %r24, %r2;
	mul.wide.s32 	%rd35, %r37, 8;
	add.s64 	%rd36, %rd3, %rd35;
	ld.global.f64 	%fd46, [%rd36];
	mul.f64 	%fd47, %fd45, %fd46;
	sub.f64 	%fd62, %fd62, %fd47;
$L__BB9_23:
	ld.global.u32 	%r21, [%rd7+4];
	setp.lt.s32 	%p22, %r21, %r3;
	@%p22 bra 	$L__BB9_26;
	setp.ne.s16 	%p23, %rs1, 0;
	setp.ne.s32 	%p24, %r21, %r3;
	or.pred  	%p25, %p23, %p24;
	@%p25 bra 	$L__BB9_27;
	ld.global.f64 	%fd70, [%rd8+8];
	bra.uni 	$L__BB9_27;
$L__BB9_26:
	ld.global.f64 	%fd48, [%rd8+8];
	mad.lo.s32 	%r38, %r21, %r24, %r2;
	mul.wide.s32 	%rd37, %r38, 8;
	add.s64 	%rd38, %rd3, %rd37;
	ld.global.f64 	%fd49, [%rd38];
	mul.f64 	%fd50, %fd48, %fd49;
	sub.f64 	%fd62, %fd62, %fd50;
$L__BB9_27:
	add.s32 	%r41, %r41, 4;
	add.s32 	%r42, %r42, 4;
	setp.ne.s32 	%p26, %r42, 0;
	@%p26 bra 	$L__BB9_11;
$L__BB9_28:
	setp.eq.s16 	%p27, %rs1, 0;
	div.rn.f64 	%fd51, %fd62, %fd70;
	selp.f64 	%fd52, %fd51, %fd62, %p27;
	add.s64 	%rd40, %rd3, %rd22;
	st.global.f64 	[%rd40], %fd52;
$L__BB9_29:
	ret;

}
	// .globl	sparse_trsv_upper_level_multi_rhs_f32
.visible .entry sparse_trsv_upper_level_multi_rhs_f32(
	.param .u64 .ptr .align 1 sparse_trsv_upper_level_multi_rhs_f32_param_0,
	.param .u32 sparse_trsv_upper_level_multi_rhs_f32_param_1,
	.param .u32 sparse_trsv_upper_level_multi_rhs_f32_param_2,
	.param .u64 .ptr .align 1 sparse_trsv_upper_level_multi_rhs_f32_param_3,
	.param .u64 .ptr .align 1 sparse_trsv_upper_level_multi_rhs_f32_param_4,
	.param .u64 .ptr .align 1 sparse_trsv_upper_level_multi_rhs_f32_param_5,
	.param .u64 .ptr .align 1 sparse_trsv_upper_level_multi_rhs_f32_param_6,
	.param .u64 .ptr .align 1 sparse_trsv_upper_level_multi_rhs_f32_param_7,
	.param .u32 sparse_trsv_upper_level_multi_rhs_f32_param_8
)
{
	.reg .pred 	%p<17>;
	.reg .b32 	%r<44>;
	.reg .b32 	%f<72>;
	.reg .b64 	%rd<39>;

	ld.param.u64 	%rd9, [sparse_trsv_upper_level_multi_rhs_f32_param_0];
	ld.param.u32 	%r25, [sparse_trsv_upper_level_multi_rhs_f32_param_1];
	ld.param.u32 	%r24, [sparse_trsv_upper_level_multi_rhs_f32_param_2];
	ld.param.u64 	%rd10, [sparse_trsv_upper_level_multi_rhs_f32_param_3];
	ld.param.u64 	%rd12, [sparse_trsv_upper_level_multi_rhs_f32_param_4];
	ld.param.u64 	%rd13, [sparse_trsv_upper_level_multi_rhs_f32_param_5];
	ld.param.u64 	%rd11, [sparse_trsv_upper_level_multi_rhs_f32_param_6];
	ld.param.u64 	%rd14, [sparse_trsv_upper_level_multi_rhs_f32_param_7];
	cvta.to.global.u64 	%rd1, %rd13;
	cvta.to.global.u64 	%rd2, %rd12;
	cvta.to.global.u64 	%rd3, %rd14;
	mov.u32 	%r26, %ctaid.x;
	mov.u32 	%r27, %ntid.x;
	mov.u32 	%r28, %tid.x;
	mad.lo.s32 	%r1, %r26, %r27, %r28;
	mul.lo.s32 	%r29, %r24, %r25;
	setp.ge.s32 	%p1, %r1, %r29;
	@%p1 bra 	$L__BB10_29;
	cvta.to.global.u64 	%rd15, %rd9;
	cvta.to.global.u64 	%rd16, %rd10;
	cvta.to.global.u64 	%rd17, %rd11;
	div.s32 	%r30, %r1, %r24;
	mul.lo.s32 	%r31, %r30, %r24;
	sub.s32 	%r2, %r1, %r31;
	mul.wide.s32 	%rd18, %r30, 4;
	add.s64 	%rd19, %rd15, %rd18;
	ld.global.u32 	%r3, [%rd19];
	mul.wide.s32 	%rd20, %r3, 4;
	add.s64 	%rd21, %rd16, %rd20;
	ld.global.u32 	%r4, [%rd21];
	ld.global.u32 	%r5, [%rd21+4];
	mad.lo.s32 	%r6, %r3, %r24, %r2;
	mul.wide.s32 	%rd22, %r6, 4;
	add.s64 	%rd23, %rd17, %rd22;
	ld.global.f32 	%f61, [%rd23];
	setp.ge.s32 	%p2, %r4, %r5;
	mov.f32 	%f69, 0f3F800000;
	@%p2 bra 	$L__BB10_28;
	sub.s32 	%r32, %r5, %r4;
	and.b32  	%r7, %r32, 3;
	setp.eq.s32 	%p3, %r7, 0;
	mov.f32 	%f69, 0f3F800000;
	mov.u32 	%r41, %r4;
	@%p3 bra 	$L__BB10_9;
	neg.s32 	%r39, %r7;
	mov.f32 	%f69, 0f3F800000;
	mov.u32 	%r41, %r4;
$L__BB10_4:
	.pragma "nounroll";
	mul.wide.s32 	%rd24, %r41, 4;
	add.s64 	%rd4, %rd1, %rd24;
	add.s64 	%rd25, %rd2, %rd24;
	ld.global.u32 	%r11, [%rd25];
	setp.gt.s32 	%p4, %r11, %r3;
	@%p4 bra 	$L__BB10_7;
	setp.ne.s32 	%p5, %r11, %r3;
	@%p5 bra 	$L__BB10_8;
	ld.global.f32 	%f69, [%rd4];
	bra.uni 	$L__BB10_8;
$L__BB10_7:
	ld.global.f32 	%f36, [%rd4];
	mad.lo.s32 	%r33, %r11, %r24, %r2;
	mul.wide.s32 	%rd26, %r33, 4;
	add.s64 	%rd27, %rd3, %rd26;
	ld.global.f32 	%f37, [%rd27];
	mul.f32 	%f38, %f36, %f37;
	sub.f32 	%f61, %f61, %f38;
$L__BB10_8:
	add.s32 	%r41, %r41, 1;
	add.s32 	%r39, %r39, 1;
	setp.ne.s32 	%p6, %r39, 0;
	@%p6 bra 	$L__BB10_4;
$L__BB10_9:
	sub.s32 	%r34, %r4, %r5;
	setp.gt.u32 	%p7, %r34, -4;
	@%p7 bra 	$L__BB10_28;
	sub.s32 	%r42, %r41, %r5;
	add.s64 	%rd5, %rd2, 8;
	add.s64 	%rd6, %rd1, 8;
$L__BB10_11:
	mul.wide.s32 	%rd28, %r41, 4;
	add.s64 	%rd7, %rd5, %rd28;
	add.s64 	%rd8, %rd6, %rd28;
	ld.global.u32 	%r18, [%rd7+-8];
	setp.le.s32 	%p8, %r18, %r3;
	@%p8 bra 	$L__BB10_13;
	ld.global.f32 	%f39, [%rd8+-8];
	mad.lo.s32 	%r35, %r18, %r24, %r2;
	mul.wide.s32 	%rd29, %r35, 4;
	add.s64 	%rd30, %rd3, %rd29;
	ld.global.f32 	%f40, [%rd30];
	mul.f32 	%f41, %f39, %f40;
	sub.f32 	%f61, %f61, %f41;
	bra.uni 	$L__BB10_15;
$L__BB10_13:
	setp.ne.s32 	%p9, %r18, %r3;
	@%p9 bra 	$L__BB10_15;
	ld.global.f32 	%f69, [%rd8+-8];
$L__BB10_15:
	ld.global.u32 	%r19, [%rd7+-4];
	setp.gt.s32 	%p10, %r19, %r3;
	@%p10 bra 	$L__BB10_18;
	setp.ne.s32 	%p11, %r19, %r3;
	@%p11 bra 	$L__BB10_19;
	ld.global.f32 	%f69, [%rd8+-4];
	bra.uni 	$L__BB10_19;
$L__BB10_18:
	ld.global.f32 	%f42, [%rd8+-4];
	mad.lo.s32 	%r36, %r19, %r24, %r2;
	mul.wide.s32 	%rd31, %r36, 4;
	add.s64 	%rd32, %rd3, %rd31;
	ld.global.f32 	%f43, [%rd32];
	mul.f32 	%f44, %f42, %f43;
	sub.f32 	%f61, %f61, %f44;
$L__BB10_19:
	ld.global.u32 	%r20, [%rd7];
	setp.gt.s32 	%p12, %r20, %r3;
	@%p12 bra 	$L__BB10_22;
	setp.ne.s32 	%p13, %r20, %r3;
	@%p13 bra 	$L__BB10_23;
	ld.global.f32 	%f69, [%rd8];
	bra.uni 	$L__BB10_23;
$L__BB10_22:
	ld.global.f32 	%f45, [%rd8];
	mad.lo.s32 	%r37, %r20, %r24, %r2;
	mul.wide.s32 	%rd33, %r37, 4;
	add.s64 	%rd34, %rd3, %rd33;
	ld.global.f32 	%f46, [%rd34];
	mul.f32 	%f47, %f45, %f46;
	sub.f32 	%f61, %f61, %f47;
$L__BB10_23:
	ld.global.u32 	%r21, [%rd7+4];
	setp.gt.s32 	%p14, %r21, %r3;
	@%p14 bra 	$L__BB10_26;
	setp.ne.s32 	%p15, %r21, %r3;
	@%p15 bra 	$L__BB10_27;
	ld.global.f32 	%f69, [%rd8+4];
	bra.uni 	$L__BB10_27;
$L__BB10_26:
	ld.global.f32 	%f48, [%rd8+4];
	mad.lo.s32 	%r38, %r21, %r24, %r2;
	mul.wide.s32 	%rd35, %r38, 4;
	add.s64 	%rd36, %rd3, %rd35;
	ld.global.f32 	%f49, [%rd36];
	mul.f32 	%f50, %f48, %f49;
	sub.f32 	%f61, %f61, %f50;
$L__BB10_27:
	add.s32 	%r41, %r41, 4;
	add.s32 	%r42, %r42, 4;
	setp.ne.s32 	%p16, %r42, 0;
	@%p16 bra 	$L__BB10_11;
$L__BB10_28:
	div.rn.f32 	%f51, %f61, %f69;
	add.s64 	%rd38, %rd3, %rd22;
	st.global.f32 	[%rd38], %f51;
$L__BB10_29:
	ret;

}
	// .globl	sparse_trsv_upper_level_multi_rhs_f64
.visible .entry sparse_trsv_upper_level_multi_rhs_f64(
	.param .u64 .ptr .align 1 sparse_trsv_upper_level_multi_rhs_f64_param_0,
	.param .u32 sparse_trsv_upper_level_multi_rhs_f64_param_1,
	.param .u32 sparse_trsv_upper_level_multi_rhs_f64_param_2,
	.param .u64 .ptr .align 1 sparse_trsv_upper_level_multi_rhs_f64_param_3,
	.param .u64 .ptr .align 1 sparse_trsv_upper_level_multi_rhs_f64_param_4,
	.param .u64 .ptr .align 1 sparse_trsv_upper_level_multi_rhs_f64_param_5,
	.param .u64 .ptr .align 1 sparse_trsv_upper_level_multi_rhs_f64_param_6,
	.param .u64 .ptr .align 1 sparse_trsv_upper_level_multi_rhs_f64_param_7,
	.param .u32 sparse_trsv_upper_level_multi_rhs_f64_param_8
)
{
	.reg .pred 	%p<17>;
	.reg .b32 	%r<44>;
	.reg .b64 	%rd<41>;
	.reg .b64 	%fd<72>;

	ld.param.u64 	%rd9, [sparse_trsv_upper_level_multi_rhs_f64_param_0];
	ld.param.u32 	%r25, [sparse_trsv_upper_level_multi_rhs_f64_param_1];
	ld.param.u32 	%r24, [sparse_trsv_upper_level_multi_rhs_f64_param_2];
	ld.param.u64 	%rd10, [sparse_trsv_upper_level_multi_rhs_f64_param_3];
	ld.param.u64 	%rd12, [sparse_trsv_upper_level_multi_rhs_f64_param_4];
	ld.param.u64 	%rd13, [sparse_trsv_upper_level_multi_rhs_f64_param_5];
	ld.param.u64 	%rd11, [sparse_trsv_upper_level_multi_rhs_f64_param_6];
	ld.param.u64 	%rd14, [sparse_trsv_upper_level_multi_rhs_f64_param_7];
	cvta.to.global.u64 	%rd1, %rd13;
	cvta.to.global.u64 	%rd2, %rd12;
	cvta.to.global.u64 	%rd3, %rd14;
	mov.u32 	%r26, %ctaid.x;
	mov.u32 	%r27, %ntid.x;
	mov.u32 	%r28, %tid.x;
	mad.lo.s32 	%r1, %r26, %r27, %r28;
	mul.lo.s32 	%r29, %r24, %r25;
	setp.ge.s32 	%p1, %r1, %r29;
	@%p1 bra 	$L__BB11_29;
	cvta.to.global.u64 	%rd15, %rd9;
	cvta.to.global.u64 	%rd16, %rd10;
	cvta.to.global.u64 	%rd17, %rd11;
	div.s32 	%r30, %r1, %r24;
	mul.lo.s32 	%r31, %r30, %r24;
	sub.s32 	%r2, %r1, %r31;
	mul.wide.s32 	%rd18, %r30, 4;
	add.s64 	%rd19, %rd15, %rd18;
	ld.global.u32 	%r3, [%rd19];
	mul.wide.s32 	%rd20, %r3, 4;
	add.s64 	%rd21, %rd16, %rd20;
	ld.global.u32 	%r4, [%rd21];
	ld.global.u32 	%r5, [%rd21+4];
	mad.lo.s32 	%r6, %r3, %r24, %r2;
	mul.wide.s32 	%rd22, %r6, 8;
	add.s64 	%rd23, %rd17, %rd22;
	ld.global.f64 	%fd61, [%rd23];
	setp.ge.s32 	%p2, %r4, %r5;
	mov.f64 	%fd69, 0d3FF0000000000000;
	@%p2 bra 	$L__BB11_28;
	sub.s32 	%r32, %r5, %r4;
	and.b32  	%r7, %r32, 3;
	setp.eq.s32 	%p3, %r7, 0;
	mov.f64 	%fd69, 0d3FF0000000000000;
	mov.u32 	%r41, %r4;
	@%p3 bra 	$L__BB11_9;
	neg.s32 	%r39, %r7;
	mov.f64 	%fd69, 0d3FF0000000000000;
	mov.u32 	%r41, %r4;
$L__BB11_4:
	.pragma "nounroll";
	mul.wide.s32 	%rd24, %r41, 8;
	add.s64 	%rd4, %rd1, %rd24;
	mul.wide.s32 	%rd25, %r41, 4;
	add.s64 	%rd26, %rd2, %rd25;
	ld.global.u32 	%r11, [%rd26];
	setp.gt.s32 	%p4, %r11, %r3;
	@%p4 bra 	$L__BB11_7;
	setp.ne.s32 	%p5, %r11, %r3;
	@%p5 bra 	$L__BB11_8;
	ld.global.f64 	%fd69, [%rd4];
	bra.uni 	$L__BB11_8;
$L__BB11_7:
	ld.global.f64 	%fd36, [%rd4];
	mad.lo.s32 	%r33, %r11, %r24, %r2;
	mul.wide.s32 	%rd27, %r33, 8;
	add.s64 	%rd28, %rd3, %rd27;
	ld.global.f64 	%fd37, [%rd28];
	mul.f64 	%fd38, %fd36, %fd37;
	sub.f64 	%fd61, %fd61, %fd38;
$L__BB11_8:
	add.s32 	%r41, %r41, 1;
	add.s32 	%r39, %r39, 1;
	setp.ne.s32 	%p6, %r39, 0;
	@%p6 bra 	$L__BB11_4;
$L__BB11_9:
	sub.s32 	%r34, %r4, %r5;
	setp.gt.u32 	%p7, %r34, -4;
	@%p7 bra 	$L__BB11_28;
	sub.s32 	%r42, %r41, %r5;
	add.s64 	%rd5, %rd2, 8;
	add.s64 	%rd6, %rd1, 16;
$L__BB11_11:
	mul.wide.s32 	%rd29, %r41, 4;
	add.s64 	%rd7, %rd5, %rd29;
	mul.wide.s32 	%rd30, %r41, 8;
	add.s64 	%rd8, %rd6, %rd30;
	ld.global.u32 	%r18, [%rd7+-8];
	setp.le.s32 	%p8, %r18, %r3;
	@%p8 bra 	$L__BB11_13;
	ld.global.f64 	%fd39, [%rd8+-16];
	mad.lo.s32 	%r35, %r18, %r24, %r2;
	mul.wide.s32 	%rd31, %r35, 8;
	add.s64 	%rd32, %rd3, %rd31;
	ld.global.f64 	%fd40, [%rd32];
	mul.f64 	%fd41, %fd39, %fd40;
	sub.f64 	%fd61, %fd61, %fd41;
	bra.uni 	$L__BB11_15;
$L__BB11_13:
	setp.ne.s32 	%p9, %r18, %r3;
	@%p9 bra 	$L__BB11_15;
	ld.global.f64 	%fd69, [%rd8+-16];
$L__BB11_15:
	ld.global.u32 	%r19, [%rd7+-4];
	setp.gt.s32 	%p10, %r19, %r3;
	@%p10 bra 	$L__BB11_18;
	setp.ne.s32 	%p11, %r19, %r3;
	@%p11 bra 	$L__BB11_19;
	ld.global.f64 	%fd69, [%rd8+-8];
	bra.uni 	$L__BB11_19;
$L__BB11_18:
	ld.global.f64 	%fd42, [%rd8+-8];
	mad.lo.s32 	%r36, %r19, %r24, %r2;
	mul.wide.s32 	%rd33, %r36, 8;
	add.s64 	%rd34, %rd3, %rd33;
	ld.global.f64 	%fd43, [%rd34];
	mul.f64 	%fd44, %fd42, %fd43;
	sub.f64 	%fd61, %fd61, %fd44;
$L__BB11_19:
	ld.global.u32 	%r20, [%rd7];
	setp.gt.s32 	%p12, %r20, %r3;
	@%p12 bra 	$L__BB11_22;
	setp.ne.s32 	%p13, %r20, %r3;
	@%p13 bra 	$L__BB11_23;
	ld.global.f64 	%fd69, [%rd8];
	bra.uni 	$L__BB11_23;
$L__BB11_22:
	ld.global.f64 	%fd45, [%rd8];
	mad.lo.s32 	%r37, %r20, %r24, %r2;
	mul.wide.s32 	%rd35, %r37, 8;
	add.s64 	%rd36, %rd3, %rd35;
	ld.global.f64 	%fd46, [%rd36];
	mul.f64 	%fd47, %fd45, %fd46;
	sub.f64 	%fd61, %fd61, %fd47;
$L__BB11_23:
	ld.global.u32 	%r21, [%rd7+4];
	setp.gt.s32 	%p14, %r21, %r3;
	@%p14 bra 	$L__BB11_26;
	setp.ne.s32 	%p15, %r21, %r3;
	@%p15 bra 	$L__BB11_27;
	ld.global.f64 	%fd69, [%rd8+8];
	bra.uni 	$L__BB11_27;
$L__BB11_26:
	ld.global.f64 	%fd48, [%rd8+8];
	mad.lo.s32 	%r38, %r21, %r24, %r2;
	mul.wide.s32 	%rd37, %r38, 8;
	add.s64 	%rd38, %rd3, %rd37;
	ld.global.f64 	%fd49, [%rd38];
	mul.f64 	%fd50, %fd48, %fd49;
	sub.f64 	%fd61, %fd61, %fd50;
$L__BB11_27:
	add.s32 	%r41, %r41, 4;
	add.s32 	%r42, %r42, 4;
	setp.ne.s32 	%p16, %r42, 0;
	@%p16 bra 	$L__BB11_11;
$L__BB11_28:
	div.rn.f64 	%fd51, %fd61, %fd69;
	add.s64 	%rd40, %rd3, %rd22;
	st.global.f64 	[%rd40], %fd51;
$L__BB11_29:
	ret;

}
	// .globl	find_diag_indices
.visible .entry find_diag_indices(
	.param .u64 .ptr .align 1 find_diag_indices_param_0,
	.param .u64 .ptr .align 1 find_diag_indices_param_1,
	.param .u64 .ptr .align 1 find_diag_indices_param_2,
	.param .u32 find_diag_indices_param_3
)
{
	.reg .pred 	%p<5>;
	.reg .b32 	%r<13>;
	.reg .b64 	%rd<12>;

	ld.param.u64 	%rd3, [find_diag_indices_param_0];
	ld.param.u64 	%rd4, [find_diag_indices_param_1];
	ld.param.u64 	%rd5, [find_diag_indices_param_2];
	ld.param.u32 	%r6, [find_diag_indices_param_3];
	mov.u32 	%r7, %ctaid.x;
	mov.u32 	%r8, %ntid.x;
	mov.u32 	%r9, %tid.x;
	mad.lo.s32 	%r1, %r7, %r8, %r9;
	setp.ge.s32 	%p1, %r1, %r6;
	@%p1 bra 	$L__BB12_6;
	cvta.to.global.u64 	%rd6, %rd5;
	cvta.to.global.u64 	%rd7, %rd3;
	mul.wide.s32 	%rd8, %r1, 4;
	add.s64 	%rd9, %rd7, %rd8;
	ld.global.u32 	%r12, [%rd9];
	ld.global.u32 	%r3, [%rd9+4];
	add.s64 	%rd1, %rd6, %rd8;
	mov.b32 	%r10, -1;
	st.global.u32 	[%rd1], %r10;
	setp.ge.s32 	%p2, %r12, %r3;
	@%p2 bra 	$L__BB12_6;
	cvta.to.global.u64 	%rd2, %rd4;
$L__BB12_3:
	mul.wide.s32 	%rd10, %r12, 4;
	add.s64 	%rd11, %rd2, %rd10;
	ld.global.u32 	%r11, [%rd11];
	setp.ne.s32 	%p3, %r11, %r1;
	@%p3 bra 	$L__BB12_5;
	st.global.u32 	[%rd1], %r12;
	bra.uni 	$L__BB12_6;
$L__BB12_5:
	add.s32 	%r12, %r12, 1;
	setp.ne.s32 	%p4, %r12, %r3;
	@%p4 bra 	$L__BB12_3;
$L__BB12_6:
	ret;

}
	// .globl	copy_f32
.visible .entry copy_f32(
	.param .u64 .ptr .align 1 copy_f32_param_0,
	.param .u64 .ptr .align 1 copy_f32_param_1,
	.param .u32 copy_f32_param_2
)
{
	.reg .pred 	%p<2>;
	.reg .b32 	%r<6>;
	.reg .b32 	%f<2>;
	.reg .b64 	%rd<8>;

	ld.param.u64 	%rd1, [copy_f32_param_0];
	ld.param.u64 	%rd2, [copy_f32_param_1];
	ld.param.u32 	%r2, [copy_f32_param_2];
	mov.u32 	%r3, %ctaid.x;
	mov.u32 	%r4, %ntid.x;
	mov.u32 	%r5, %tid.x;
	mad.lo.s32 	%r1, %r3, %r4, %r5;
	setp.ge.s32 	%p1, %r1, %r2;
	@%p1 bra 	$L__BB13_2;
	cvta.to.global.u64 	%rd3, %rd1;
	cvta.to.global.u64 	%rd4, %rd2;
	mul.wide.s32 	%rd5, %r1, 4;
	add.s64 	%rd6, %rd3, %rd5;
	ld.global.f32 	%f1, [%rd6];
	add.s64 	%rd7, %rd4, %rd5;
	st.global.f32 	[%rd7], %f1;
$L__BB13_2:
	ret;

}
	// .globl	copy_f64
.visible .entry copy_f64(
	.param .u64 .ptr .align 1 copy_f64_param_0,
	.param .u64 .ptr .align 1 copy_f64_param_1,
	.param .u32 copy_f64_param_2
)
{
	.reg .pred 	%p<2>;
	.reg .b32 	%r<6>;
	.reg .b64 	%rd<8>;
	.reg .b64 	%fd<2>;

	ld.param.u64 	%rd1, [copy_f64_param_0];
	ld.param.u64 	%rd2, [copy_f64_param_1];
	ld.param.u32 	%r2, [copy_f64_param_2];
	mov.u32 	%r3, %ctaid.x;
	mov.u32 	%r4, %ntid.x;
	mov.u32 	%r5, %tid.x;
	mad.lo.s32 	%r1, %r3, %r4, %r5;
	setp.ge.s32 	%p1, %r1, %r2;
	@%p1 bra 	$L__BB14_2;
	cvta.to.global.u64 	%rd3, %rd1;
	cvta.to.global.u64 	%rd4, %rd2;
	mul.wide.s32 	%rd5, %r1, 8;
	add.s64 	%rd6, %rd3, %rd5;
	ld.global.f64 	%fd1, [%rd6];
	add.s64 	%rd7, %rd4, %rd5;
	st.global.f64 	[%rd7], %fd1;
$L__BB14_2:
	ret;

}
	// .globl	split_lu_scatter_f32
.visible .entry split_lu_scatter_f32(
	.param .u64 .ptr .align 1 split_lu_scatter_f32_param_0,
	.param .u64 .ptr .align 1 split_lu_scatter_f32_param_1,
	.param .u64 .ptr .align 1 split_lu_scatter_f32_param_2,
	.param .u64 .ptr .align 1 split_lu_scatter_f32_param_3,
	.param .u64 .ptr .align 1 split_lu_scatter_f32_param_4,
	.param .u32 split_lu_scatter_f32_param_5
)
{
	.reg .pred 	%p<4>;
	.reg .b32 	%r<8>;
	.reg .b32 	%f<2>;
	.reg .b64 	%rd<19>;

	ld.param.u64 	%rd1, [split_lu_scatter_f32_param_0];
	ld.param.u64 	%rd2, [split_lu_scatter_f32_param_1];
	ld.param.u64 	%rd3, [split_lu_scatter_f32_param_2];
	ld.param.u64 	%rd4, [split_lu_scatter_f32_param_3];
	ld.param.u64 	%rd5, [split_lu_scatter_f32_param_4];
	ld.param.u32 	%r4, [split_lu_scatter_f32_param_5];
	mov.u32 	%r5, %ctaid.x;
	mov.u32 	%r6, %ntid.x;
	mov.u32 	%r7, %tid.x;
	mad.lo.s32 	%r1, %r5, %r6, %r7;
	setp.ge.s32 	%p1, %r1, %r4;
	@%p1 bra 	$L__BB15_5;
	cvta.to.global.u64 	%rd6, %rd1;
	cvta.to.global.u64 	%rd7, %rd4;
	cvta.to.global.u64 	%rd8, %rd5;
	mul.wide.s32 	%rd9, %r1, 4;
	add.s64 	%rd10, %rd6, %rd9;
	ld.global.f32 	%f1, [%rd10];
	add.s64 	%rd11, %rd7, %rd9;
	ld.global.u32 	%r2, [%rd11];
	add.s64 	%rd12, %rd8, %rd9;
	ld.global.u32 	%r3, [%rd12];
	setp.lt.s32 	%p2, %r2, 0;
	@%p2 bra 	$L__BB15_3;
	cvta.to.global.u64 	%rd13, %rd2;
	mul.wide.u32 	%rd14, %r2, 4;
	add.s64 	%rd15, %rd13, %rd14;
	st.global.f32 	[%rd15], %f1;
$L__BB15_3:
	setp.lt.s32 	%p3, %r3, 0;
	@%p3 bra 	$L__BB15_5;
	cvta.to.global.u64 	%rd16, %rd3;
	mul.wide.u32 	%rd17, %r3, 4;
	add.s64 	%rd18, %rd16, %rd17;
	st.global.f32 	[%rd18], %f1;
$L__BB15_5:
	ret;

}
	// .globl	split_lu_scatter_f64
.visible .entry split_lu_scatter_f64(
	.param .u64 .ptr .align 1 split_lu_scatter_f64_param_0,
	.param .u64 .ptr .align 1 split_lu_scatter_f64_param_1,
	.param .u64 .ptr .align 1 split_lu_scatter_f64_param_2,
	.param .u64 .ptr .align 1 split_lu_scatter_f64_param_3,
	.param .u64 .ptr .align 1 split_lu_scatter_f64_param_4,
	.param .u32 split_lu_scatter_f64_param_5
)
{
	.reg .pred 	%p<4>;
	.reg .b32 	%r<8>;
	.reg .b64 	%rd<20>;
	.reg .b64 	%fd<2>;

	ld.param.u64 	%rd1, [split_lu_scatter_f64_param_0];
	ld.param.u64 	%rd2, [split_lu_scatter_f64_param_1];
	ld.param.u64 	%rd3, [split_lu_scatter_f64_param_2];
	ld.param.u64 	%rd4, [split_lu_scatter_f64_param_3];
	ld.param.u64 	%rd5, [split_lu_scatter_f64_param_4];
	ld.param.u32 	%r4, [split_lu_scatter_f64_param_5];
	mov.u32 	%r5, %ctaid.x;
	mov.u32 	%r6, %ntid.x;
	mov.u32 	%r7, %tid.x;
	mad.lo.s32 	%r1, %r5, %r6, %r7;
	setp.ge.s32 	%p1, %r1, %r4;
	@%p1 bra 	$L__BB16_5;
	cvta.to.global.u64 	%rd6, %rd1;
	cvta.to.global.u64 	%rd7, %rd4;
	cvta.to.global.u64 	%rd8, %rd5;
	mul.wide.s32 	%rd9, %r1, 8;
	add.s64 	%rd10, %rd6, %rd9;
	ld.global.f64 	%fd1, [%rd10];
	mul.wide.s32 	%rd11, %r1, 4;
	add.s64 	%rd12, %rd7, %rd11;
	ld.global.u32 	%r2, [%rd12];
	add.s64 	%rd13, %rd8, %rd11;
	ld.global.u32 	%r3, [%rd13];
	setp.lt.s32 	%p2, %r2, 0;
	@%p2 bra 	$L__BB16_3;
	cvta.to.global.u64 	%rd14, %rd2;
	mul.wide.u32 	%rd15, %r2, 8;
	add.s64 	%rd16, %rd14, %rd15;
	st.global.f64 	[%rd16], %fd1;
$L__BB16_3:
	setp.lt.s32 	%p3, %r3, 0;
	@%p3 bra 	$L__BB16_5;
	cvta.to.global.u64 	%rd17, %rd3;
	mul.wide.u32 	%rd18, %r3, 8;
	add.s64 	%rd19, %rd17, %rd18;
	st.global.f64 	[%rd19], %fd1;
$L__BB16_5:
	ret;

}
	// .globl	extract_lower_scatter_f32
.visible .entry extract_lower_scatter_f32(
	.param .u64 .ptr .align 1 extract_lower_scatter_f32_param_0,
	.param .u64 .ptr .align 1 extract_lower_scatter_f32_param_1,
	.param .u64 .ptr .align 1 extract_lower_scatter_f32_param_2,
	.param .u32 extract_lower_scatter_f32_param_3
)
{
	.reg .pred 	%p<3>;
	.reg .b32 	%r<7>;
	.reg .b32 	%f<2>;
	.reg .b64 	%rd<13>;

	ld.param.u64 	%rd1, [extract_lower_scatter_f32_param_0];
	ld.param.u64 	%rd2, [extract_lower_scatter_f32_param_1];
	ld.param.u64 	%rd3, [extract_lower_scatter_f32_param_2];
	ld.param.u32 	%r3, [extract_lower_scatter_f32_param_3];
	mov.u32 	%r4, %ctaid.x;
	mov.u32 	%r5, %ntid.x;
	mov.u32 	%r6, %tid.x;
	mad.lo.s32 	%r1, %r4, %r5, %r6;
	setp.ge.s32 	%p1, %r1, %r3;
	@%p1 bra 	$L__BB17_3;
	cvta.to.global.u64 	%rd4, %rd3;
	mul.wide.s32 	%rd5, %r1, 4;
	add.s64 	%rd6, %rd4, %rd5;
	ld.global.u32 	%r2, [%rd6];
	setp.lt.s32 	%p2, %r2, 0;
	@%p2 bra 	$L__BB17_3;
	cvta.to.global.u64 	%rd7, %rd1;
	add.s64 	%rd9, %rd7, %rd5;
	ld.global.f32 	%f1, [%rd9];
	cvta.to.global.u64 	%rd10, %rd2;
	mul.wide.u32 	%rd11, %r2, 4;
	add.s64 	%rd12, %rd10, %rd11;
	st.global.f32 	[%rd12], %f1;
$L__BB17_3:
	ret;

}
	// .globl	extract_lower_scatter_f64
.visible .entry extract_lower_scatter_f64(
	.param .u64 .ptr .align 1 extract_lower_scatter_f64_param_0,
	.param .u64 .ptr .align 1 extract_lower_scatter_f64_param_1,
	.param .u64 .ptr .align 1 extract_lower_scatter_f64_param_2,
	.param .u32 extract_lower_scatter_f64_param_3
)
{
	.reg .pred 	%p<3>;
	.reg .b32 	%r<7>;
	.reg .b64 	%rd<13>;
	.reg .b64 	%fd<2>;

	ld.param.u64 	%rd1, [extract_lower_scatter_f64_param_0];
	ld.param.u64 	%rd2, [extract_lower_scatter_f64_param_1];
	ld.param.u64 	%rd3, [extract_lower_scatter_f64_param_2];
	ld.param.u32 	%r3, [extract_lower_scatter_f64_param_3];
	mov.u32 	%r4, %ctaid.x;
	mov.u32 	%r5, %ntid.x;
	mov.u32 	%r6, %tid.x;
	mad.lo.s32 	%r1, %r4, %r5, %r6;
	setp.ge.s32 	%p1, %r1, %r3;
	@%p1 bra 	$L__BB18_3;
	cvta.to.global.u64 	%rd4, %rd3;
	mul.wide.s32 	%rd5, %r1, 4;
	add.s64 	%rd6, %rd4, %rd5;
	ld.global.u32 	%r2, [%rd6];
	setp.lt.s32 	%p2, %r2, 0;
	@%p2 bra 	$L__BB18_3;
	cvta.to.global.u64 	%rd7, %rd1;
	mul.wide.s32 	%rd8, %r1, 8;
	add.s64 	%rd9, %rd7, %rd8;
	ld.global.f64 	%fd1, [%rd9];
	cvta.to.global.u64 	%rd10, %rd2;
	mul.wide.u32 	%rd11, %r2, 8;
	add.s64 	%rd12, %rd10, %rd11;
	st.global.f64 	[%rd12], %fd1;
$L__BB18_3:
	ret;

}


// ===== COMPILED SASS (sm_100) =====

	.target	sm_100

	.elftype	@"ET_EXEC"


//--------------------- .note.nv.tkinfo           --------------------------
	.section	.note.nv.tkinfo,"",@"SHT_NOTE"
	.sectionflags	@"SHF_NOTE_NV_TKINFO"
	.tkinfo
        /*0018*/ 	.word	0x00000002
        /*0030*/ 	.string	""
        /*0030*/ 	.string	"ptxas"
        /*0030*/ 	.string	"Cuda compilation tools, release 13.0, V13.0.88"
        /*0030*/ 	.string	"Build cuda_13.0.r13.0/compiler.36424714_0"
        /*0030*/ 	.string	"-arch sm_100 -m 64 "



//--------------------- .note.nv.cuinfo           --------------------------
	.section	.note.nv.cuinfo,"",@"SHT_NOTE"
	.sectionflags	@"SHF_NOTE_NV_CUINFO"
        /*0018*/ 	.short	0x0002
        /*001a*/ 	.short	0x0064
        /*001c*/ 	.short	0x0082
	.zero		2


//--------------------- .nv.info                  --------------------------
	.section	.nv.info,"",@"SHT_CUDA_INFO"
	.align	4


	//----- nvinfo : EIATTR_REGCOUNT
	.align		4
        /*0000*/ 	.byte	0x04, 0x2f
        /*0002*/ 	.short	(.L_1 - .L_0)
	.align		4
.L_0:
        /*0004*/ 	.word	index@(sparse_trsv_lower_level_f32)
        /*0008*/ 	.word	0x00000015


	//----- nvinfo : EIATTR_FRAME_SIZE
	.align		4
.L_1:
        /*000c*/ 	.byte	0x04, 0x11
        /*000e*/ 	.short	(.L_3 - .L_2)
	.align		4
.L_2:
        /*0010*/ 	.word	index@($__internal_13_$__cuda_sm3x_div_rn_noftz_f32_slowpath)
        /*0014*/ 	.word	0x00000000


	//----- nvinfo : EIATTR_FRAME_SIZE
	.align		4
.L_3:
        /*0018*/ 	.byte	0x04, 0x11
        /*001a*/ 	.short	(.L_5 - .L_4)
	.align		4
.L_4:
        /*001c*/ 	.word	index@(sparse_trsv_lower_level_f32)
        /*0020*/ 	.word	0x00000000


	//----- nvinfo : EIATTR_REGCOUNT
	.align		4
.L_5:
        /*0024*/ 	.byte	0x04, 0x2f
        /*0026*/ 	.short	(.L_7 - .L_6)
	.align		4
.L_6:
        /*0028*/ 	.word	index@(sparse_trsv_lower_level_f64)
        /*002c*/ 	.word	0x0000001b


	//----- nvinfo : EIATTR_FRAME_SIZE
	.align		4
.L_7:
        /*0030*/ 	.byte	0x04, 0x11
        /*0032*/ 	.short	(.L_9 - .L_8)
	.align		4
.L_8:
        /*0034*/ 	.word	index@($__internal_12_$__cuda_sm20_div_rn_f64_full)
        /*0038*/ 	.word	0x00000000


	//----- nvinfo : EIATTR_FRAME_SIZE
	.align		4
.L_9:
        /*003c*/ 	.byte	0x04, 0x11
        /*003e*/ 	.short	(.L_11 - .L_10)
	.align		4
.L_10:
        /*0040*/ 	.word	index@(sparse_trsv_lower_level_f64)
        /*0044*/ 	.word	0x00000000


	//----- nvinfo : EIATTR_REGCOUNT
	.align		4
.L_11:
        /*0048*/ 	.byte	0x04, 0x2f
        /*004a*/ 	.short	(.L_13 - .L_12)
	.align		4
.L_12:
        /*004c*/ 	.word	index@(sparse_trsv_upper_level_f32)
        /*0050*/ 	.word	0x00000016


	//----- nvinfo : EIATTR_FRAME_SIZE
	.align		4
.L_13:
        /*0054*/ 	.byte	0x04, 0x11
        /*0056*/ 	.short	(.L_15 - .L_14)
	.align		4
.L_14:
        /*0058*/ 	.word	index@($__internal_11_$__cuda_sm3x_div_rn_noftz_f32_slowpath)
        /*005c*/ 	.word	0x00000000


	//----- nvinfo : EIATTR_FRAME_SIZE
	.align		4
.L_15:
        /*0060*/ 	.byte	0x04, 0x11
        /*0062*/ 	.short	(.L_17 - .L_16)
	.align		4
.L_16:
        /*0064*/ 	.word	index@(sparse_trsv_upper_level_f32)
        /*0068*/ 	.word	0x00000000


	//----- nvinfo : EIATTR_REGCOUNT
	.align		4
.L_17:
        /*006c*/ 	.byte	0x04, 0x2f
        /*006e*/ 	.short	(.L_19 - .L_18)
	.align		4
.L_18:
        /*0070*/ 	.word	index@(sparse_trsv_upper_level_f64)
        /*0074*/ 	.word	0x00000019


	//----- nvinfo : EIATTR_FRAME_SIZE
	.align		4
.L_19:
        /*0078*/ 	.byte	0x04, 0x11
        /*007a*/ 	.short	(.L_21 - .L_20)
	.align		4
.L_20:
        /*007c*/ 	.word	index@($__internal_10_$__cuda_sm20_div_rn_f64_full)
        /*0080*/ 	.word	0x00000000


	//----- nvinfo : EIATTR_FRAME_SIZE
	.align		4
.L_21:
        /*0084*/ 	.byte	0x04, 0x11
        /*0086*/ 	.short	(.L_23 - .L_22)
	.align		4
.L_22:
        /*0088*/ 	.word	index@(sparse_trsv_upper_level_f64)
        /*008c*/ 	.word	0x00000000


	//----- nvinfo : EIATTR_REGCOUNT
	.align		4
.L_23:
        /*0090*/ 	.byte	0x04, 0x2f
        /*0092*/ 	.short	(.L_25 - .L_24)
	.align		4
.L_24:
        /*0094*/ 	.word	index@(ilu0_level_f32)
        /*0098*/ 	.word	0x00000015


	//----- nvinfo : EIATTR_FRAME_SIZE
	.align		4
.L_25:
        /*009c*/ 	.byte	0x04, 0x11
        /*009e*/ 	.short	(.L_27 - .L_26)
	.align		4
.L_26:
        /*00a0*/ 	.word	index@($__internal_9_$__cuda_sm3x_div_rn_noftz_f32_slowpath)
        /*00a4*/ 	.word	0x00000000


	//----- nvinfo : EIATTR_FRAME_SIZE
	.align		4
.L_27:
        /*00a8*/ 	.byte	0x04, 0x11
        /*00aa*/ 	.short	(.L_29 - .L_28)
	.align		4
.L_28:
        /*00ac*/ 	.word	index@(ilu0_level_f32)
        /*00b0*/ 	.word	0x00000000


	//----- nvinfo : EIATTR_REGCOUNT
	.align		4
.L_29:
        /*00b4*/ 	.byte	0x04, 0x2f
        /*00b6*/ 	.short	(.L_31 - .L_30)
	.align		4
.L_30:
        /*00b8*/ 	.word	index@(ilu0_level_f64)
        /*00bc*/ 	.word	0x0000001e


	//----- nvinfo : EIATTR_FRAME_SIZE
	.align		4
.L_31:
        /*00c0*/ 	.byte	0x04, 0x11
        /*00c2*/ 	.short	(.L_33 - .L_32)
	.align		4
.L_32:
        /*00c4*/ 	.word	index@($__internal_8_$__cuda_sm20_div_rn_f64_full)
        /*00c8*/ 	.word	0x00000000


	//----- nvinfo : EIATTR_FRAME_SIZE
	.align		4
.L_33:
        /*00cc*/ 	.byte	0x04, 0x11
        /*00ce*/ 	.short	(.L_35 - .L_34)
	.align		4
.L_34:
        /*00d0*/ 	.word	index@(ilu0_level_f64)
        /*00d4*/ 	.word	0x00000000


	//----- nvinfo : EIATTR_REGCOUNT
	.align		4
.L_35:
        /*00d8*/ 	.byte	0x04, 0x2f
        /*00da*/ 	.short	(.L_37 - .L_36)
	.align		4
.L_36:
        /*00dc*/ 	.word	index@(ic0_level_f32)
        /*00e0*/ 	.word	0x00000014


	//----- nvinfo : EIATTR_FRAME_SIZE
	.align		4
.L_37:
        /*00e4*/ 	.byte	0x04, 0x11
        /*00e6*/ 	.short	(.L_39 - .L_38)
	.align		4
.L_38:
        /*00e8*/ 	.word	index@($__internal_7_$__cuda_sm3x_div_rn_noftz_f32_slowpath)
        /*00ec*/ 	.word	0x00000000


	//----- nvinfo : EIATTR_FRAME_SIZE
	.align		4
.L_39:
        /*00f0*/ 	.byte	0x04, 0x11
        /*00f2*/ 	.short	(.L_41 - .L_40)
	.align		4
.L_40:
        /*00f4*/ 	.word	index@($__internal_6_$__cuda_sm20_sqrt_rn_f32_slowpath)
        /*00f8*/ 	.word	0x00000000


	//----- nvinfo : EIATTR_FRAME_SIZE
	.align		4
.L_41:
        /*00fc*/ 	.byte	0x04, 0x11
        /*00fe*/ 	.short	(.L_43 - .L_42)
	.align		4
.L_42:
        /*0100*/ 	.word	index@(ic0_level_f32)
        /*0104*/ 	.word	0x00000000


	//----- nvinfo : EIATTR_REGCOUNT
	.align		4
.L_43:
        /*0108*/ 	.byte	0x04, 0x2f
        /*010a*/ 	.short	(.L_45 - .L_44)
	.align		4
.L_44:
        /*010c*/ 	.word	index@(ic0_level_f64)
        /*0110*/ 	.word	0x0000001d


	//----- nvinfo : EIATTR_FRAME_SIZE
	.align		4
.L_45:
        /*0114*/ 	.byte	0x04, 0x11
        /*0116*/ 	.short	(.L_47 - .L_46)
	.align		4
.L_46:
        /*0118*/ 	.word	index@($__internal_5_$__cuda_sm20_dsqrt_rn_f64_mediumpath_v1)
        /*011c*/ 	.word	0x00000000


	//----- nvinfo : EIATTR_FRAME_SIZE
	.align		4
.L_47:
        /*0120*/ 	.byte	0x04, 0x11
        /*0122*/ 	.short	(.L_49 - .L_48)
	.align		4
.L_48:
        /*0124*/ 	.word	index@($__internal_4_$__cuda_sm20_div_rn_f64_full)
        /*0128*/ 	.word	0x00000000


	//----- nvinfo : EIATTR_FRAME_SIZE
	.align		4
.L_49:
        /*012c*/ 	.byte	0x04, 0x11
        /*012e*/ 	.short	(.L_51 - .L_50)
	.align		4
.L_50:
        /*0130*/ 	.word	index@(ic0_level_f64)
        /*0134*/ 	.word	0x00000000


	//----- nvinfo : EIATTR_REGCOUNT
	.align		4
.L_51:
        /*0138*/ 	.byte	0x04, 0x2f
        /*013a*/ 	.short	(.L_53 - .L_52)
	.align		4
.L_52:
        /*013c*/ 	.word	index@(sparse_trsv_lower_level_multi_rhs_f32)
        /*0140*/ 	.word	0x00000017


	//----- nvinfo : EIATTR_FRAME_SIZE
	.align		4
.L_53:
        /*0144*/ 	.byte	0x04, 0x11
        /*0146*/ 	.short	(.L_55 - .L_54)
	.align		4
.L_54:
        /*0148*/ 	.word	index@($__internal_3_$__cuda_sm3x_div_rn_noftz_f32_slowpath)
        /*014c*/ 	.word	0x00000000


	//----- nvinfo : EIATTR_FRAME_SIZE
	.align		4
.L_55:
        /*0150*/ 	.byte	0x04, 0x11
        /*0152*/ 	.short	(.L_57 - .L_56)
	.align		4
.L_56:
        /*0154*/ 	.word	index@(sparse_trsv_lower_level_multi_rhs_f32)
        /*0158*/ 	.word	0x00000000


	//----- nvinfo : EIATTR_REGCOUNT
	.align		4
.L_57:
        /*015c*/ 	.byte	0x04, 0x2f
        /*015e*/ 	.short	(.L_59 - .L_58)
	.align		4
.L_58:
        /*0160*/ 	.word	index@(sparse_trsv_lower_level_multi_rhs_f64)
        /*0164*/ 	.word	0x0000001b


	//----- nvinfo : EIATTR_FRAME_SIZE
	.align		4
.L_59:
        /*0168*/ 	.byte	0x04, 0x11
        /*016a*/ 	.short	(.L_61 - .L_60)
	.align		4
.L_60:
        /*016c*/ 	.word	index@($__internal_2_$__cuda_sm20_div_rn_f64_full)
        /*0170*/ 	.word	0x00000000


	//----- nvinfo : EIATTR_FRAME_SIZE
	.align		4
.L_61:
        /*0174*/ 	.byte	0x04, 0x11
        /*0176*/ 	.short	(.L_63 - .L_62)
	.align		4
.L_62:
        /*0178*/ 	.word	index@(sparse_trsv_lower_level_multi_rhs_f64)
        /*017c*/ 	.word	0x00000000


	//----- nvinfo : EIATTR_REGCOUNT
	.align		4
.L_63:
        /*0180*/ 	.byte	0x04, 0x2f
        /*0182*/ 	.short	(.L_65 - .L_64)
	.align		4
.L_64:
        /*0184*/ 	.word	index@(sparse_trsv_upper_level_multi_rhs_f32)
        /*0188*/ 	.word	0x00000017


	//----- nvinfo : EIATTR_FRAME_SIZE
	.align		4
.L_65:
        /*018c*/ 	.byte	0x04, 0x11
        /*018e*/ 	.short	(.L_67 - .L_66)
	.align		4
.L_66:
        /*0190*/ 	.word	index@($__internal_1_$__cuda_sm3x_div_rn_noftz_f32_slowpath)
        /*0194*/ 	.word	0x00000000


	//----- nvinfo : EIATTR_FRAME_SIZE
	.align		4
.L_67:
        /*0198*/ 	.byte	0x04, 0x11
        /*019a*/ 	.short	(.L_69 - .L_68)
	.align		4
.L_68:
        /*019c*/ 	.word	index@(sparse_trsv_upper_level_multi_rhs_f32)
        /*01a0*/ 	.word	0x00000000


	//----- nvinfo : EIATTR_REGCOUNT
	.align		4
.L_69:
        /*01a4*/ 	.byte	0x04, 0x2f
        /*01a6*/ 	.short	(.L_71 - .L_70)
	.align		4
.L_70:
        /*01a8*/ 	.word	index@(sparse_trsv_upper_level_multi_rhs_f64)
        /*01ac*/ 	.word	0x0000001a


	//----- nvinfo : EIATTR_FRAME_SIZE
	.align		4
.L_71:
        /*01b0*/ 	.byte	0x04, 0x11
        /*01b2*/ 	.short	(.L_73 - .L_72)
	.align		4
.L_72:
        /*01b4*/ 	.word	index@($__internal_0_$__cuda_sm20_div_rn_f64_full)
        /*01b8*/ 	.word	0x00000000


	//----- nvinfo : EIATTR_FRAME_SIZE
	.align		4
.L_73:
        /*01bc*/ 	.byte	0x04, 0x11
        /*01be*/ 	.short	(.L_75 - .L_74)
	.align		4
.L_74:
        /*01c0*/ 	.word	index@(sparse_trsv_upper_level_multi_rhs_f64)
        /*01c4*/ 	.word	0x00000000


	//----- nvinfo : EIATTR_REGCOUNT
	.align		4
.L_75:
        /*01c8*/ 	.byte	0x04, 0x2f
        /*01ca*/ 	.short	(.L_77 - .L_76)
	.align		4
.L_76:
        /*01cc*/ 	.word	index@(find_diag_indices)
        /*01d0*/ 	.word	0x0000000e


	//----- nvinfo : EIATTR_FRAME_SIZE
	.align		4
.L_77:
        /*01d4*/ 	.byte	0x04, 0x11
        /*01d6*/ 	.short	(.L_79 - .L_78)
	.align		4
.L_78:
        /*01d8*/ 	.word	index@(find_diag_indices)
        /*01dc*/ 	.word	0x00000000


	//----- nvinfo : EIATTR_REGCOUNT
	.align		4
.L_79:
        /*01e0*/ 	.byte	0x04, 0x2f
        /*01e2*/ 	.short	(.L_81 - .L_80)
	.align		4
.L_80:
        /*01e4*/ 	.word	index@(copy_f32)
        /*01e8*/ 	.word	0x0000000a


	//----- nvinfo : EIATTR_FRAME_SIZE
	.align		4
.L_81:
        /*01ec*/ 	.byte	0x04, 0x11
        /*01ee*/ 	.short	(.L_83 - .L_82)
	.align		4
.L_82:
        /*01f0*/ 	.word	index@(copy_f32)
        /*01f4*/ 	.word	0x00000000


	//----- nvinfo : EIATTR_REGCOUNT
	.align		4
.L_83:
        /*01f8*/ 	.byte	0x04, 0x2f
        /*01fa*/ 	.short	(.L_85 - .L_84)
	.align		4
.L_84:
        /*01fc*/ 	.word	index@(copy_f64)
        /*0200*/ 	.word	0x0000000a


	//----- nvinfo : EIATTR_FRAME_SIZE
	.align		4
.L_85:
        /*0204*/ 	.byte	0x04, 0x11
        /*0206*/ 	.short	(.L_87 - .L_86)
	.align		4
.L_86:
        /*0208*/ 	.word	index@(copy_f64)
        /*020c*/ 	.word	0x00000000


	//----- nvinfo : EIATTR_REGCOUNT
	.align		4
.L_87:
        /*0210*/ 	.byte	0x04, 0x2f
        /*0212*/ 	.short	(.L_89 - .L_88)
	.align		4
.L_88:
        /*0214*/ 	.word	index@(split_lu_scatter_f32)
        /*0218*/ 	.word	0x0000000e


	//----- nvinfo : EIATTR_FRAME_SIZE
	.align		4
.L_89:
        /*021c*/ 	.byte	0x04, 0x11
        /*021e*/ 	.short	(.L_91 - .L_90)
	.align		4
.L_90:
        /*0220*/ 	.word	index@(split_lu_scatter_f32)
        /*0224*/ 	.word	0x00000000


	//----- nvinfo : EIATTR_REGCOUNT
	.align		4
.L_91:
        /*0228*/ 	.byte	0x04, 0x2f
        /*022a*/ 	.short	(.L_93 - .L_92)
	.align		4
.L_92:
        /*022c*/ 	.word	index@(split_lu_scatter_f64)
        /*0230*/ 	.word	0x0000000c


	//----- nvinfo : EIATTR_FRAME_SIZE
	.align		4
.L_93:
        /*0234*/ 	.byte	0x04, 0x11
        /*0236*/ 	.short	(.L_95 - .L_94)
	.align		4
.L_94:
        /*0238*/ 	.word	index@(split_lu_scatter_f64)
        /*023c*/ 	.word	0x00000000


	//----- nvinfo : EIATTR_REGCOUNT
	.align		4
.L_95:
        /*0240*/ 	.byte	0x04, 0x2f
        /*0242*/ 	.short	(.L_97 - .L_96)
	.align		4
.L_96:
        /*0244*/ 	.word	index@(extract_lower_scatter_f32)
        /*0248*/ 	.word	0x0000000a


	//----- nvinfo : EIATTR_FRAME_SIZE
	.align		4
.L_97:
        /*024c*/ 	.byte	0x04, 0x11
        /*024e*/ 	.short	(.L_99 - .L_98)
	.align		4
.L_98:
        /*0250*/ 	.word	index@(extract_lower_scatter_f32)
        /*0254*/ 	.word	0x00000000


	//----- nvinfo : EIATTR_REGCOUNT
	.align		4
.L_99:
        /*0258*/ 	.byte	0x04, 0x2f
        /*025a*/ 	.short	(.L_101 - .L_100)
	.align		4
.L_100:
        /*025c*/ 	.word	index@(extract_lower_scatter_f64)
        /*0260*/ 	.word	0x0000000a


	//----- nvinfo : EIATTR_FRAME_SIZE
	.align		4
.L_101:
        /*0264*/ 	.byte	0x04, 0x11
        /*0266*/ 	.short	(.L_103 - .L_102)
	.align		4
.L_102:
        /*0268*/ 	.word	index@(extract_lower_scatter_f64)
        /*026c*/ 	.word	0x00000000


	//----- nvinfo : EIATTR_MIN_STACK_SIZE
	.align		4
.L_103:
        /*0270*/ 	.byte	0x04, 0x12
        /*0272*/ 	.short	(.L_105 - .L_104)
	.align		4
.L_104:
        /*0274*/ 	.word	index@(extract_lower_scatter_f64)
        /*0278*/ 	.word	0x00000000


	//----- nvinfo : EIATTR_MIN_STACK_SIZE
	.align		4
.L_105:
        /*027c*/ 	.byte	0x04, 0x12
        /*027e*/ 	.short	(.L_107 - .L_106)
	.align		4
.L_106:
        /*0280*/ 	.word	index@(extract_lower_scatter_f32)
        /*0284*/ 	.word	0x00000000


	//----- nvinfo : EIATTR_MIN_STACK_SIZE
	.align		4
.L_107:
        /*0288*/ 	.byte	0x04, 0x12
        /*028a*/ 	.short	(.L_109 - .L_108)
	.align		4
.L_108:
        /*028c*/ 	.word	index@(split_lu_scatter_f64)
        /*0290*/ 	.word	0x00000000


	//----- nvinfo : EIATTR_MIN_STACK_SIZE
	.align		4
.L_109:
        /*0294*/ 	.byte	0x04, 0x12
        /*0296*/ 	.short	(.L_111 - .L_110)
	.align		4
.L_110:
        /*0298*/ 	.word	index@(split_lu_scatter_f32)
        /*029c*/ 	.word	0x00000000


	//----- nvinfo : EIATTR_MIN_STACK_SIZE
	.align		4
.L_111:
        /*02a0*/ 	.byte	0x04, 0x12
        /*02a2*/ 	.short	(.L_113 - .L_112)
	.align		4
.L_112:
        /*02a4*/ 	.word	index@(copy_f64)
        /*02a8*/ 	.word	0x00000000


	//----- nvinfo : EIATTR_MIN_STACK_SIZE
	.align		4
.L_113:
        /*02ac*/ 	.byte	0x04, 0x12
        /*02ae*/ 	.short	(.L_115 - .L_114)
	.align		4
.L_114:
        /*02b0*/ 	.word	index@(copy_f32)
        /*02b4*/ 	.word	0x00000000


	//----- nvinfo : EIATTR_MIN_STACK_SIZE
	.align		4
.L_115:
        /*02b8*/ 	.byte	0x04, 0x12
        /*02ba*/ 	.short	(.L_117 - .L_116)
	.align		4
.L_116:
        /*02bc*/ 	.word	index@(find_diag_indices)
        /*02c0*/ 	.word	0x00000000


	//----- nvinfo : EIATTR_MIN_STACK_SIZE
	.align		4
.L_117:
        /*02c4*/ 	.byte	0x04, 0x12
        /*02c6*/ 	.short	(.L_119 - .L_118)
	.align		4
.L_118:
        /*02c8*/ 	.word	index@(sparse_trsv_upper_level_multi_rhs_f64)
        /*02cc*/ 	.word	0x00000000


	//----- nvinfo : EIATTR_MIN_STACK_SIZE
	.align		4
.L_119:
        /*02d0*/ 	.byte	0x04, 0x12
        /*02d2*/ 	.short	(.L_121 - .L_120)
	.align		4
.L_120:
        /*02d4*/ 	.word	index@(sparse_trsv_upper_level_multi_rhs_f32)
        /*02d8*/ 	.word	0x00000000


	//----- nvinfo : EIATTR_MIN_STACK_SIZE
	.align		4
.L_121:
        /*02dc*/ 	.byte	0x04, 0x12
        /*02de*/ 	.short	(.L_123 - .L_122)
	.align		4
.L_122:
        /*02e0*/ 	.word	index@(sparse_trsv_lower_level_multi_rhs_f64)
        /*02e4*/ 	.word	0x00000000


	//----- nvinfo : EIATTR_MIN_STACK_SIZE
	.align		4
.L_123:
        /*02e8*/ 	.byte	0x04, 0x12
        /*02ea*/ 	.short	(.L_125 - .L_124)
	.align		4
.L_124:
        /*02ec*/ 	.word	index@(sparse_trsv_lower_level_multi_rhs_f32)
        /*02f0*/ 	.word	0x00000000


	//----- nvinfo : EIATTR_MIN_STACK_SIZE
	.align		4
.L_125:
        /*02f4*/ 	.byte	0x04, 0x12
        /*02f6*/ 	.short	(.L_127 - .L_126)
	.align		4
.L_126:
        /*02f8*/ 	.word	index@(ic0_level_f64)
        /*02fc*/ 	.word	0x00000000


	//----- nvinfo : EIATTR_MIN_STACK_SIZE
	.align		4
.L_127:
        /*0300*/ 	.byte	0x04, 0x12
        /*0302*/ 	.short	(.L_129 - .L_128)
	.align		4
.L_128:
        /*0304*/ 	.word	index@(ic0_level_f32)
        /*0308*/ 	.word	0x00000000


	//----- nvinfo : EIATTR_MIN_STACK_SIZE
	.align		4
.L_129:
        /*030c*/ 	.byte	0x04, 0x12
        /*030e*/ 	.short	(.L_131 - .L_130)
	.align		4
.L_130:
        /*0310*/ 	.word	index@(ilu0_level_f64)
        /*0314*/ 	.word	0x00000000


	//----- nvinfo : EIATTR_MIN_STACK_SIZE
	.align		4
.L_131:
        /*0318*/ 	.byte	0x04, 0x12
        /*031a*/ 	.short	(.L_133 - .L_132)
	.align		4
.L_132:
        /*031c*/ 	.word	index@(ilu0_level_f32)
        /*0320*/ 	.word	0x00000000


	//----- nvinfo : EIATTR_MIN_STACK_SIZE
	.align		4
.L_133:
        /*0324*/ 	.byte	0x04, 0x12
        /*0326*/ 	.short	(.L_135 - .L_134)
	.align		4
.L_134:
        /*0328*/ 	.word	index@(sparse_trsv_upper_level_f64)
        /*032c*/ 	.word	0x00000000


	//----- nvinfo : EIATTR_MIN_STACK_SIZE
	.align		4
.L_135:
        /*0330*/ 	.byte	0x04, 0x12
        /*0332*/ 	.short	(.L_137 - .L_136)
	.align		4
.L_136:
        /*0334*/ 	.word	index@(sparse_trsv_upper_level_f32)
        /*0338*/ 	.word	0x00000000


	//----- nvinfo : EIATTR_MIN_STACK_SIZE
	.align		4
.L_137:
        /*033c*/ 	.byte	0x04, 0x12
        /*033e*/ 	.short	(.L_139 - .L_138)
	.align		4
.L_138:
        /*0340*/ 	.word	index@(sparse_trsv_lower_level_f64)
        /*0344*/ 	.word	0x00000000


	//----- nvinfo : EIATTR_MIN_STACK_SIZE
	.align		4
.L_139:
        /*0348*/ 	.byte	0x04, 0x12
        /*034a*/ 	.short	(.L_141 - .L_140)
	.align		4
.L_140:
        /*034c*/ 	.word	index@(sparse_trsv_lower_level_f32)
        /*0350*/ 	.word	0x00000000
.L_141:


//--------------------- .nv.compat                --------------------------
	.section	.nv.compat,"",@"SHT_CUDA_COMPAT_INFO"
	.align	4
        /*0000*/ 	.byte	0x02, 0x09, 0x00, 0x00, 0x02, 0x02, 0x01, 0x00, 0x02, 0x05, 0x05, 0x00, 0x03, 0x07, 0x01, 0x01
        /*0010*/ 	.byte	0x02, 0x03, 0x00, 0x00, 0x02, 0x06, 0x01, 0x00, 0x04, 0x0b, 0x08, 0x00, 0x01, 0x00, 0x00, 0x00
        /*0020*/ 	.byte	0x00, 0x00, 0x00, 0x00


//--------------------- .nv.info.extract_lower_scatter_f64 --------------------------
	.section	.nv.info.extract_lower_scatter_f64,"",@"SHT_CUDA_INFO"
	.sectionflags	@""
	.align	4


	//----- nvinfo : EIATTR_CUDA_API_VERSION
	.align		4
        /*0000*/ 	.byte	0x04, 0x37
        /*0002*/ 	.short	(.L_143 - .L_142)
.L_142:
        /*0004*/ 	.word	0x00000082


	//----- nvinfo : EIATTR_KPARAM_INFO
	.align		4
.L_143:
        /*0008*/ 	.byte	0x04, 0x17
        /*000a*/ 	.short	(.L_145 - .L_144)
.L_144:
        /*000c*/ 	.word	0x00000000
        /*0010*/ 	.short	0x0003
        /*0012*/ 	.short	0x0018
        /*0014*/ 	.byte	0x00, 0xf0, 0x11, 0x00


	//----- nvinfo : EIATTR_KPARAM_INFO
	.align		4
.L_145:
        /*0018*/ 	.byte	0x04, 0x17
        /*001a*/ 	.short	(.L_147 - .L_146)
.L_146:
        /*001c*/ 	.word	0x00000000
        /*0020*/ 	.short	0x0002
        /*0022*/ 	.short	0x0010
        /*0024*/ 	.byte	0x00, 0xf5, 0x21, 0x00


	//----- nvinfo : EIATTR_KPARAM_INFO
	.align		4
.L_147:
        /*0028*/ 	.byte	0x04, 0x17
        /*002a*/ 	.short	(.L_149 - .L_148)
.L_148:
        /*002c*/ 	.word	0x00000000
        /*0030*/ 	.short	0x0001
        /*0032*/ 	.short	0x0008
        /*0034*/ 	.byte	0x00, 0xf5, 0x21, 0x00


	//----- nvinfo : EIATTR_KPARAM_INFO
	.align		4
.L_149:
        /*0038*/ 	.byte	0x04, 0x17
        /*003a*/ 	.short	(.L_151 - .L_150)
.L_150:
        /*003c*/ 	.word	0x00000000
        /*0040*/ 	.short	0x0000
        /*0042*/ 	.short	0x0000
        /*0044*/ 	.byte	0x00, 0xf5, 0x21, 0x00


	//----- nvinfo : EIATTR_SPARSE_MMA_MASK
	.align		4
.L_151:
        /*0048*/ 	.byte	0x03, 0x50
        /*004a*/ 	.short	0x0000


	//----- nvinfo : EIATTR_MAXREG_COUNT
	.align		4
        /*004c*/ 	.byte	0x03, 0x1b
        /*004e*/ 	.short	0x00ff


	//----- nvinfo : EIATTR_MERCURY_ISA_VERSION
	.align		4
        /*0050*/ 	.byte	0x03, 0x5f
        /*0052*/ 	.short	0x0101


	//----- nvinfo : EIATTR_VRC_CTA_INIT_COUNT
	.align		4
        /*0054*/ 	.byte	0x02, 0x4a
	.zero		1
	.zero		1


	//----- nvinfo : EIATTR_EXIT_INSTR_OFFSETS
	.align		4
        /*0058*/ 	.byte	0x04, 0x1c
        /*005a*/ 	.short	(.L_153 - .L_152)


	//   ....[0]....
.L_152:
        /*005c*/ 	.word	0x00000070


	//   ....[1]....
        /*0060*/ 	.word	0x000000d0


	//   ....[2]....
        /*0064*/ 	.word	0x00000140


	//----- nvinfo : EIATTR_CBANK_PARAM_SIZE
	.align		4
.L_153:
        /*0068*/ 	.byte	0x03, 0x19
        /*006a*/ 	.short	0x001c


	//----- nvinfo : EIATTR_PARAM_CBANK
	.align		4
        /*006c*/ 	.byte	0x04, 0x0a
        /*006e*/ 	.short	(.L_155 - .L_154)
	.align		4
.L_154:
        /*0070*/ 	.word	index@(.nv.constant0.extract_lower_scatter_f64)
        /*0074*/ 	.short	0x0380
        /*0076*/ 	.short	0x001c


	//----- nvinfo : EIATTR_SW_WAR
	.align		4
.L_155:
        /*0078*/ 	.byte	0x04, 0x36
        /*007a*/ 	.short	(.L_157 - .L_156)
.L_156:
        /*007c*/ 	.word	0x00000008
.L_157:


//--------------------- .nv.info.extract_lower_scatter_f32 --------------------------
	.section	.nv.info.extract_lower_scatter_f32,"",@"SHT_CUDA_INFO"
	.sectionflags	@""
	.align	4


	//----- nvinfo : EIATTR_CUDA_API_VERSION
	.align		4
        /*0000*/ 	.byte	0x04, 0x37
        /*0002*/ 	.short	(.L_159 - .L_158)
.L_158:
        /*0004*/ 	.word	0x00000082


	//----- nvinfo : EIATTR_KPARAM_INFO
	.align		4
.L_159:
        /*0008*/ 	.byte	0x04, 0x17
        /*000a*/ 	.short	(.L_161 - .L_160)
.L_160:
        /*000c*/ 	.word	0x00000000
        /*0010*/ 	.short	0x0003
        /*0012*/ 	.short	0x0018
        /*0014*/ 	.byte	0x00, 0xf0, 0x11, 0x00


	//----- nvinfo : EIATTR_KPARAM_INFO
	.align		4
.L_161:
        /*0018*/ 	.byte	0x04, 0x17
        /*001a*/ 	.short	(.L_163 - .L_162)
.L_162:
        /*001c*/ 	.word	0x00000000
        /*0020*/ 	.short	0x0002
        /*0022*/ 	.short	0x0010
        /*0024*/ 	.byte	0x00, 0xf5, 0x21, 0x00


	//----- nvinfo : EIATTR_KPARAM_INFO
	.align		4
.L_163:
        /*0028*/ 	.byte	0x04, 0x17
        /*002a*/ 	.short	(.L_165 - .L_164)
.L_164:
        /*002c*/ 	.word	0x00000000
        /*0030*/ 	.short	0x0001
        /*0032*/ 	.short	0x0008
        /*0034*/ 	.byte	0x00, 0xf5, 0x21, 0x00


	//----- nvinfo : EIATTR_KPARAM_INFO
	.align		4
.L_165:
        /*0038*/ 	.byte	0x04, 0x17
        /*003a*/ 	.short	(.L_167 - .L_166)
.L_166:
        /*003c*/ 	.word	0x00000000
        /*0040*/ 	.short	0x0000
        /*0042*/ 	.short	0x0000
        /*0044*/ 	.byte	0x00, 0xf5, 0x21, 0x00


	//----- nvinfo : EIATTR_SPARSE_MMA_MASK
	.align		4
.L_167:
        /*0048*/ 	.byte	0x03, 0x50
        /*004a*/ 	.short	0x0000


	//----- nvinfo : EIATTR_MAXREG_COUNT
	.align		4
        /*004c*/ 	.byte	0x03, 0x1b
        /*004e*/ 	.short	0x00ff


	//----- nvinfo : EIATTR_MERCURY_ISA_VERSION
	.align		4
        /*0050*/ 	.byte	0x03, 0x5f
        /*0052*/ 	.short	0x0101


	//----- nvinfo : EIATTR_VRC_CTA_INIT_COUNT
	.align		4
        /*0054*/ 	.byte	0x02, 0x4a
	.zero		1
	.zero		1


	//----- nvinfo : EIATTR_EXIT_INSTR_OFFSETS
	.align		4
        /*0058*/ 	.byte	0x04, 0x1c
        /*005a*/ 	.short	(.L_169 - .L_168)


	//   ....[0]....
.L_168:
        /*005c*/ 	.word	0x00000070


	//   ....[1]....
        /*0060*/ 	.word	0x000000d0


	//   ....[2]....
        /*0064*/ 	.word	0x00000140


	//----- nvinfo : EIATTR_CBANK_PARAM_SIZE
	.align		4
.L_169:
        /*0068*/ 	.byte	0x03, 0x19
        /*006a*/ 	.short	0x001c


	//----- nvinfo : EIATTR_PARAM_CBANK
	.align		4
        /*006c*/ 	.byte	0x04, 0x0a
        /*006e*/ 	.short	(.L_171 - .L_170)
	.align		4
.L_170:
        /*0070*/ 	.word	index@(.nv.constant0.extract_lower_scatter_f32)
        /*0074*/ 	.short	0x0380
        /*0076*/ 	.short	0x001c


	//----- nvinfo : EIATTR_SW_WAR
	.align		4
.L_171:
        /*0078*/ 	.byte	0x04, 0x36
        /*007a*/ 	.short	(.L_173 - .L_172)
.L_172:
        /*007c*/ 	.word	0x00000008
.L_173:


//--------------------- .nv.info.split_lu_scatter_f64 --------------------------
	.section	.nv.info.split_lu_scatter_f64,"",@"SHT_CUDA_INFO"
	.sectionflags	@""
	.align	4


	//----- nvinfo : EIATTR_CUDA_API_VERSION
	.align		4
        /*0000*/ 	.byte	0x04, 0x37
        /*0002*/ 	.short	(.L_175 - .L_174)
.L_174:
        /*0004*/ 	.word	0x00000082


	//----- nvinfo : EIATTR_KPARAM_INFO
	.align		4
.L_175:
        /*0008*/ 	.byte	0x04, 0x17
        /*000a*/ 	.short	(.L_177 - .L_176)
.L_176:
        /*000c*/ 	.word	0x00000000
        /*0010*/ 	.short	0x0005
        /*0012*/ 	.short	0x0028
        /*0014*/ 	.byte	0x00, 0xf0, 0x11, 0x00


	//----- nvinfo : EIATTR_KPARAM_INFO
	.align		4
.L_177:
        /*0018*/ 	.byte	0x04, 0x17
        /*001a*/ 	.short	(.L_179 - .L_178)
.L_178:
        /*001c*/ 	.word	0x00000000
        /*0020*/ 	.short	0x0004
        /*0022*/ 	.short	0x0020
        /*0024*/ 	.byte	0x00, 0xf5, 0x21, 0x00


	//----- nvinfo : EIATTR_KPARAM_INFO
	.align		4
.L_179:
        /*0028*/ 	.byte	0x04, 0x17
        /*002a*/ 	.short	(.L_181 - .L_180)
.L_180:
        /*002c*/ 	.word	0x00000000
        /*0030*/ 	.short	0x0003
        /*0032*/ 	.short	0x0018
        /*0034*/ 	.byte	0x00, 0xf5, 0x21, 0x00


	//----- nvinfo : EIATTR_KPARAM_INFO
	.align		4
.L_181:
        /*0038*/ 	.byte	0x04, 0x17
        /*003a*/ 	.short	(.L_183 - .L_182)
.L_182:
        /*003c*/ 	.word	0x00000000
        /*0040*/ 	.short	0x0002
        /*0042*/ 	.short	0x0010
        /*0044*/ 	.byte	0x00, 0xf5, 0x21, 0x00


	//----- nvinfo : EIATTR_KPARAM_INFO
	.align		4
.L_183:
        /*0048*/ 	.byte	0x04, 0x17
        /*004a*/ 	.short	(.L_185 - .L_184)
.L_184:
        /*004c*/ 	.word	0x00000000
        /*0050*/ 	.short	0x0001
        /*0052*/ 	.short	0x0008
        /*0054*/ 	.byte	0x00, 0xf5, 0x21, 0x00


	//----- nvinfo : EIATTR_KPARAM_INFO
	.align		4
.L_185:
        /*0058*/ 	.byte	0x04, 0x17
        /*005a*/ 	.short	(.L_187 - .L_186)
.L_186:
        /*005c*/ 	.word	0x00000000
        /*0060*/ 	.short	0x0000
        /*0062*/ 	.short	0x0000
        /*0064*/ 	.byte	0x00, 0xf5, 0x21, 0x00


	//----- nvinfo : EIATTR_SPARSE_MMA_MASK
	.align		4
.L_187:
        /*0068*/ 	.byte	0x03, 0x50
        /*006a*/ 	.short	0x0000


	//----- nvinfo : EIATTR_MAXREG_COUNT
	.align		4
        /*006c*/ 	.byte	0x03, 0x1b
        /*006e*/ 	.short	0x00ff


	//----- nvinfo : EIATTR_MERCURY_ISA_VERSION
	.align		4
        /*0070*/ 	.byte	0x03, 0x5f
        /*0072*/ 	.short	0x0101


	//----- nvinfo : EIATTR_VRC_CTA_INIT_COUNT
	.align		4
        /*0074*/ 	.byte	0x02, 0x4a
	.zero		1
	.zero		1


	//----- nvinfo : EIATTR_EXIT_INSTR_OFFSETS
	.align		4
        /*0078*/ 	.byte	0x04, 0x1c
        /*007a*/ 	.short	(.L_189 - .L_188)


	//   ....[0]....
.L_188:
        /*007c*/ 	.word	0x00000070


	//   ....[1]....
        /*0080*/ 	.word	0x00000170


	//   ....[2]....
        /*0084*/ 	.word	0x000001b0


	//----- nvinfo : EIATTR_CBANK_PARAM_SIZE
	.align		4
.L_189:
        /*0088*/ 	.byte	0x03, 0x19
        /*008a*/ 	.short	0x002c


	//----- nvinfo : EIATTR_PARAM_CBANK
	.align		4
        /*008c*/ 	.byte	0x04, 0x0a
        /*008e*/ 	.short	(.L_191 - .L_190)
	.align		4
.L_190:
        /*0090*/ 	.word	index@(.nv.constant0.split_lu_scatter_f64)
        /*0094*/ 	.short	0x0380
        /*0096*/ 	.short	0x002c


	//----- nvinfo : EIATTR_SW_WAR
	.align		4
.L_191:
        /*0098*/ 	.byte	0x04, 0x36
        /*009a*/ 	.short	(.L_193 - .L_192)
.L_192:
        /*009c*/ 	.word	0x00000008
.L_193:


//--------------------- .nv.info.split_lu_scatter_f32 --------------------------
	.section	.nv.info.split_lu_scatter_f32,"",@"SHT_CUDA_INFO"
	.sectionflags	@""
	.align	4


	//----- nvinfo : EIATTR_CUDA_API_VERSION
	.align		4
        /*0000*/ 	.byte	0x04, 0x37
        /*0002*/ 	.short	(.L_195 - .L_194)
.L_194:
        /*0004*/ 	.word	0x00000082


	//----- nvinfo : EIATTR_KPARAM_INFO
	.align		4
.L_195:
        /*0008*/ 	.byte	0x04, 0x17
        /*000a*/ 	.short	(.L_197 - .L_196)
.L_196:
        /*000c*/ 	.word	0x00000000
        /*0010*/ 	.short	0x0005
        /*0012*/ 	.short	0x0028
        /*0014*/ 	.byte	0x00, 0xf0, 0x11, 0x00


	//----- nvinfo : EIATTR_KPARAM_INFO
	.align		4
.L_197:
        /*0018*/ 	.byte	0x04, 0x17
        /*001a*/ 	.short	(.L_199 - .L_198)
.L_198:
        /*001c*/ 	.word	0x00000000
        /*0020*/ 	.short	0x0004
        /*0022*/ 	.short	0x0020
        /*0024*/ 	.byte	0x00, 0xf5, 0x21, 0x00


	//----- nvinfo : EIATTR_KPARAM_INFO
	.align		4
.L_199:
        /*0028*/ 	.byte	0x04, 0x17
        /*002a*/ 	.short	(.L_201 - .L_200)
.L_200:
        /*002c*/ 	.word	0x00000000
        /*0030*/ 	.short	0x0003
        /*0032*/ 	.short	0x0018
        /*0034*/ 	.byte	0x00, 0xf5, 0x21, 0x00


	//----- nvinfo : EIATTR_KPARAM_INFO
	.align		4
.L_201:
        /*0038*/ 	.byte	0x04, 0x17
        /*003a*/ 	.short	(.L_203 - .L_202)
.L_202:
        /*003c*/ 	.word	0x00000000
        /*0040*/ 	.short	0x0002
        /*0042*/ 	.short	0x0010
        /*0044*/ 	.byte	0x00, 0xf5, 0x21, 0x00


	//----- nvinfo : EIATTR_KPARAM_INFO
	.align		4
.L_203:
        /*0048*/ 	.byte	0x04, 0x17
        /*004a*/ 	.short	(.L_205 - .L_204)
.L_204:
        /*004c*/ 	.word	0x00000000
        /*0050*/ 	.short	0x0001
        /*0052*/ 	.short	0x0008
        /*0054*/ 	.byte	0x00, 0xf5, 0x21, 0x00


	//----- nvinfo : EIATTR_KPARAM_INFO
	.align		4
.L_205:
        /*0058*/ 	.byte	0x04, 0x17
        /*005a*/ 	.short	(.L_207 - .L_206)
.L_206:
        /*005c*/ 	.word	0x00000000
        /*0060*/ 	.short	0x0000
        /*0062*/ 	.short	0x0000
        /*0064*/ 	.byte	0x00, 0xf5, 0x21, 0x00


	//----- nvinfo : EIATTR_SPARSE_MMA_MASK
	.align		4
.L_207:
        /*0068*/ 	.byte	0x03, 0x50
        /*006a*/ 	.short	0x0000


	//----- nvinfo : EIATTR_MAXREG_COUNT
	.align		4
        /*006c*/ 	.byte	0x03, 0x1b
        /*006e*/ 	.short	0x00ff


	//----- nvinfo : EIATTR_MERCURY_ISA_VERSION
	.align		4
        /*0070*/ 	.byte	0x03, 0x5f
        /*0072*/ 	.short	0x0101


	//----- nvinfo : EIATTR_VRC_CTA_INIT_COUNT
	.align		4
        /*0074*/ 	.byte	0x02, 0x4a
	.zero		1
	.zero		1


	//----- nvinfo : EIATTR_EXIT_INSTR_OFFSETS
	.align		4
        /*0078*/ 	.byte	0x04, 0x1c
        /*007a*/ 	.short	(.L_209 - .L_208)


	//   ....[0]....
.L_208:
        /*007c*/ 	.word	0x00000070


	//   ....[1]....
        /*0080*/ 	.word	0x00000170


	//   ....[2]....
        /*0084*/ 	.word	0x000001b0


	//----- nvinfo : EIATTR_CBANK_PARAM_SIZE
	.align		4
.L_209:
        /*0088*/ 	.byte	0x03, 0x19
        /*008a*/ 	.short	0x002c


	//----- nvinfo : EIATTR_PARAM_CBANK
	.align		4
        /*008c*/ 	.byte	0x04, 0x0a
        /*008e*/ 	.short	(.L_211 - .L_210)
	.align		4
.L_210:
        /*0090*/ 	.word	index@(.nv.constant0.split_lu_scatter_f32)
        /*0094*/ 	.short	0x0380
        /*0096*/ 	.short	0x002c


	//----- nvinfo : EIATTR_SW_WAR
	.align		4
.L_211:
        /*0098*/ 	.byte	0x04, 0x36
        /*009a*/ 	.short	(.L_213 - .L_212)
.L_212:
        /*009c*/ 	.word	0x00000008
.L_213:


//--------------------- .nv.info.copy_f64         --------------------------
	.section	.nv.info.copy_f64,"",@"SHT_CUDA_INFO"
	.sectionflags	@""
	.align	4


	//----- nvinfo : EIATTR_CUDA_API_VERSION
	.align		4
        /*0000*/ 	.byte	0x04, 0x37
        /*0002*/ 	.short	(.L_215 - .L_214)
.L_214:
        /*0004*/ 	.word	0x00000082


	//----- nvinfo : EIATTR_KPARAM_INFO
	.align		4
.L_215:
        /*0008*/ 	.byte	0x04, 0x17
        /*000a*/ 	.short	(.L_217 - .L_216)
.L_216:
        /*000c*/ 	.word	0x00000000
        /*0010*/ 	.short	0x0002
        /*0012*/ 	.short	0x0010
        /*0014*/ 	.byte	0x00, 0xf0, 0x11, 0x00


	//----- nvinfo : EIATTR_KPARAM_INFO
	.align		4
.L_217:
        /*0018*/ 	.byte	0x04, 0x17
        /*001a*/ 	.short	(.L_219 - .L_218)
.L_218:
        /*001c*/ 	.word	0x00000000
        /*0020*/ 	.short	0x0001
        /*0022*/ 	.short	0x0008
        /*0024*/ 	.byte	0x00, 0xf5, 0x21, 0x00


	//----- nvinfo : EIATTR_KPARAM_INFO
	.align		4
.L_219:
        /*0028*/ 	.byte	0x04, 0x17
        /*002a*/ 	.short	(.L_221 - .L_220)
.L_220:
        /*002c*/ 	.word	0x00000000
        /*0030*/ 	.short	0x0000
        /*0032*/ 	.short	0x0000
        /*0034*/ 	.byte	0x00, 0xf5, 0x21, 0x00


	//----- nvinfo : EIATTR_SPARSE_MMA_MASK
	.align		4
.L_221:
        /*0038*/ 	.byte	0x03, 0x50
        /*003a*/ 	.short	0x0000


	//----- nvinfo : EIATTR_MAXREG_COUNT
	.align		4
        /*003c*/ 	.byte	0x03, 0x1b
        /*003e*/ 	.short	0x00ff


	//----- nvinfo : EIATTR_MERCURY_ISA_VERSION
	.align		4
        /*0040*/ 	.byte	0x03, 0x5f
        /*0042*/ 	.short	0x0101


	//----- nvinfo : EIATTR_VRC_CTA_INIT_COUNT
	.align		4
        /*0044*/ 	.byte	0x02, 0x4a
	.zero		1
	.zero		1


	//----- nvinfo : EIATTR_EXIT_INSTR_OFFSETS
	.align		4
        /*0048*/ 	.byte	0x04, 0x1c
        /*004a*/ 	.short	(.L_223 - .L_222)


	//   ....[0]....
.L_222:
        /*004c*/ 	.word	0x00000070


	//   ....[1]....
        /*0050*/ 	.word	0x000000f0


	//----- nvinfo : EIATTR_CBANK_PARAM_SIZE
	.align		4
.L_223:
        /*0054*/ 	.byte	0x03, 0x19
        /*0056*/ 	.short	0x0014


	//----- nvinfo : EIATTR_PARAM_CBANK
	.align		4
        /*0058*/ 	.byte	0x04, 0x0a
        /*005a*/ 	.short	(.L_225 - .L_224)
	.align		4
.L_224:
        /*005c*/ 	.word	index@(.nv.constant0.copy_f64)
        /*0060*/ 	.short	0x0380
        /*0062*/ 	.short	0x0014


	//----- nvinfo : EIATTR_SW_WAR
	.align		4
.L_225:
        /*0064*/ 	.byte	0x04, 0x36
        /*0066*/ 	.short	(.L_227 - .L_226)
.L_226:
        /*0068*/ 	.word	0x00000008
.L_227:


//--------------------- .nv.info.copy_f32         --------------------------
	.section	.nv.info.copy_f32,"",@"SHT_CUDA_INFO"
	.sectionflags	@""
	.align	4


	//----- nvinfo : EIATTR_CUDA_API_VERSION
	.align		4
        /*0000*/ 	.byte	0x04, 0x37
        /*0002*/ 	.short	(.L_229 - .L_228)
.L_228:
        /*0004*/ 	.word	0x00000082


	//----- nvinfo : EIATTR_KPARAM_INFO
	.align		4
.L_229:
        /*0008*/ 	.byte	0x04, 0x17
        /*000a*/ 	.short	(.L_231 - .L_230)
.L_230:
        /*000c*/ 	.word	0x00000000
        /*0010*/ 	.short	0x0002
        /*0012*/ 	.short	0x0010
        /*0014*/ 	.byte	0x00, 0xf0, 0x11, 0x00


	//----- nvinfo : EIATTR_KPARAM_INFO
	.align		4
.L_231:
        /*0018*/ 	.byte	0x04, 0x17
        /*001a*/ 	.short	(.L_233 - .L_232)
.L_232:
        /*001c*/ 	.word	0x00000000
        /*0020*/ 	.short	0x0001
        /*0022*/ 	.short	0x0008
        /*0024*/ 	.byte	0x00, 0xf5, 0x21, 0x00


	//----- nvinfo : EIATTR_KPARAM_INFO
	.align		4
.L_233:
        /*0028*/ 	.byte	0x04, 0x17
        /*002a*/ 	.short	(.L_235 - .L_234)
.L_234:
        /*002c*/ 	.word	0x00000000
        /*0030*/ 	.short	0x0000
        /*0032*/ 	.short	0x0000
        /*0034*/ 	.byte	0x00, 0xf5, 0x21, 0x00


	//----- nvinfo : EIATTR_SPARSE_MMA_MASK
	.align		4
.L_235:
        /*0038*/ 	.byte	0x03, 0x50
        /*003a*/ 	.short	0x0000


	//----- nvinfo : EIATTR_MAXREG_COUNT
	.align		4
        /*003c*/ 	.byte	0x03, 0x1b
        /*003e*/ 	.short	0x00ff


	//----- nvinfo : EIATTR_MERCURY_ISA_VERSION
	.align		4
        /*0040*/ 	.byte	0x03, 0x5f
        /*0042*/ 	.short	0x0101


	//----- nvinfo : EIATTR_VRC_CTA_INIT_COUNT
	.align		4
        /*0044*/ 	.byte	0x02, 0x4a
	.zero		1
	.zero		1


	//----- nvinfo : EIATTR_EXIT_INSTR_OFFSETS
	.align		4
        /*0048*/ 	.byte	0x04, 0x1c
        /*004a*/ 	.short	(.L_237 - .L_236)


	//   ....[0]....
.L_236:
        /*004c*/ 	.word	0x00000070


	//   ....[1]....
        /*0050*/ 	.word	0x000000f0


	//----- nvinfo : EIATTR_CBANK_PARAM_SIZE
	.align		4
.L_237:
        /*0054*/ 	.byte	0x03, 0x19
        /*0056*/ 	.short	0x0014


	//----- nvinfo : EIATTR_PARAM_CBANK
	.align		4
        /*0058*/ 	.byte	0x04, 0x0a
        /*005a*/ 	.short	(.L_239 - .L_238)
	.align		4
.L_238:
        /*005c*/ 	.word	index@(.nv.constant0.copy_f32)
        /*0060*/ 	.short	0x0380
        /*0062*/ 	.short	0x0014


	//----- nvinfo : EIATTR_SW_WAR
	.align		4
.L_239:
        /*0064*/ 	.byte	0x04, 0x36
        /*0066*/ 	.short	(.L_241 - .L_240)
.L_240:
        /*0068*/ 	.word	0x00000008
.L_241:


//--------------------- .nv.info.find_diag_indices --------------------------
	.section	.nv.info.find_diag_indices,"",@"SHT_CUDA_INFO"
	.sectionflags	@""
	.align	4


	//----- nvinfo : EIATTR_CUDA_API_VERSION
	.align		4
        /*0000*/ 	.byte	0x04, 0x37
        /*0002*/ 	.short	(.L_243 - .L_242)
.L_242:
        /*0004*/ 	.word	0x00000082


	//----- nvinfo : EIATTR_KPARAM_INFO
	.align		4
.L_243:
        /*0008*/ 	.byte	0x04, 0x17
        /*000a*/ 	.short	(.L_245 - .L_244)
.L_244:
        /*000c*/ 	.word	0x00000000
        /*0010*/ 	.short	0x0003
        /*0012*/ 	.short	0x0018
        /*0014*/ 	.byte	0x00, 0xf0, 0x11, 0x00


	//----- nvinfo : EIATTR_KPARAM_INFO
	.align		4
.L_245:
        /*0018*/ 	.byte	0x04, 0x17
        /*001a*/ 	.short	(.L_247 - .L_246)
.L_246:
        /*001c*/ 	.word	0x00000000
        /*0020*/ 	.short	0x0002
        /*0022*/ 	.short	0x0010
        /*0024*/ 	.byte	0x00, 0xf5, 0x21, 0x00


	//----- nvinfo : EIATTR_KPARAM_INFO
	.align		4
.L_247:
        /*0028*/ 	.byte	0x04, 0x17
        /*002a*/ 	.short	(.L_249 - .L_248)
.L_248:
        /*002c*/ 	.word	0x00000000
        /*0030*/ 	.short	0x0001
        /*0032*/ 	.short	0x0008
        /*0034*/ 	.byte	0x00, 0xf5, 0x21, 0x00


	//----- nvinfo : EIATTR_KPARAM_INFO
	.align		4
.L_249:
        /*0038*/ 	.byte	0x04, 0x17
        /*003a*/ 	.short	(.L_251 - .L_250)
.L_250:
        /*003c*/ 	.word	0x00000000
        /*0040*/ 	.short	0x0000
        /*0042*/ 	.short	0x0000
        /*0044*/ 	.byte	0x00, 0xf5, 0x21, 0x00


	//----- nvinfo : EIATTR_SPARSE_MMA_MASK
	.align		4
.L_251:
        /*0048*/ 	.byte	0x03, 0x50
        /*004a*/ 	.short	0x0000


	//----- nvinfo : EIATTR_MAXREG_COUNT
	.align		4
        /*004c*/ 	.byte	0x03, 0x1b
        /*004e*/ 	.short	0x00ff


	//----- nvinfo : EIATTR_MERCURY_ISA_VERSION
	.align		4
        /*0050*/ 	.byte	0x03, 0x5f
        /*0052*/ 	.short	0x0101


	//----- nvinfo : EIATTR_VRC_CTA_INIT_COUNT
	.align		4
        /*0054*/ 	.byte	0x02, 0x4a
	.zero		1
	.zero		1


	//----- nvinfo : EIATTR_EXIT_INSTR_OFFSETS
	.align		4
        /*0058*/ 	.byte	0x04, 0x1c
        /*005a*/ 	.short	(.L_253 - .L_252)


	//   ....[0]....
.L_252:
        /*005c*/ 	.word	0x00000070


	//   ....[1]....
        /*0060*/ 	.word	0x00000120


	//   ....[2]....
        /*0064*/ 	.word	0x000001c0


	//   ....[3]....
        /*0068*/ 	.word	0x000001f0


	//----- nvinfo : EIATTR_CRS_STACK_SIZE
	.align		4
.L_253:
        /*006c*/ 	.byte	0x04, 0x1e
        /*006e*/ 	.short	(.L_255 - .L_254)
.L_254:
        /*0070*/ 	.word	0x00000000


	//----- nvinfo : EIATTR_CBANK_PARAM_SIZE
	.align		4
.L_255:
        /*0074*/ 	.byte	0x03, 0x19
        /*0076*/ 	.short	0x001c


	//----- nvinfo : EIATTR_PARAM_CBANK
	.align		4
        /*0078*/ 	.byte	0x04, 0x0a
        /*007a*/ 	.short	(.L_257 - .L_256)
	.align		4
.L_256:
        /*007c*/ 	.word	index@(.nv.constant0.find_diag_indices)
        /*0080*/ 	.short	0x0380
        /*0082*/ 	.short	0x001c


	//----- nvinfo : EIATTR_SW_WAR
	.align		4
.L_257:
        /*0084*/ 	.byte	0x04, 0x36
        /*0086*/ 	.short	(.L_259 - .L_258)
.L_258:
        /*0088*/ 	.word	0x00000008
.L_259:


//--------------------- .nv.info.sparse_trsv_upper_level_multi_rhs_f64 --------------------------
	.section	.nv.info.sparse_trsv_upper_level_multi_rhs_f64,"",@"SHT_CUDA_INFO"
	.sectionflags	@""
	.align	4


	//----- nvinfo : EIATTR_CUDA_API_VERSION
	.align		4
        /*0000*/ 	.byte	0x04, 0x37
        /*0002*/ 	.short	(.L_261 - .L_260)
.L_260:
        /*0004*/ 	.word	0x00000082


	//----- nvinfo : EIATTR_KPARAM_INFO
	.align		4
.L_261:
        /*0008*/ 	.byte	0x04, 0x17
        /*000a*/ 	.short	(.L_263 - .L_262)
.L_262:
        /*000c*/ 	.word	0x00000000
        /*0010*/ 	.short	0x0008
        /*0012*/ 	.short	0x0038
        /*0014*/ 	.byte	0x00, 0xf0, 0x11, 0x00


	//----- nvinfo : EIATTR_KPARAM_INFO
	.align		4
.L_263:
        /*0018*/ 	.byte	0x04, 0x17
        /*001a*/ 	.short	(.L_265 - .L_264)
.L_264:
        /*001c*/ 	.word	0x00000000
        /*0020*/ 	.short	0x0007
        /*0022*/ 	.short	0x0030
        /*0024*/ 	.byte	0x00, 0xf5, 0x21, 0x00


	//----- nvinfo : EIATTR_KPARAM_INFO
	.align		4
.L_265:
        /*0028*/ 	.byte	0x04, 0x17
        /*002a*/ 	.short	(.L_267 - .L_266)
.L_266:
        /*002c*/ 	.word	0x00000000
        /*0030*/ 	.short	0x0006
        /*0032*/ 	.short	0x0028
        /*0034*/ 	.byte	0x00, 0xf5, 0x21, 0x00


	//----- nvinfo : EIATTR_KPARAM_INFO
	.align		4
.L_267:
        /*0038*/ 	.byte	0x04, 0x17
        /*003a*/ 	.short	(.L_269 - .L_268)
.L_268:
        /*003c*/ 	.word	0x00000000
        /*0040*/ 	.short	0x0005
        /*0042*/ 	.short	0x0020
        /*0044*/ 	.byte	0x00, 0xf5, 0x21, 0x00


	//----- nvinfo : EIATTR_KPARAM_INFO
	.align		4
.L_269:
        /*0048*/ 	.byte	0x04, 0x17
        /*004a*/ 	.short	(.L_271 - .L_270)
.L_270:
        /*004c*/ 	.word	0x00000000
        /*0050*/ 	.short	0x0004
        /*0052*/ 	.short	0x0018
        /*0054*/ 	.byte	0x00, 0xf5, 0x21, 0x00


	//----- nvinfo : EIATTR_KPARAM_INFO
	.align		4
.L_271:
        /*0058*/ 	.byte	0x04, 0x17
        /*005a*/ 	.short	(.L_273 - .L_272)
.L_272:
        /*005c*/ 	.word	0x00000000
        /*0060*/ 	.short	0x0003
        /*0062*/ 	.short	0x0010
        /*0064*/ 	.byte	0x00, 0xf5, 0x21, 0x00


	//----- nvinfo : EIATTR_KPARAM_INFO
	.align		4
.L_273:
        /*0068*/ 	.byte	0x04, 0x17
        /*006a*/ 	.short	(.L_275 - .L_274)
.L_274:
        /*006c*/ 	.word	0x00000000
        /*0070*/ 	.short	0x0002
        /*0072*/ 	.short	0x000c
        /*0074*/ 	.byte	0x00, 0xf0, 0x11, 0x00


	//----- nvinfo : EIATTR_KPARAM_INFO
	.align		4
.L_275:
        /*0078*/ 	.byte	0x04, 0x17
        /*007a*/ 	.short	(.L_277 - .L_276)
.L_276:
        /*007c*/ 	.word	0x00000000
        /*0080*/ 	.short	0x0001
        /*0082*/ 	.short	0x0008
        /*0084*/ 	.byte	0x00, 0xf0, 0x11, 0x00


	//----- nvinfo : EIATTR_KPARAM_INFO
	.align		4
.L_277:
        /*0088*/ 	.byte	0x04, 0x17
        /*008a*/ 	.short	(.L_279 - .L_278)
.L_278:
        /*008c*/ 	.word	0x00000000
        /*0090*/ 	.short	0x0000
        /*0092*/ 	.short	0x0000
        /*0094*/ 	.byte	0x00, 0xf5, 0x21, 0x00


	//----- nvinfo : EIATTR_SPARSE_MMA_MASK
	.align		4
.L_279:
        /*0098*/ 	.byte	0x03, 0x50
        /*009a*/ 	.short	0x0000


	//----- nvinfo : EIATTR_MAXREG_COUNT
	.align		4
        /*009c*/ 	.byte	0x03, 0x1b
        /*009e*/ 	.short	0x00ff


	//----- nvinfo : EIATTR_MERCURY_ISA_VERSION
	.align		4
        /*00a0*/ 	.byte	0x03, 0x5f
        /*00a2*/ 	.short	0x0101


	//----- nvinfo : EIATTR_VRC_CTA_INIT_COUNT
	.align		4
        /*00a4*/ 	.byte	0x02, 0x4a
	.zero		1
	.zero		1


	//----- nvinfo : EIATTR_EXIT_INSTR_OFFSETS
	.align		4
        /*00a8*/ 	.byte	0x04, 0x1c
        /*00aa*/ 	.short	(.L_281 - .L_280)


	//   ....[0]....
.L_280:
        /*00ac*/ 	.word	0x00000080


	//   ....[1]....
        /*00b0*/ 	.word	0x00000b70


	//----- nvinfo : EIATTR_CRS_STACK_SIZE
	.align		4
.L_281:
        /*00b4*/ 	.byte	0x04, 0x1e
        /*00b6*/ 	.short	(.L_283 - .L_282)
.L_282:
        /*00b8*/ 	.word	0x00000000


	//----- nvinfo : EIATTR_CBANK_PARAM_SIZE
	.align		4
.L_283:
        /*00bc*/ 	.byte	0x03, 0x19
        /*00be*/ 	.short	0x003c


	//----- nvinfo : EIATTR_PARAM_CBANK
	.align		4
        /*00c0*/ 	.byte	0x04, 0x0a
        /*00c2*/ 	.short	(.L_285 - .L_284)
	.align		4
.L_284:
        /*00c4*/ 	.word	index@(.nv.constant0.sparse_trsv_upper_level_multi_rhs_f64)
        /*00c8*/ 	.short	0x0380
        /*00ca*/ 	.short	0x003c


	//----- nvinfo : EIATTR_SW_WAR
	.align		4
.L_285:
        /*00cc*/ 	.byte	0x04, 0x36
        /*00ce*/ 	.short	(.L_287 - .L_286)
.L_286:
        /*00d0*/ 	.word	0x00000008
.L_287:


//--------------------- .nv.info.sparse_trsv_upper_level_multi_rhs_f32 --------------------------
	.section	.nv.info.sparse_trsv_upper_level_multi_rhs_f32,"",@"SHT_CUDA_INFO"
	.sectionflags	@""
	.align	4


	//----- nvinfo : EIATTR_CUDA_API_VERSION
	.align		4
        /*0000*/ 	.byte	0x04, 0x37
        /*0002*/ 	.short	(.L_289 - .L_288)
.L_288:
        /*0004*/ 	.word	0x00000082


	//----- nvinfo : EIATTR_KPARAM_INFO
	.align		4
.L_289:
        /*0008*/ 	.byte	0x04, 0x17
        /*000a*/ 	.short	(.L_291 - .L_290)
.L_290:
        /*000c*/ 	.word	0x00000000
        /*0010*/ 	.short	0x0008
        /*0012*/ 	.short	0x0038
        /*0014*/ 	.byte	0x00, 0xf0, 0x11, 0x00


	//----- nvinfo : EIATTR_KPARAM_INFO
	.align		4
.L_291:
        /*0018*/ 	.byte	0x04, 0x17
        /*001a*/ 	.short	(.L_293 - .L_292)
.L_292:
        /*001c*/ 	.word	0x00000000
        /*0020*/ 	.short	0x0007
        /*0022*/ 	.short	0x0030
        /*0024*/ 	.byte	0x00, 0xf5, 0x21, 0x00


	//----- nvinfo : EIATTR_KPARAM_INFO
	.align		4
.L_293:
        /*0028*/ 	.byte	0x04, 0x17
        /*002a*/ 	.short	(.L_295 - .L_294)
.L_294:
        /*002c*/ 	.word	0x00000000
        /*0030*/ 	.short	0x0006
        /*0032*/ 	.short	0x0028
        /*0034*/ 	.byte	0x00, 0xf5, 0x21, 0x00


	//----- nvinfo : EIATTR_KPARAM_INFO
	.align		4
.L_295:
        /*0038*/ 	.byte	0x04, 0x17
        /*003a*/ 	.short	(.L_297 - .L_296)
.L_296:
        /*003c*/ 	.word	0x00000000
        /*0040*/ 	.short	0x0005
        /*0042*/ 	.short	0x0020
        /*0044*/ 	.byte	0x00, 0xf5, 0x21, 0x00


	//----- nvinfo : EIATTR_KPARAM_INFO
	.align		4
.L_297:
        /*0048*/ 	.byte	0x04, 0x17
        /*004a*/ 	.short	(.L_299 - .L_298)
.L_298:
        /*004c*/ 	.word	0x00000000
        /*0050*/ 	.short	0x0004
        /*0052*/ 	.short	0x0018
        /*0054*/ 	.byte	0x00, 0xf5, 0x21, 0x00


	//----- nvinfo : EIATTR_KPARAM_INFO
	.align		4
.L_299:
        /*0058*/ 	.byte	0x04, 0x17
        /*005a*/ 	.short	(.L_301 - .L_300)
.L_300:
        /*005c*/ 	.word	0x00000000
        /*0060*/ 	.short	0x0003
        /*0062*/ 	.short	0x0010
        /*0064*/ 	.byte	0x00, 0xf5, 0x21, 0x00


	//----- nvinfo : EIATTR_KPARAM_INFO
	.align		4
.L_301:
        /*0068*/ 	.byte	0x04, 0x17
        /*006a*/ 	.short	(.L_303 - .L_302)
.L_302:
        /*006c*/ 	.word	0x00000000
        /*0070*/ 	.short	0x0002
        /*0072*/ 	.short	0x000c
        /*0074*/ 	.byte	0x00, 0xf0, 0x11, 0x00


	//----- nvinfo : EIATTR_KPARAM_INFO
	.align		4
.L_303:
        /*0078*/ 	.byte	0x04, 0x17
        /*007a*/ 	.short	(.L_305 - .L_304)
.L_304:
        /*007c*/ 	.word	0x00000000
        /*0080*/ 	.short	0x0001
        /*0082*/ 	.short	0x0008
        /*0084*/ 	.byte	0x00, 0xf0, 0x11, 0x00


	//----- nvinfo : EIATTR_KPARAM_INFO
	.align		4
.L_305:
        /*0088*/ 	.byte	0x04, 0x17
        /*008a*/ 	.short	(.L_307 - .L_306)
.L_306:
        /*008c*/ 	.word	0x00000000
        /*0090*/ 	.short	0x0000
        /*0092*/ 	.short	0x0000
        /*0094*/ 	.byte	0x00, 0xf5, 0x21, 0x00


	//----- nvinfo : EIATTR_SPARSE_MMA_MASK
	.align		4
.L_307:
        /*0098*/ 	.byte	0x03, 0x50
        /*009a*/ 	.short	0x0000


	//----- nvinfo : EIATTR_MAXREG_COUNT
	.align		4
        /*009c*/ 	.byte	0x03, 0x1b
        /*009e*/ 	.short	0x00ff


	//----- nvinfo : EIATTR_MERCURY_ISA_VERSION
	.align		4
        /*00a0*/ 	.byte	0x03, 0x5f
        /*00a2*/ 	.short	0x0101


	//----- nvinfo : EIATTR_VRC_CTA_INIT_COUNT
	.align		4
        /*00a4*/ 	.byte	0x02, 0x4a
	.zero		1
	.zero		1


	//----- nvinfo : EIATTR_EXIT_INSTR_OFFSETS
	.align		4
        /*00a8*/ 	.byte	0x04, 0x1c
        /*00aa*/ 	.short	(.L_309 - .L_308)


	//   ....[0]....
.L_308:
        /*00ac*/ 	.word	0x00000080


	//   ....[1]....
        /*00b0*/ 	.word	0x00000b10


	//----- nvinfo : EIATTR_CRS_STACK_SIZE
	.align		4
.L_309:
        /*00b4*/ 	.byte	0x04, 0x1e
        /*00b6*/ 	.short	(.L_311 - .L_310)
.L_310:
        /*00b8*/ 	.word	0x00000000


	//----- nvinfo : EIATTR_CBANK_PARAM_SIZE
	.align		4
.L_311:
        /*00bc*/ 	.byte	0x03, 0x19
        /*00be*/ 	.short	0x003c


	//----- nvinfo : EIATTR_PARAM_CBANK
	.align		4
        /*00c0*/ 	.byte	0x04, 0x0a
        /*00c2*/ 	.short	(.L_313 - .L_312)
	.align		4
.L_312:
        /*00c4*/ 	.word	index@(.nv.constant0.sparse_trsv_upper_level_multi_rhs_f32)
        /*00c8*/ 	.short	0x0380
        /*00ca*/ 	.short	0x003c


	//----- nvinfo : EIATTR_SW_WAR
	.align		4
.L_313:
        /*00cc*/ 	.byte	0x04, 0x36
        /*00ce*/ 	.short	(.L_315 - .L_314)
.L_314:
        /*00d0*/ 	.word	0x00000008
.L_315:


//--------------------- .nv.info.sparse_trsv_lower_level_multi_rhs_f64 --------------------------
	.section	.nv.info.sparse_trsv_lower_level_multi_rhs_f64,"",@"SHT_CUDA_INFO"
	.sectionflags	@""
	.align	4


	//----- nvinfo : EIATTR_CUDA_API_VERSION
	.align		4
        /*0000*/ 	.byte	0x04, 0x37
        /*0002*/ 	.short	(.L_317 - .L_316)
.L_316:
        /*0004*/ 	.word	0x00000082


	//----- nvinfo : EIATTR_KPARAM_INFO
	.align		4
.L_317:
        /*0008*/ 	.byte	0x04, 0x17
        /*000a*/ 	.short	(.L_319 - .L_318)
.L_318:
        /*000c*/ 	.word	0x00000000
        /*0010*/ 	.short	0x0009
        /*0012*/ 	.short	0x003c
        /*0014*/ 	.byte	0x00, 0xf0, 0x05, 0x00


	//----- nvinfo : EIATTR_KPARAM_INFO
	.align		4
.L_319:
        /*0018*/ 	.byte	0x04, 0x17
        /*001a*/ 	.short	(.L_321 - .L_320)
.L_320:
        /*001c*/ 	.word	0x00000000
        /*0020*/ 	.short	0x0008
        /*0022*/ 	.short	0x0038
        /*0024*/ 	.byte	0x00, 0xf0, 0x11, 0x00


	//----- nvinfo : EIATTR_KPARAM_INFO
	.align		4
.L_321:
        /*0028*/ 	.byte	0x04, 0x17
        /*002a*/ 	.short	(.L_323 - .L_322)
.L_322:
        /*002c*/ 	.word	0x00000000
        /*0030*/ 	.short	0x0007
        /*0032*/ 	.short	0x0030
        /*0034*/ 	.byte	0x00, 0xf5, 0x21, 0x00


	//----- nvinfo : EIATTR_KPARAM_INFO
	.align		4
.L_323:
        /*0038*/ 	.byte	0x04, 0x17
        /*003a*/ 	.short	(.L_325 - .L_324)
.L_324:
        /*003c*/ 	.word	0x00000000
        /*0040*/ 	.short	0x0006
        /*0042*/ 	.short	0x0028
        /*0044*/ 	.byte	0x00, 0xf5, 0x21, 0x00


	//----- nvinfo : EIATTR_KPARAM_INFO
	.align		4
.L_325:
        /*0048*/ 	.byte	0x04, 0x17
        /*004a*/ 	.short	(.L_327 - .L_326)
.L_326:
        /*004c*/ 	.word	0x00000000
        /*0050*/ 	.short	0x0005
        /*0052*/ 	.short	0x0020
        /*0054*/ 	.byte	0x00, 0xf5, 0x21, 0x00


	//----- nvinfo : EIATTR_KPARAM_INFO
	.align		4
.L_327:
        /*0058*/ 	.byte	0x04, 0x17
        /*005a*/ 	.short	(.L_329 - .L_328)
.L_328:
        /*005c*/ 	.word	0x00000000
        /*0060*/ 	.short	0x0004
        /*0062*/ 	.short	0x0018
        /*0064*/ 	.byte	0x00, 0xf5, 0x21, 0x00


	//----- nvinfo : EIATTR_KPARAM_INFO
	.align		4
.L_329:
        /*0068*/ 	.byte	0x04, 0x17
        /*006a*/ 	.short	(.L_331 - .L_330)
.L_330:
        /*006c*/ 	.word	0x00000000
        /*0070*/ 	.short	0x0003
        /*0072*/ 	.short	0x0010
        /*0074*/ 	.byte	0x00, 0xf5, 0x21, 0x00


	//----- nvinfo : EIATTR_KPARAM_INFO
	.align		4
.L_331:
        /*0078*/ 	.byte	0x04, 0x17
        /*007a*/ 	.short	(.L_333 - .L_332)
.L_332:
        /*007c*/ 	.word	0x00000000
        /*0080*/ 	.short	0x0002
        /*0082*/ 	.short	0x000c
        /*0084*/ 	.byte	0x00, 0xf0, 0x11, 0x00


	//----- nvinfo : EIATTR_KPARAM_INFO
	.align		4
.L_333:
        /*0088*/ 	.byte	0x04, 0x17
        /*008a*/ 	.short	(.L_335 - .L_334)
.L_334:
        /*008c*/ 	.word	0x00000000
        /*0090*/ 	.short	0x0001
        /*0092*/ 	.short	0x0008
        /*0094*/ 	.byte	0x00, 0xf0, 0x11, 0x00


	//----- nvinfo : EIATTR_KPARAM_INFO
	.align		4
.L_335:
        /*0098*/ 	.byte	0x04, 0x17
        /*009a*/ 	.short	(.L_337 - .L_336)
.L_336:
        /*009c*/ 	.word	0x00000000
        /*00a0*/ 	.short	0x0000
        /*00a2*/ 	.short	0x0000
        /*00a4*/ 	.byte	0x00, 0xf5, 0x21, 0x00


	//----- nvinfo : EIATTR_SPARSE_MMA_MASK
	.align		4
.L_337:
        /*00a8*/ 	.byte	0x03, 0x50
        /*00aa*/ 	.short	0x0000


	//----- nvinfo : EIATTR_MAXREG_COUNT
	.align		4
        /*00ac*/ 	.byte	0x03, 0x1b
        /*00ae*/ 	.short	0x00ff


	//----- nvinfo : EIATTR_MERCURY_ISA_VERSION
	.align		4
        /*00b0*/ 	.byte	0x03, 0x5f
        /*00b2*/ 	.short	0x0101


	//----- nvinfo : EIATTR_VRC_CTA_INIT_COUNT
	.align		4
        /*00b4*/ 	.byte	0x02, 0x4a
	.zero		1
	.zero		1


	//----- nvinfo : EIATTR_EXIT_INSTR_OFFSETS
	.align		4
        /*00b8*/ 	.byte	0x04, 0x1c
        /*00ba*/ 	.short	(.L_339 - .L_338)


	//   ....[0]....
.L_338:
        /*00bc*/ 	.word	0x00000080


	//   ....[1]....
        /*00c0*/ 	.word	0x00000cc0


	//----- nvinfo : EIATTR_CRS_STACK_SIZE
	.align		4
.L_339:
        /*00c4*/ 	.byte	0x04, 0x1e
        /*00c6*/ 	.short	(.L_341 - .L_340)
.L_340:
        /*00c8*/ 	.word	0x00000000


	//----- nvinfo : EIATTR_CBANK_PARAM_SIZE
	.align		4
.L_341:
        /*00cc*/ 	.byte	0x03, 0x19
        /*00ce*/ 	.short	0x003d


	//----- nvinfo : EIATTR_PARAM_CBANK
	.align		4
        /*00d0*/ 	.byte	0x04, 0x0a
        /*00d2*/ 	.short	(.L_343 - .L_342)
	.align		4
.L_342:
        /*00d4*/ 	.word	index@(.nv.constant0.sparse_trsv_lower_level_multi_rhs_f64)
        /*00d8*/ 	.short	0x0380
        /*00da*/ 	.short	0x003d


	//----- nvinfo : EIATTR_SW_WAR
	.align		4
.L_343:
        /*00dc*/ 	.byte	0x04, 0x36
        /*00de*/ 	.short	(.L_345 - .L_344)
.L_344:
        /*00e0*/ 	.word	0x00000008
.L_345:


//--------------------- .nv.info.sparse_trsv_lower_level_multi_rhs_f32 --------------------------
	.section	.nv.info.sparse_trsv_lower_level_multi_rhs_f32,"",@"SHT_CUDA_INFO"
	.sectionflags	@""
	.align	4


	//----- nvinfo : EIATTR_CUDA_API_VERSION
	.align		4
        /*0000*/ 	.byte	0x04, 0x37
        /*0002*/ 	.short	(.L_347 - .L_346)
.L_346:
        /*0004*/ 	.word	0x00000082


	//----- nvinfo : EIATTR_KPARAM_INFO
	.align		4
.L_347:
        /*0008*/ 	.byte	0x04, 0x17
        /*000a*/ 	.short	(.L_349 - .L_348)
.L_348:
        /*000c*/ 	.word	0x00000000
        /*0010*/ 	.short	0x0009
        /*0012*/ 	.short	0x003c
        /*0014*/ 	.byte	0x00, 0xf0, 0x05, 0x00


	//----- nvinfo : EIATTR_KPARAM_INFO
	.align		4
.L_349:
        /*0018*/ 	.byte	0x04, 0x17
        /*001a*/ 	.short	(.L_351 - .L_350)
.L_350:
        /*001c*/ 	.word	0x00000000
        /*0020*/ 	.short	0x0008
        /*0022*/ 	.short	0x0038
        /*0024*/ 	.byte	0x00, 0xf0, 0x11, 0x00


	//----- nvinfo : EIATTR_KPARAM_INFO
	.align		4
.L_351:
        /*0028*/ 	.byte	0x04, 0x17
        /*002a*/ 	.short	(.L_353 - .L_352)
.L_352:
        /*002c*/ 	.word	0x00000000
        /*0030*/ 	.short	0x0007
        /*0032*/ 	.short	0x0030
        /*0034*/ 	.byte	0x00, 0xf5, 0x21, 0x00


	//----- nvinfo : EIATTR_KPARAM_INFO
	.align		4
.L_353:
        /*0038*/ 	.byte	0x04, 0x17
        /*003a*/ 	.short	(.L_355 - .L_354)
.L_354:
        /*003c*/ 	.word	0x00000000
        /*0040*/ 	.short	0x0006
        /*0042*/ 	.short	0x0028
        /*0044*/ 	.byte	0x00, 0xf5, 0x21, 0x00


	//----- nvinfo : EIATTR_KPARAM_INFO
	.align		4
.L_355:
        /*0048*/ 	.byte	0x04, 0x17
        /*004a*/ 	.short	(.L_357 - .L_356)
.L_356:
        /*004c*/ 	.word	0x00000000
        /*0050*/ 	.short	0x0005
        /*0052*/ 	.short	0x0020
        /*0054*/ 	.byte	0x00, 0xf5, 0x21, 0x00


	//----- nvinfo : EIATTR_KPARAM_INFO
	.align		4
.L_357:
        /*0058*/ 	.byte	0x04, 0x17
        /*005a*/ 	.short	(.L_359 - .L_358)
.L_358:
        /*005c*/ 	.word	0x00000000
        /*0060*/ 	.short	0x0004
        /*0062*/ 	.short	0x0018
        /*0064*/ 	.byte	0x00, 0xf5, 0x21, 0x00


	//----- nvinfo : EIATTR_KPARAM_INFO
	.align		4
.L_359:
        /*0068*/ 	.byte	0x04, 0x17
        /*006a*/ 	.short	(.L_361 - .L_360)
.L_360:
        /*006c*/ 	.word	0x00000000
        /*0070*/ 	.short	0x0003
        /*0072*/ 	.short	0x0010
        /*0074*/ 	.byte	0x00, 0xf5, 0x21, 0x00


	//----- nvinfo : EIATTR_KPARAM_INFO
	.align		4
.L_361:
        /*0078*/ 	.byte	0x04, 0x17
        /*007a*/ 	.short	(.L_363 - .L_362)
.L_362:
        /*007c*/ 	.word	0x00000000
        /*0080*/ 	.short	0x0002
        /*0082*/ 	.short	0x000c
        /*0084*/ 	.byte	0x00, 0xf0, 0x11, 0x00


	//----- nvinfo : EIATTR_KPARAM_INFO
	.align		4
.L_363:
        /*0088*/ 	.byte	0x04, 0x17
        /*008a*/ 	.short	(.L_365 - .L_364)
.L_364:
        /*008c*/ 	.word	0x00000000
        /*0090*/ 	.short	0x0001
        /*0092*/ 	.short	0x0008
        /*0094*/ 	.byte	0x00, 0xf0, 0x11, 0x00


	//----- nvinfo : EIATTR_KPARAM_INFO
	.align		4
.L_365:
        /*0098*/ 	.byte	0x04, 0x17
        /*009a*/ 	.short	(.L_367 - .L_366)
.L_366:
        /*009c*/ 	.word	0x00000000
        /*00a0*/ 	.short	0x0000
        /*00a2*/ 	.short	0x0000
        /*00a4*/ 	.byte	0x00, 0xf5, 0x21, 0x00


	//----- nvinfo : EIATTR_SPARSE_MMA_MASK
	.align		4
.L_367:
        /*00a8*/ 	.byte	0x03, 0x50
        /*00aa*/ 	.short	0x0000


	//----- nvinfo : EIATTR_MAXREG_COUNT
	.align		4
        /*00ac*/ 	.byte	0x03, 0x1b
        /*00ae*/ 	.short	0x00ff


	//----- nvinfo : EIATTR_MERCURY_ISA_VERSION
	.align		4
        /*00b0*/ 	.byte	0x03, 0x5f
        /*00b2*/ 	.short	0x0101


	//----- nvinfo : EIATTR_VRC_CTA_INIT_COUNT
	.align		4
        /*00b4*/ 	.byte	0x02, 0x4a
	.zero		1
	.zero		1


	//----- nvinfo : EIATTR_EXIT_INSTR_OFFSETS
	.align		4
        /*00b8*/ 	.byte	0x04, 0x1c
        /*00ba*/ 	.short	(.L_369 - .L_368)


	//   ....[0]....
.L_368:
        /*00bc*/ 	.word	0x00000080


	//   ....[1]....
        /*00c0*/ 	.word	0x00000c00


	//----- nvinfo : EIATTR_CRS_STACK_SIZE
	.align		4
.L_369:
        /*00c4*/ 	.byte	0x04, 0x1e
        /*00c6*/ 	.short	(.L_371 - .L_370)
.L_370:
        /*00c8*/ 	.word	0x00000000


	//----- nvinfo : EIATTR_CBANK_PARAM_SIZE
	.align		4
.L_371:
        /*00cc*/ 	.byte	0x03, 0x19
        /*00ce*/ 	.short	0x003d


	//----- nvinfo : EIATTR_PARAM_CBANK
	.align		4
        /*00d0*/ 	.byte	0x04, 0x0a
        /*00d2*/ 	.short	(.L_373 - .L_372)
	.align		4
.L_372:
        /*00d4*/ 	.word	index@(.nv.constant0.sparse_trsv_lower_level_multi_rhs_f32)
        /*00d8*/ 	.short	0x0380
        /*00da*/ 	.short	0x003d


	//----- nvinfo : EIATTR_SW_WAR
	.align		4
.L_373:
        /*00dc*/ 	.byte	0x04, 0x36
        /*00de*/ 	.short	(.L_375 - .L_374)
.L_374:
        /*00e0*/ 	.word	0x00000008
.L_375:


//--------------------- .nv.info.ic0_level_f64    --------------------------
	.section	.nv.info.ic0_level_f64,"",@"SHT_CUDA_INFO"
	.sectionflags	@""
	.align	4


	//----- nvinfo : EIATTR_CUDA_API_VERSION
	.align		4
        /*0000*/ 	.byte	0x04, 0x37
        /*0002*/ 	.short	(.L_377 - .L_376)
.L_376:
        /*0004*/ 	.word	0x00000082


	//----- nvinfo : EIATTR_KPARAM_INFO
	.align		4
.L_377:
        /*0008*/ 	.byte	0x04, 0x17
        /*000a*/ 	.short	(.L_379 - .L_378)
.L_378:
        /*000c*/ 	.word	0x00000000
        /*0010*/ 	.short	0x0007
        /*0012*/ 	.short	0x0038
        /*0014*/ 	.byte	0x00, 0xf0, 0x21, 0x00


	//----- nvinfo : EIATTR_KPARAM_INFO
	.align		4
.L_379:
        /*0018*/ 	.byte	0x04, 0x17
        /*001a*/ 	.short	(.L_381 - .L_380)
.L_380:
        /*001c*/ 	.word	0x00000000
        /*0020*/ 	.short	0x0006
        /*0022*/ 	.short	0x0030
        /*0024*/ 	.byte	0x00, 0xf0, 0x11, 0x00


	//----- nvinfo : EIATTR_KPARAM_INFO
	.align		4
.L_381:
        /*0028*/ 	.byte	0x04, 0x17
        /*002a*/ 	.short	(.L_383 - .L_382)
.L_382:
        /*002c*/ 	.word	0x00000000
        /*0030*/ 	.short	0x0005
        /*0032*/ 	.short	0x0028
        /*0034*/ 	.byte	0x00, 0xf5, 0x21, 0x00


	//----- nvinfo : EIATTR_KPARAM_INFO
	.align		4
.L_383:
        /*0038*/ 	.byte	0x04, 0x17
        /*003a*/ 	.short	(.L_385 - .L_384)
.L_384:
        /*003c*/ 	.word	0x00000000
        /*0040*/ 	.short	0x0004
        /*0042*/ 	.short	0x0020
        /*0044*/ 	.byte	0x00, 0xf5, 0x21, 0x00


	//----- nvinfo : EIATTR_KPARAM_INFO
	.align		4
.L_385:
        /*0048*/ 	.byte	0x04, 0x17
        /*004a*/ 	.short	(.L_387 - .L_386)
.L_386:
        /*004c*/ 	.word	0x00000000
        /*0050*/ 	.short	0x0003
        /*0052*/ 	.short	0x0018
        /*0054*/ 	.byte	0x00, 0xf5, 0x21, 0x00


	//----- nvinfo : EIATTR_KPARAM_INFO
	.align		4
.L_387:
        /*0058*/ 	.byte	0x04, 0x17
        /*005a*/ 	.short	(.L_389 - .L_388)
.L_388:
        /*005c*/ 	.word	0x00000000
        /*0060*/ 	.short	0x0002
        /*0062*/ 	.short	0x0010
        /*0064*/ 	.byte	0x00, 0xf5, 0x21, 0x00


	//----- nvinfo : EIATTR_KPARAM_INFO
	.align		4
.L_389:
        /*0068*/ 	.byte	0x04, 0x17
        /*006a*/ 	.short	(.L_391 - .L_390)
.L_390:
        /*006c*/ 	.word	0x00000000
        /*0070*/ 	.short	0x0001
        /*0072*/ 	.short	0x0008
        /*0074*/ 	.byte	0x00, 0xf0, 0x11, 0x00


	//----- nvinfo : EIATTR_KPARAM_INFO
	.align		4
.L_391:
        /*0078*/ 	.byte	0x04, 0x17
        /*007a*/ 	.short	(.L_393 - .L_392)
.L_392:
        /*007c*/ 	.word	0x00000000
        /*0080*/ 	.short	0x0000
        /*0082*/ 	.short	0x0000
        /*0084*/ 	.byte	0x00, 0xf5, 0x21, 0x00


	//----- nvinfo : EIATTR_SPARSE_MMA_MASK
	.align		4
.L_393:
        /*0088*/ 	.byte	0x03, 0x50
        /*008a*/ 	.short	0x0000


	//----- nvinfo : EIATTR_MAXREG_COUNT
	.align		4
        /*008c*/ 	.byte	0x03, 0x1b
        /*008e*/ 	.short	0x00ff


	//----- nvinfo : EIATTR_MERCURY_ISA_VERSION
	.align		4
        /*0090*/ 	.byte	0x03, 0x5f
        /*0092*/ 	.short	0x0101


	//----- nvinfo : EIATTR_VRC_CTA_INIT_COUNT
	.align		4
        /*0094*/ 	.byte	0x02, 0x4a
	.zero		1
	.zero		1


	//----- nvinfo : EIATTR_EXIT_INSTR_OFFSETS
	.align		4
        /*0098*/ 	.byte	0x04, 0x1c
        /*009a*/ 	.short	(.L_395 - .L_394)


	//   ....[0]....
.L_394:
        /*009c*/ 	.word	0x00000070


	//   ....[1]....
        /*00a0*/ 	.word	0x00000940


	//----- nvinfo : EIATTR_CRS_STACK_SIZE
	.align		4
.L_395:
        /*00a4*/ 	.byte	0x04, 0x1e
        /*00a6*/ 	.short	(.L_397 - .L_396)
.L_396:
        /*00a8*/ 	.word	0x00000000


	//----- nvinfo : EIATTR_CBANK_PARAM_SIZE
	.align		4
.L_397:
        /*00ac*/ 	.byte	0x03, 0x19
        /*00ae*/ 	.short	0x0040


	//----- nvinfo : EIATTR_PARAM_CBANK
	.align		4
        /*00b0*/ 	.byte	0x04, 0x0a
        /*00b2*/ 	.short	(.L_399 - .L_398)
	.align		4
.L_398:
        /*00b4*/ 	.word	index@(.nv.constant0.ic0_level_f64)
        /*00b8*/ 	.short	0x0380
        /*00ba*/ 	.short	0x0040


	//----- nvinfo : EIATTR_SW_WAR
	.align		4
.L_399:
        /*00bc*/ 	.byte	0x04, 0x36
        /*00be*/ 	.short	(.L_401 - .L_400)
.L_400:
        /*00c0*/ 	.word	0x00000008
.L_401:


//--------------------- .nv.info.ic0_level_f32    --------------------------
	.section	.nv.info.ic0_level_f32,"",@"SHT_CUDA_INFO"
	.sectionflags	@""
	.align	4


	//----- nvinfo : EIATTR_CUDA_API_VERSION
	.align		4
        /*0000*/ 	.byte	0x04, 0x37
        /*0002*/ 	.short	(.L_403 - .L_402)
.L_402:
        /*0004*/ 	.word	0x00000082


	//----- nvinfo : EIATTR_KPARAM_INFO
	.align		4
.L_403:
        /*0008*/ 	.byte	0x04, 0x17
        /*000a*/ 	.short	(.L_405 - .L_404)
.L_404:
        /*000c*/ 	.word	0x00000000
        /*0010*/ 	.short	0x0007
        /*0012*/ 	.short	0x0034
        /*0014*/ 	.byte	0x00, 0xf0, 0x11, 0x00


	//----- nvinfo : EIATTR_KPARAM_INFO
	.align		4
.L_405:
        /*0018*/ 	.byte	0x04, 0x17
        /*001a*/ 	.short	(.L_407 - .L_406)
.L_406:
        /*001c*/ 	.word	0x00000000
        /*0020*/ 	.short	0x0006
        /*0022*/ 	.short	0x0030
        /*0024*/ 	.byte	0x00, 0xf0, 0x11, 0x00


	//----- nvinfo : EIATTR_KPARAM_INFO
	.align		4
.L_407:
        /*0028*/ 	.byte	0x04, 0x17
        /*002a*/ 	.short	(.L_409 - .L_408)
.L_408:
        /*002c*/ 	.word	0x00000000
        /*0030*/ 	.short	0x0005
        /*0032*/ 	.short	0x0028
        /*0034*/ 	.byte	0x00, 0xf5, 0x21, 0x00


	//----- nvinfo : EIATTR_KPARAM_INFO
	.align		4
.L_409:
        /*0038*/ 	.byte	0x04, 0x17
        /*003a*/ 	.short	(.L_411 - .L_410)
.L_410:
        /*003c*/ 	.word	0x00000000
        /*0040*/ 	.short	0x0004
        /*0042*/ 	.short	0x0020
        /*0044*/ 	.byte	0x00, 0xf5, 0x21, 0x00


	//----- nvinfo : EIATTR_KPARAM_INFO
	.align		4
.L_411:
        /*0048*/ 	.byte	0x04, 0x17
        /*004a*/ 	.short	(.L_413 - .L_412)
.L_412:
        /*004c*/ 	.word	0x00000000
        /*0050*/ 	.short	0x0003
        /*0052*/ 	.short	0x0018
        /*0054*/ 	.byte	0x00, 0xf5, 0x21, 0x00


	//----- nvinfo : EIATTR_KPARAM_INFO
	.align		4
.L_413:
        /*0058*/ 	.byte	0x04, 0x17
        /*005a*/ 	.short	(.L_415 - .L_414)
.L_414:
        /*005c*/ 	.word	0x00000000
        /*0060*/ 	.short	0x0002
        /*0062*/ 	.short	0x0010
        /*0064*/ 	.byte	0x00, 0xf5, 0x21, 0x00


	//----- nvinfo : EIATTR_KPARAM_INFO
	.align		4
.L_415:
        /*0068*/ 	.byte	0x04, 0x17
        /*006a*/ 	.short	(.L_417 - .L_416)
.L_416:
        /*006c*/ 	.word	0x00000000
        /*0070*/ 	.short	0x0001
        /*0072*/ 	.short	0x0008
        /*0074*/ 	.byte	0x00, 0xf0, 0x11, 0x00


	//----- nvinfo : EIATTR_KPARAM_INFO
	.align		4
.L_417:
        /*0078*/ 	.byte	0x04, 0x17
        /*007a*/ 	.short	(.L_419 - .L_418)
.L_418:
        /*007c*/ 	.word	0x00000000
        /*0080*/ 	.short	0x0000
        /*0082*/ 	.short	0x0000
        /*0084*/ 	.byte	0x00, 0xf5, 0x21, 0x00


	//----- nvinfo : EIATTR_SPARSE_MMA_MASK
	.align		4
.L_419:
        /*0088*/ 	.byte	0x03, 0x50
        /*008a*/ 	.short	0x0000


	//----- nvinfo : EIATTR_MAXREG_COUNT
	.align		4
        /*008c*/ 	.byte	0x03, 0x1b
        /*008e*/ 	.short	0x00ff


	//----- nvinfo : EIATTR_MERCURY_ISA_VERSION
	.align		4
        /*0090*/ 	.byte	0x03, 0x5f
        /*0092*/ 	.short	0x0101


	//----- nvinfo : EIATTR_VRC_CTA_INIT_COUNT
	.align		4
        /*0094*/ 	.byte	0x02, 0x4a
	.zero		1
	.zero		1


	//----- nvinfo : EIATTR_EXIT_INSTR_OFFSETS
	.align		4
        /*0098*/ 	.byte	0x04, 0x1c
        /*009a*/ 	.short	(.L_421 - .L_420)


	//   ....[0]....
.L_420:
        /*009c*/ 	.word	0x00000070


	//   ....[1]....
        /*00a0*/ 	.word	0x00000840


	//----- nvinfo : EIATTR_CRS_STACK_SIZE
	.align		4
.L_421:
        /*00a4*/ 	.byte	0x04, 0x1e
        /*00a6*/ 	.short	(.L_423 - .L_422)
.L_422:
        /*00a8*/ 	.word	0x00000000


	//----- nvinfo : EIATTR_CBANK_PARAM_SIZE
	.align		4
.L_423:
        /*00ac*/ 	.byte	0x03, 0x19
        /*00ae*/ 	.short	0x0038


	//----- nvinfo : EIATTR_PARAM_CBANK
	.align		4
        /*00b0*/ 	.byte	0x04, 0x0a
        /*00b2*/ 	.short	(.L_425 - .L_424)
	.align		4
.L_424:
        /*00b4*/ 	.word	index@(.nv.constant0.ic0_level_f32)
        /*00b8*/ 	.short	0x0380
        /*00ba*/ 	.short	0x0038


	//----- nvinfo : EIATTR_SW_WAR
	.align		4
.L_425:
        /*00bc*/ 	.byte	0x04, 0x36
        /*00be*/ 	.short	(.L_427 - .L_426)
.L_426:
        /*00c0*/ 	.word	0x00000008
.L_427:


//--------------------- .nv.info.ilu0_level_f64   --------------------------
	.section	.nv.info.ilu0_level_f64,"",@"SHT_CUDA_INFO"
	.sectionflags	@""
	.align	4


	//----- nvinfo : EIATTR_CUDA_API_VERSION
	.align		4
        /*0000*/ 	.byte	0x04, 0x37
        /*0002*/ 	.short	(.L_429 - .L_428)
.L_428:
        /*0004*/ 	.word	0x00000082


	//----- nvinfo : EIATTR_KPARAM_INFO
	.align		4
.L_429:
        /*0008*/ 	.byte	0x04, 0x17
        /*000a*/ 	.short	(.L_431 - .L_430)
.L_430:
        /*000c*/ 	.word	0x00000000
        /*0010*/ 	.short	0x0007
        /*0012*/ 	.short	0x0038
        /*0014*/ 	.byte	0x00, 0xf0, 0x21, 0x00


	//----- nvinfo : EIATTR_KPARAM_INFO
	.align		4
.L_431:
        /*0018*/ 	.byte	0x04, 0x17
        /*001a*/ 	.short	(.L_433 - .L_432)
.L_432:
        /*001c*/ 	.word	0x00000000
        /*0020*/ 	.short	0x0006
        /*0022*/ 	.short	0x0030
        /*0024*/ 	.byte	0x00, 0xf0, 0x11, 0x00


	//----- nvinfo : EIATTR_KPARAM_INFO
	.align		4
.L_433:
        /*0028*/ 	.byte	0x04, 0x17
        /*002a*/ 	.short	(.L_435 - .L_434)
.L_434:
        /*002c*/ 	.word	0x00000000
        /*0030*/ 	.short	0x0005
        /*0032*/ 	.short	0x0028
        /*0034*/ 	.byte	0x00, 0xf5, 0x21, 0x00


	//----- nvinfo : EIATTR_KPARAM_INFO
	.align		4
.L_435:
        /*0038*/ 	.byte	0x04, 0x17
        /*003a*/ 	.short	(.L_437 - .L_436)
.L_436:
        /*003c*/ 	.word	0x00000000
        /*0040*/ 	.short	0x0004
        /*0042*/ 	.short	0x0020
        /*0044*/ 	.byte	0x00, 0xf5, 0x21, 0x00


	//----- nvinfo : EIATTR_KPARAM_INFO
	.align		4
.L_437:
        /*0048*/ 	.byte	0x04, 0x17
        /*004a*/ 	.short	(.L_439 - .L_438)
.L_438:
        /*004c*/ 	.word	0x00000000
        /*0050*/ 	.short	0x0003
        /*0052*/ 	.short	0x0018
        /*0054*/ 	.byte	0x00, 0xf5, 0x21, 0x00


	//----- nvinfo : EIATTR_KPARAM_INFO
	.align		4
.L_439:
        /*0058*/ 	.byte	0x04, 0x17
        /*005a*/ 	.short	(.L_441 - .L_440)
.L_440:
        /*005c*/ 	.word	0x00000000
        /*0060*/ 	.short	0x0002
        /*0062*/ 	.short	0x0010
        /*0064*/ 	.byte	0x00, 0xf5, 0x21, 0x00


	//----- nvinfo : EIATTR_KPARAM_INFO
	.align		4
.L_441:
        /*0068*/ 	.byte	0x04, 0x17
        /*006a*/ 	.short	(.L_443 - .L_442)
.L_442:
        /*006c*/ 	.word	0x00000000
        /*0070*/ 	.short	0x0001
        /*0072*/ 	.short	0x0008
        /*0074*/ 	.byte	0x00, 0xf0, 0x11, 0x00


	//----- nvinfo : EIATTR_KPARAM_INFO
	.align		4
.L_443:
        /*0078*/ 	.byte	0x04, 0x17
        /*007a*/ 	.short	(.L_445 - .L_444)
.L_444:
        /*007c*/ 	.word	0x00000000
        /*0080*/ 	.short	0x0000
        /*0082*/ 	.short	0x0000
        /*0084*/ 	.byte	0x00, 0xf5, 0x21, 0x00


	//----- nvinfo : EIATTR_SPARSE_MMA_MASK
	.align		4
.L_445:
        /*0088*/ 	.byte	0x03, 0x50
        /*008a*/ 	.short	0x0000


	//----- nvinfo : EIATTR_MAXREG_COUNT
	.align		4
        /*008c*/ 	.byte	0x03, 0x1b
        /*008e*/ 	.short	0x00ff


	//----- nvinfo : EIATTR_MERCURY_ISA_VERSION
	.align		4
        /*0090*/ 	.byte	0x03, 0x5f
        /*0092*/ 	.short	0x0101


	//----- nvinfo : EIATTR_VRC_CTA_INIT_COUNT
	.align		4
        /*0094*/ 	.byte	0x02, 0x4a
	.zero		1
	.zero		1


	//----- nvinfo : EIATTR_EXIT_INSTR_OFFSETS
	.align		4
        /*0098*/ 	.byte	0x04, 0x1c
        /*009a*/ 	.short	(.L_447 - .L_446)


	//   ....[0]....
.L_446:
        /*009c*/ 	.word	0x00000070


	//   ....[1]....
        /*00a0*/ 	.word	0x00000110


	//   ....[2]....
        /*00a4*/ 	.word	0x00000170


	//   ....[3]....
        /*00a8*/ 	.word	0x00000640


	//----- nvinfo : EIATTR_CRS_STACK_SIZE
	.align		4
.L_447:
        /*00ac*/ 	.byte	0x04, 0x1e
        /*00ae*/ 	.short	(.L_449 - .L_448)
.L_448:
        /*00b0*/ 	.word	0x00000000


	//----- nvinfo : EIATTR_CBANK_PARAM_SIZE
	.align		4
.L_449:
        /*00b4*/ 	.byte	0x03, 0x19
        /*00b6*/ 	.short	0x0040


	//----- nvinfo : EIATTR_PARAM_CBANK
	.align		4
        /*00b8*/ 	.byte	0x04, 0x0a
        /*00ba*/ 	.short	(.L_451 - .L_450)
	.align		4
.L_450:
        /*00bc*/ 	.word	index@(.nv.constant0.ilu0_level_f64)
        /*00c0*/ 	.short	0x0380
        /*00c2*/ 	.short	0x0040


	//----- nvinfo : EIATTR_SW_WAR
	.align		4
.L_451:
        /*00c4*/ 	.byte	0x04, 0x36
        /*00c6*/ 	.short	(.L_453 - .L_452)
.L_452:
        /*00c8*/ 	.word	0x00000008
.L_453:


//--------------------- .nv.info.ilu0_level_f32   --------------------------
	.section	.nv.info.ilu0_level_f32,"",@"SHT_CUDA_INFO"
	.sectionflags	@""
	.align	4


	//----- nvinfo : EIATTR_CUDA_API_VERSION
	.align		4
        /*0000*/ 	.byte	0x04, 0x37
        /*0002*/ 	.short	(.L_455 - .L_454)
.L_454:
        /*0004*/ 	.word	0x00000082


	//----- nvinfo : EIATTR_KPARAM_INFO
	.align		4
.L_455:
        /*0008*/ 	.byte	0x04, 0x17
        /*000a*/ 	.short	(.L_457 - .L_456)
.L_456:
        /*000c*/ 	.word	0x00000000
        /*0010*/ 	.short	0x0007
        /*0012*/ 	.short	0x0034
        /*0014*/ 	.byte	0x00, 0xf0, 0x11, 0x00


	//----- nvinfo : EIATTR_KPARAM_INFO
	.align		4
.L_457:
        /*0018*/ 	.byte	0x04, 0x17
        /*001a*/ 	.short	(.L_459 - .L_458)
.L_458:
        /*001c*/ 	.word	0x00000000
        /*0020*/ 	.short	0x0006
        /*0022*/ 	.short	0x0030
        /*0024*/ 	.byte	0x00, 0xf0, 0x11, 0x00


	//----- nvinfo : EIATTR_KPARAM_INFO
	.align		4
.L_459:
        /*0028*/ 	.byte	0x04, 0x17
        /*002a*/ 	.short	(.L_461 - .L_460)
.L_460:
        /*002c*/ 	.word	0x00000000
        /*0030*/ 	.short	0x0005
        /*0032*/ 	.short	0x0028
        /*0034*/ 	.byte	0x00, 0xf5, 0x21, 0x00


	//----- nvinfo : EIATTR_KPARAM_INFO
	.align		4
.L_461:
        /*0038*/ 	.byte	0x04, 0x17
        /*003a*/ 	.short	(.L_463 - .L_462)
.L_462:
        /*003c*/ 	.word	0x00000000
        /*0040*/ 	.short	0x0004
        /*0042*/ 	.short	0x0020
        /*0044*/ 	.byte	0x00, 0xf5, 0x21, 0x00


	//----- nvinfo : EIATTR_KPARAM_INFO
	.align		4
.L_463:
        /*0048*/ 	.byte	0x04, 0x17
        /*004a*/ 	.short	(.L_465 - .L_464)
.L_464:
        /*004c*/ 	.word	0x00000000
        /*0050*/ 	.short	0x0003
        /*0052*/ 	.short	0x0018
        /*0054*/ 	.byte	0x00, 0xf5, 0x21, 0x00


	//----- nvinfo : EIATTR_KPARAM_INFO
	.align		4
.L_465:
        /*0058*/ 	.byte	0x04, 0x17
        /*005a*/ 	.short	(.L_467 - .L_466)
.L_466:
        /*005c*/ 	.word	0x00000000
        /*0060*/ 	.short	0x0002
        /*0062*/ 	.short	0x0010
        /*0064*/ 	.byte	0x00, 0xf5, 0x21, 0x00


	//----- nvinfo : EIATTR_KPARAM_INFO
	.align		4
.L_467:
        /*0068*/ 	.byte	0x04, 0x17
        /*006a*/ 	.short	(.L_469 - .L_468)
.L_468:
        /*006c*/ 	.word	0x00000000
        /*0070*/ 	.short	0x0001
        /*0072*/ 	.short	0x0008
        /*0074*/ 	.byte	0x00, 0xf0, 0x11, 0x00


	//----- nvinfo : EIATTR_KPARAM_INFO
	.align		4
.L_469:
        /*0078*/ 	.byte	0x04, 0x17
        /*007a*/ 	.short	(.L_471 - .L_470)
.L_470:
        /*007c*/ 	.word	0x00000000
        /*0080*/ 	.short	0x0000
        /*0082*/ 	.short	0x0000
        /*0084*/ 	.byte	0x00, 0xf5, 0x21, 0x00


	//----- nvinfo : EIATTR_SPARSE_MMA_MASK
	.align		4
.L_471:
        /*0088*/ 	.byte	0x03, 0x50
        /*008a*/ 	.short	0x0000


	//----- nvinfo : EIATTR_MAXREG_COUNT
	.align		4
        /*008c*/ 	.byte	0x03, 0x1b
        /*008e*/ 	.short	0x00ff


	//----- nvinfo : EIATTR_MERCURY_ISA_VERSION
	.align		4
        /*0090*/ 	.byte	0x03, 0x5f
        /*0092*/ 	.short	0x0101


	//----- nvinfo : EIATTR_VRC_CTA_INIT_COUNT
	.align		4
        /*0094*/ 	.byte	0x02, 0x4a
	.zero		1
	.zero		1


	//----- nvinfo : EIATTR_EXIT_INSTR_OFFSETS
	.align		4
        /*0098*/ 	.byte	0x04, 0x1c
        /*009a*/ 	.short	(.L_473 - .L_472)


	//   ....[0]....
.L_472:
        /*009c*/ 	.word	0x00000070


	//   ....[1]....
        /*00a0*/ 	.word	0x00000110


	//   ....[2]....
        /*00a4*/ 	.word	0x00000170


	//   ....[3]....
        /*00a8*/ 	.word	0x000005c0


	//----- nvinfo : EIATTR_CRS_STACK_SIZE
	.align		4
.L_473:
        /*00ac*/ 	.byte	0x04, 0x1e
        /*00ae*/ 	.short	(.L_475 - .L_474)
.L_474:
        /*00b0*/ 	.word	0x00000000


	//----- nvinfo : EIATTR_CBANK_PARAM_SIZE
	.align		4
.L_475:
        /*00b4*/ 	.byte	0x03, 0x19
        /*00b6*/ 	.short	0x0038


	//----- nvinfo : EIATTR_PARAM_CBANK
	.align		4
        /*00b8*/ 	.byte	0x04, 0x0a
        /*00ba*/ 	.short	(.L_477 - .L_476)
	.align		4
.L_476:
        /*00bc*/ 	.word	index@(.nv.constant0.ilu0_level_f32)
        /*00c0*/ 	.short	0x0380
        /*00c2*/ 	.short	0x0038


	//----- nvinfo : EIATTR_SW_WAR
	.align		4
.L_477:
        /*00c4*/ 	.byte	0x04, 0x36
        /*00c6*/ 	.short	(.L_479 - .L_478)
.L_478:
        /*00c8*/ 	.word	0x00000008
.L_479:


//--------------------- .nv.info.sparse_trsv_upper_level_f64 --------------------------
	.section	.nv.info.sparse_trsv_upper_level_f64,"",@"SHT_CUDA_INFO"
	.sectionflags	@""
	.align	4


	//----- nvinfo : EIATTR_CUDA_API_VERSION
	.align		4
        /*0000*/ 	.byte	0x04, 0x37
        /*0002*/ 	.short	(.L_481 - .L_480)
.L_480:
        /*0004*/ 	.word	0x00000082


	//----- nvinfo : EIATTR_KPARAM_INFO
	.align		4
.L_481:
        /*0008*/ 	.byte	0x04, 0x17
        /*000a*/ 	.short	(.L_483 - .L_482)
.L_482:
        /*000c*/ 	.word	0x00000000
        /*0010*/ 	.short	0x0007
        /*0012*/ 	.short	0x0038
        /*0014*/ 	.byte	0x00, 0xf0, 0x11, 0x00


	//----- nvinfo : EIATTR_KPARAM_INFO
	.align		4
.L_483:
        /*0018*/ 	.byte	0x04, 0x17
        /*001a*/ 	.short	(.L_485 - .L_484)
.L_484:
        /*001c*/ 	.word	0x00000000
        /*0020*/ 	.short	0x0006
        /*0022*/ 	.short	0x0030
        /*0024*/ 	.byte	0x00, 0xf5, 0x21, 0x00


	//----- nvinfo : EIATTR_KPARAM_INFO
	.align		4
.L_485:
        /*0028*/ 	.byte	0x04, 0x17
        /*002a*/ 	.short	(.L_487 - .L_486)
.L_486:
        /*002c*/ 	.word	0x00000000
        /*0030*/ 	.short	0x0005
        /*0032*/ 	.short	0x0028
        /*0034*/ 	.byte	0x00, 0xf5, 0x21, 0x00


	//----- nvinfo : EIATTR_KPARAM_INFO
	.align		4
.L_487:
        /*0038*/ 	.byte	0x04, 0x17
        /*003a*/ 	.short	(.L_489 - .L_488)
.L_488:
        /*003c*/ 	.word	0x00000000
        /*0040*/ 	.short	0x0004
        /*0042*/ 	.short	0x0020
        /*0044*/ 	.byte	0x00, 0xf5, 0x21, 0x00


	//----- nvinfo : EIATTR_KPARAM_INFO
	.align		4
.L_489:
        /*0048*/ 	.byte	0x04, 0x17
        /*004a*/ 	.short	(.L_491 - .L_490)
.L_490:
        /*004c*/ 	.word	0x00000000
        /*0050*/ 	.short	0x0003
        /*0052*/ 	.short	0x0018
        /*0054*/ 	.byte	0x00, 0xf5, 0x21, 0x00


	//----- nvinfo : EIATTR_KPARAM_INFO
	.align		4
.L_491:
        /*0058*/ 	.byte	0x04, 0x17
        /*005a*/ 	.short	(.L_493 - .L_492)
.L_492:
        /*005c*/ 	.word	0x00000000
        /*0060*/ 	.short	0x0002
        /*0062*/ 	.short	0x0010
        /*0064*/ 	.byte	0x00, 0xf5, 0x21, 0x00


	//----- nvinfo : EIATTR_KPARAM_INFO
	.align		4
.L_493:
        /*0068*/ 	.byte	0x04, 0x17
        /*006a*/ 	.short	(.L_495 - .L_494)
.L_494:
        /*006c*/ 	.word	0x00000000
        /*0070*/ 	.short	0x0001
        /*0072*/ 	.short	0x0008
        /*0074*/ 	.byte	0x00, 0xf0, 0x11, 0x00


	//----- nvinfo : EIATTR_KPARAM_INFO
	.align		4
.L_495:
        /*0078*/ 	.byte	0x04, 0x17
        /*007a*/ 	.short	(.L_497 - .L_496)
.L_496:
        /*007c*/ 	.word	0x00000000
        /*0080*/ 	.short	0x0000
        /*0082*/ 	.short	0x0000
        /*0084*/ 	.byte	0x00, 0xf5, 0x21, 0x00


	//----- nvinfo : EIATTR_SPARSE_MMA_MASK
	.align		4
.L_497:
        /*0088*/ 	.byte	0x03, 0x50
        /*008a*/ 	.short	0x0000


	//----- nvinfo : EIATTR_MAXREG_COUNT
	.align		4
        /*008c*/ 	.byte	0x03, 0x1b
        /*008e*/ 	.short	0x00ff


	//----- nvinfo : EIATTR_MERCURY_ISA_VERSION
	.align		4
        /*0090*/ 	.byte	0x03, 0x5f
        /*0092*/ 	.short	0x0101


	//----- nvinfo : EIATTR_VRC_CTA_INIT_COUNT
	.align		4
        /*0094*/ 	.byte	0x02, 0x4a
	.zero		1
	.zero		1


	//----- nvinfo : EIATTR_EXIT_INSTR_OFFSETS
	.align		4
        /*0098*/ 	.byte	0x04, 0x1c
        /*009a*/ 	.short	(.L_499 - .L_498)


	//   ....[0]....
.L_498:
        /*009c*/ 	.word	0x00000070


	//   ....[1]....
        /*00a0*/ 	.word	0x00000950


	//----- nvinfo : EIATTR_CRS_STACK_SIZE
	.align		4
.L_499:
        /*00a4*/ 	.byte	0x04, 0x1e
        /*00a6*/ 	.short	(.L_501 - .L_500)
.L_500:
        /*00a8*/ 	.word	0x00000000


	//----- nvinfo : EIATTR_CBANK_PARAM_SIZE
	.align		4
.L_501:
        /*00ac*/ 	.byte	0x03, 0x19
        /*00ae*/ 	.short	0x003c


	//----- nvinfo : EIATTR_PARAM_CBANK
	.align		4
        /*00b0*/ 	.byte	0x04, 0x0a
        /*00b2*/ 	.short	(.L_503 - .L_502)
	.align		4
.L_502:
        /*00b4*/ 	.word	index@(.nv.constant0.sparse_trsv_upper_level_f64)
        /*00b8*/ 	.short	0x0380
        /*00ba*/ 	.short	0x003c


	//----- nvinfo : EIATTR_SW_WAR
	.align		4
.L_503:
        /*00bc*/ 	.byte	0x04, 0x36
        /*00be*/ 	.short	(.L_505 - .L_504)
.L_504:
        /*00c0*/ 	.word	0x00000008
.L_505:


//--------------------- .nv.info.sparse_trsv_upper_level_f32 --------------------------
	.section	.nv.info.sparse_trsv_upper_level_f32,"",@"SHT_CUDA_INFO"
	.sectionflags	@""
	.align	4


	//----- nvinfo : EIATTR_CUDA_API_VERSION
	.align		4
        /*0000*/ 	.byte	0x04, 0x37
        /*0002*/ 	.short	(.L_507 - .L_506)
.L_506:
        /*0004*/ 	.word	0x00000082


	//----- nvinfo : EIATTR_KPARAM_INFO
	.align		4
.L_507:
        /*0008*/ 	.byte	0x04, 0x17
        /*000a*/ 	.short	(.L_509 - .L_508)
.L_508:
        /*000c*/ 	.word	0x00000000
        /*0010*/ 	.short	0x0007
        /*0012*/ 	.short	0x0038
        /*0014*/ 	.byte	0x00, 0xf0, 0x11, 0x00


	//----- nvinfo : EIATTR_KPARAM_INFO
	.align		4
.L_509:
        /*0018*/ 	.byte	0x04, 0x17
        /*001a*/ 	.short	(.L_511 - .L_510)
.L_510:
        /*001c*/ 	.word	0x00000000
        /*0020*/ 	.short	0x0006
        /*0022*/ 	.short	0x0030
        /*0024*/ 	.byte	0x00, 0xf5, 0x21, 0x00


	//----- nvinfo : EIATTR_KPARAM_INFO
	.align		4
.L_511:
        /*0028*/ 	.byte	0x04, 0x17
        /*002a*/ 	.short	(.L_513 - .L_512)
.L_512:
        /*002c*/ 	.word	0x00000000
        /*0030*/ 	.short	0x0005
        /*0032*/ 	.short	0x0028
        /*0034*/ 	.byte	0x00, 0xf5, 0x21, 0x00


	//----- nvinfo : EIATTR_KPARAM_INFO
	.align		4
.L_513:
        /*0038*/ 	.byte	0x04, 0x17
        /*003a*/ 	.short	(.L_515 - .L_514)
.L_514:
        /*003c*/ 	.word	0x00000000
        /*0040*/ 	.short	0x0004
        /*0042*/ 	.short	0x0020
        /*0044*/ 	.byte	0x00, 0xf5, 0x21, 0x00


	//----- nvinfo : EIATTR_KPARAM_INFO
	.align		4
.L_515:
        /*0048*/ 	.byte	0x04, 0x17
        /*004a*/ 	.short	(.L_517 - .L_516)
.L_516:
        /*004c*/ 	.word	0x00000000
        /*0050*/ 	.short	0x0003
        /*0052*/ 	.short	0x0018
        /*0054*/ 	.byte	0x00, 0xf5, 0x21, 0x00


	//----- nvinfo : EIATTR_KPARAM_INFO
	.align		4
.L_517:
        /*0058*/ 	.byte	0x04, 0x17
        /*005a*/ 	.short	(.L_519 - .L_518)
.L_518:
        /*005c*/ 	.word	0x00000000
        /*0060*/ 	.short	0x0002
        /*0062*/ 	.short	0x0010
        /*0064*/ 	.byte	0x00, 0xf5, 0x21, 0x00


	//----- nvinfo : EIATTR_KPARAM_INFO
	.align		4
.L_519:
        /*0068*/ 	.byte	0x04, 0x17
        /*006a*/ 	.short	(.L_521 - .L_520)
.L_520:
        /*006c*/ 	.word	0x00000000
        /*0070*/ 	.short	0x0001
        /*0072*/ 	.short	0x0008
        /*0074*/ 	.byte	0x00, 0xf0, 0x11, 0x00


	//----- nvinfo : EIATTR_KPARAM_INFO
	.align		4
.L_521:
        /*0078*/ 	.byte	0x04, 0x17
        /*007a*/ 	.short	(.L_523 - .L_522)
.L_522:
        /*007c*/ 	.word	0x00000000
        /*0080*/ 	.short	0x0000
        /*0082*/ 	.short	0x0000
        /*0084*/ 	.byte	0x00, 0xf5, 0x21, 0x00


	//----- nvinfo : EIATTR_SPARSE_MMA_MASK
	.align		4
.L_523:
        /*0088*/ 	.byte	0x03, 0x50
        /*008a*/ 	.short	0x0000


	//----- nvinfo : EIATTR_MAXREG_COUNT
	.align		4
        /*008c*/ 	.byte	0x03, 0x1b
        /*008e*/ 	.short	0x00ff


	//----- nvinfo : EIATTR_MERCURY_ISA_VERSION
	.align		4
        /*0090*/ 	.byte	0x03, 0x5f
        /*0092*/ 	.short	0x0101


	//----- nvinfo : EIATTR_VRC_CTA_INIT_COUNT
	.align		4
        /*0094*/ 	.byte	0x02, 0x4a
	.zero		1
	.zero		1


	//----- nvinfo : EIATTR_EXIT_INSTR_OFFSETS
	.align		4
        /*0098*/ 	.byte	0x04, 0x1c
        /*009a*/ 	.short	(.L_525 - .L_524)


	//   ....[0]....
.L_524:
        /*009c*/ 	.word	0x00000070


	//   ....[1]....
        /*00a0*/ 	.word	0x000008e0


	//----- nvinfo : EIATTR_CRS_STACK_SIZE
	.align		4
.L_525:
        /*00a4*/ 	.byte	0x04, 0x1e
        /*00a6*/ 	.short	(.L_527 - .L_526)
.L_526:
        /*00a8*/ 	.word	0x00000000


	//----- nvinfo : EIATTR_CBANK_PARAM_SIZE
	.align		4
.L_527:
        /*00ac*/ 	.byte	0x03, 0x19
        /*00ae*/ 	.short	0x003c


	//----- nvinfo : EIATTR_PARAM_CBANK
	.align		4
        /*00b0*/ 	.byte	0x04, 0x0a
        /*00b2*/ 	.short	(.L_529 - .L_528)
	.align		4
.L_528:
        /*00b4*/ 	.word	index@(.nv.constant0.sparse_trsv_upper_level_f32)
        /*00b8*/ 	.short	0x0380
        /*00ba*/ 	.short	0x003c


	//----- nvinfo : EIATTR_SW_WAR
	.align		4
.L_529:
        /*00bc*/ 	.byte	0x04, 0x36
        /*00be*/ 	.short	(.L_531 - .L_530)
.L_530:
        /*00c0*/ 	.word	0x00000008
.L_531:


//--------------------- .nv.info.sparse_trsv_lower_level_f64 --------------------------
	.section	.nv.info.sparse_trsv_lower_level_f64,"",@"SHT_CUDA_INFO"
	.sectionflags	@""
	.align	4


	//----- nvinfo : EIATTR_CUDA_API_VERSION
	.align		4
        /*0000*/ 	.byte	0x04, 0x37
        /*0002*/ 	.short	(.L_533 - .L_532)
.L_532:
        /*0004*/ 	.word	0x00000082


	//----- nvinfo : EIATTR_KPARAM_INFO
	.align		4
.L_533:
        /*0008*/ 	.byte	0x04, 0x17
        /*000a*/ 	.short	(.L_535 - .L_534)
.L_534:
        /*000c*/ 	.word	0x00000000
        /*0010*/ 	.short	0x0008
        /*0012*/ 	.short	0x003c
        /*0014*/ 	.byte	0x00, 0xf0, 0x05, 0x00


	//----- nvinfo : EIATTR_KPARAM_INFO
	.align		4
.L_535:
        /*0018*/ 	.byte	0x04, 0x17
        /*001a*/ 	.short	(.L_537 - .L_536)
.L_536:
        /*001c*/ 	.word	0x00000000
        /*0020*/ 	.short	0x0007
        /*0022*/ 	.short	0x0038
        /*0024*/ 	.byte	0x00, 0xf0, 0x11, 0x00


	//----- nvinfo : EIATTR_KPARAM_INFO
	.align		4
.L_537:
        /*0028*/ 	.byte	0x04, 0x17
        /*002a*/ 	.short	(.L_539 - .L_538)
.L_538:
        /*002c*/ 	.word	0x00000000
        /*0030*/ 	.short	0x0006
        /*0032*/ 	.short	0x0030
        /*0034*/ 	.byte	0x00, 0xf5, 0x21, 0x00


	//----- nvinfo : EIATTR_KPARAM_INFO
	.align		4
.L_539:
        /*0038*/ 	.byte	0x04, 0x17
        /*003a*/ 	.short	(.L_541 - .L_540)
.L_540:
        /*003c*/ 	.word	0x00000000
        /*0040*/ 	.short	0x0005
        /*0042*/ 	.short	0x0028
        /*0044*/ 	.byte	0x00, 0xf5, 0x21, 0x00


	//----- nvinfo : EIATTR_KPARAM_INFO
	.align		4
.L_541:
        /*0048*/ 	.byte	0x04, 0x17
        /*004a*/ 	.short	(.L_543 - .L_542)
.L_542:
        /*004c*/ 	.word	0x00000000
        /*0050*/ 	.short	0x0004
        /*0052*/ 	.short	0x0020
        /*0054*/ 	.byte	0x00, 0xf5, 0x21, 0x00


	//----- nvinfo : EIATTR_KPARAM_INFO
	.align		4
.L_543:
        /*0058*/ 	.byte	0x04, 0x17
        /*005a*/ 	.short	(.L_545 - .L_544)
.L_544:
        /*005c*/ 	.word	0x00000000
        /*0060*/ 	.short	0x0003
        /*0062*/ 	.short	0x0018
        /*0064*/ 	.byte	0x00, 0xf5, 0x21, 0x00


	//----- nvinfo : EIATTR_KPARAM_INFO
	.align		4
.L_545:
        /*0068*/ 	.byte	0x04, 0x17
        /*006a*/ 	.short	(.L_547 - .L_546)
.L_546:
        /*006c*/ 	.word	0x00000000
        /*0070*/ 	.short	0x0002
        /*0072*/ 	.short	0x0010
        /*0074*/ 	.byte	0x00, 0xf5, 0x21, 0x00


	//----- nvinfo : EIATTR_KPARAM_INFO
	.align		4
.L_547:
        /*0078*/ 	.byte	0x04, 0x17
        /*007a*/ 	.short	(.L_549 - .L_548)
.L_548:
        /*007c*/ 	.word	0x00000000
        /*0080*/ 	.short	0x0001
        /*0082*/ 	.short	0x0008
        /*0084*/ 	.byte	0x00, 0xf0, 0x11, 0x00


	//----- nvinfo : EIATTR_KPARAM_INFO
	.align		4
.L_549:
        /*0088*/ 	.byte	0x04, 0x17
        /*008a*/ 	.short	(.L_551 - .L_550)
.L_550:
        /*008c*/ 	.word	0x00000000
        /*0090*/ 	.short	0x0000
        /*0092*/ 	.short	0x0000
        /*0094*/ 	.byte	0x00, 0xf5, 0x21, 0x00


	//----- nvinfo : EIATTR_SPARSE_MMA_MASK
	.align		4
.L_551:
        /*0098*/ 	.byte	0x03, 0x50
        /*009a*/ 	.short	0x0000


	//----- nvinfo : EIATTR_MAXREG_COUNT
	.align		4
        /*009c*/ 	.byte	0x03, 0x1b
        /*009e*/ 	.short	0x00ff


	//----- nvinfo : EIATTR_MERCURY_ISA_VERSION
	.align		4
        /*00a0*/ 	.byte	0x03, 0x5f
        /*00a2*/ 	.short	0x0101


	//----- nvinfo : EIATTR_VRC_CTA_INIT_COUNT
	.align		4
        /*00a4*/ 	.byte	0x02, 0x4a
	.zero		1
	.zero		1


	//----- nvinfo : EIATTR_EXIT_INSTR_OFFSETS
	.align		4
        /*00a8*/ 	.byte	0x04, 0x1c
        /*00aa*/ 	.short	(.L_553 - .L_552)


	//   ....[0]....
.L_552:
        /*00ac*/ 	.word	0x00000070


	//   ....[1]....
        /*00b0*/ 	.word	0x00000aa0


	//----- nvinfo : EIATTR_CRS_STACK_SIZE
	.align		4
.L_553:
        /*00b4*/ 	.byte	0x04, 0x1e
        /*00b6*/ 	.short	(.L_555 - .L_554)
.L_554:
        /*00b8*/ 	.word	0x00000000


	//----- nvinfo : EIATTR_CBANK_PARAM_SIZE
	.align		4
.L_555:
        /*00bc*/ 	.byte	0x03, 0x19
        /*00be*/ 	.short	0x003d


	//----- nvinfo : EIATTR_PARAM_CBANK
	.align		4
        /*00c0*/ 	.byte	0x04, 0x0a
        /*00c2*/ 	.short	(.L_557 - .L_556)
	.align		4
.L_556:
        /*00c4*/ 	.word	index@(.nv.constant0.sparse_trsv_lower_level_f64)
        /*00c8*/ 	.short	0x0380
        /*00ca*/ 	.short	0x003d


	//----- nvinfo : EIATTR_SW_WAR
	.align		4
.L_557:
        /*00cc*/ 	.byte	0x04, 0x36
        /*00ce*/ 	.short	(.L_559 - .L_558)
.L_558:
        /*00d0*/ 	.word	0x00000008
.L_559:


//--------------------- .nv.info.sparse_trsv_lower_level_f32 --------------------------
	.section	.nv.info.sparse_trsv_lower_level_f32,"",@"SHT_CUDA_INFO"
	.sectionflags	@""
	.align	4


	//----- nvinfo : EIATTR_CUDA_API_VERSION
	.align		4
        /*0000*/ 	.byte	0x04, 0x37
        /*0002*/ 	.short	(.L_561 - .L_560)
.L_560:
        /*0004*/ 	.word	0x00000082


	//----- nvinfo : EIATTR_KPARAM_INFO
	.align		4
.L_561:
        /*0008*/ 	.byte	0x04, 0x17
        /*000a*/ 	.short	(.L_563 - .L_562)
.L_562:
        /*000c*/ 	.word	0x00000000
        /*0010*/ 	.short	0x0008
        /*0012*/ 	.short	0x003c
        /*0014*/ 	.byte	0x00, 0xf0, 0x05, 0x00


	//----- nvinfo : EIATTR_KPARAM_INFO
	.align		4
.L_563:
        /*0018*/ 	.byte	0x04, 0x17
        /*001a*/ 	.short	(.L_565 - .L_564)
.L_564:
        /*001c*/ 	.word	0x00000000
        /*0020*/ 	.short	0x0007
        /*0022*/ 	.short	0x0038
        /*0024*/ 	.byte	0x00, 0xf0, 0x11, 0x00


	//----- nvinfo : EIATTR_KPARAM_INFO
	.align		4
.L_565:
        /*0028*/ 	.byte	0x04, 0x17
        /*002a*/ 	.short	(.L_567 - .L_566)
.L_566:
        /*002c*/ 	.word	0x00000000
        /*0030*/ 	.short	0x0006
        /*0032*/ 	.short	0x0030
        /*0034*/ 	.byte	0x00, 0xf5, 0x21, 0x00


	//----- nvinfo : EIATTR_KPARAM_INFO
	.align		4
.L_567:
        /*0038*/ 	.byte	0x04, 0x17
        /*003a*/ 	.short	(.L_569 - .L_568)
.L_568:
        /*003c*/ 	.word	0x00000000
        /*0040*/ 	.short	0x0005
        /*0042*/ 	.short	0x0028
        /*0044*/ 	.byte	0x00, 0xf5, 0x21, 0x00


	//----- nvinfo : EIATTR_KPARAM_INFO
	.align		4
.L_569:
        /*0048*/ 	.byte	0x04, 0x17
        /*004a*/ 	.short	(.L_571 - .L_570)
.L_570:
        /*004c*/ 	.word	0x00000000
        /*0050*/ 	.short	0x0004
        /*0052*/ 	.short	0x0020
        /*0054*/ 	.byte	0x00, 0xf5, 0x21, 0x00


	//----- nvinfo : EIATTR_KPARAM_INFO
	.align		4
.L_571:
        /*0058*/ 	.byte	0x04, 0x17
        /*005a*/ 	.short	(.L_573 - .L_572)
.L_572:
        /*005c*/ 	.word	0x00000000
        /*0060*/ 	.short	0x0003
        /*0062*/ 	.short	0x0018
        /*0064*/ 	.byte	0x00, 0xf5, 0x21, 0x00


	//----- nvinfo : EIATTR_KPARAM_INFO
	.align		4
.L_573:
        /*0068*/ 	.byte	0x04, 0x17
        /*006a*/ 	.short	(.L_575 - .L_574)
.L_574:
        /*006c*/ 	.word	0x00000000
        /*0070*/ 	.short	0x0002
        /*0072*/ 	.short	0x0010
        /*0074*/ 	.byte	0x00, 0xf5, 0x21, 0x00


	//----- nvinfo : EIATTR_KPARAM_INFO
	.align		4
.L_575:
        /*0078*/ 	.byte	0x04, 0x17
        /*007a*/ 	.short	(.L_577 - .L_576)
.L_576:
        /*007c*/ 	.word	0x00000000
        /*0080*/ 	.short	0x0001
        /*0082*/ 	.short	0x0008
        /*0084*/ 	.byte	0x00, 0xf0, 0x11, 0x00


	//----- nvinfo : EIATTR_KPARAM_INFO
	.align		4
.L_577:
        /*0088*/ 	.byte	0x04, 0x17
        /*008a*/ 	.short	(.L_579 - .L_578)
.L_578:
        /*008c*/ 	.word	0x00000000
        /*0090*/ 	.short	0x0000
        /*0092*/ 	.short	0x0000
        /*0094*/ 	.byte	0x00, 0xf5, 0x21, 0x00


	//----- nvinfo : EIATTR_SPARSE_MMA_MASK
	.align		4
.L_579:
        /*0098*/ 	.byte	0x03, 0x50
        /*009a*/ 	.short	0x0000


	//----- nvinfo : EIATTR_MAXREG_COUNT
	.align		4
        /*009c*/ 	.byte	0x03, 0x1b
        /*009e*/ 	.short	0x00ff


	//----- nvinfo : EIATTR_MERCURY_ISA_VERSION
	.align		4
        /*00a0*/ 	.byte	0x03, 0x5f
        /*00a2*/ 	.short	0x0101


	//----- nvinfo : EIATTR_VRC_CTA_INIT_COUNT
	.align		4
        /*00a4*/ 	.byte	0x02, 0x4a
	.zero		1
	.zero		1


	//----- nvinfo : EIATTR_EXIT_INSTR_OFFSETS
	.align		4
        /*00a8*/ 	.byte	0x04, 0x1c
        /*00aa*/ 	.short	(.L_581 - .L_580)


	//   ....[0]....
.L_580:
        /*00ac*/ 	.word	0x00000070


	//   ....[1]....
        /*00b0*/ 	.word	0x000009d0


	//----- nvinfo : EIATTR_CRS_STACK_SIZE
	.align		4
.L_581:
        /*00b4*/ 	.byte	0x04, 0x1e
        /*00b6*/ 	.short	(.L_583 - .L_582)
.L_582:
        /*00b8*/ 	.word	0x00000000


	//----- nvinfo : EIATTR_CBANK_PARAM_SIZE
	.align		4
.L_583:
        /*00bc*/ 	.byte	0x03, 0x19
        /*00be*/ 	.short	0x003d


	//----- nvinfo : EIATTR_PARAM_CBANK
	.align		4
        /*00c0*/ 	.byte	0x04, 0x0a
        /*00c2*/ 	.short	(.L_585 - .L_584)
	.align		4
.L_584:
        /*00c4*/ 	.word	index@(.nv.constant0.sparse_trsv_lower_level_f32)
        /*00c8*/ 	.short	0x0380
        /*00ca*/ 	.short	0x003d


	//----- nvinfo : EIATTR_SW_WAR
	.align		4
.L_585:
        /*00cc*/ 	.byte	0x04, 0x36
        /*00ce*/ 	.short	(.L_587 - .L_586)
.L_586:
        /*00d0*/ 	.word	0x00000008
.L_587:


//--------------------- .nv.callgraph             --------------------------
	.section	.nv.callgraph,"",@"SHT_CUDA_CALLGRAPH"
	.align	4
	.sectionentsize	8
	.align		4
        /*0000*/ 	.word	0x00000000
	.align		4
        /*0004*/ 	.word	0xffffffff
	.align		4
        /*0008*/ 	.word	0x00000000
	.align		4
        /*000c*/ 	.word	0xfffffffe
	.align		4
        /*0010*/ 	.word	0x00000000
	.align		4
        /*0014*/ 	.word	0xfffffffd
	.align		4
        /*0018*/ 	.word	0x00000000
	.align		4
        /*001c*/ 	.word	0xfffffffc


//--------------------- .text.extract_lower_scatter_f64 --------------------------
	.section	.text.extract_lower_scatter_f64,"ax",@progbits
	.align	128
        .global         extract_lower_scatter_f64
        .type           extract_lower_scatter_f64,@function
        .size           extract_lower_scatter_f64,(.L_x_376 - extract_lower_scatter_f64)
        .other          extract_lower_scatter_f64,@"STO_CUDA_ENTRY STV_DEFAULT"
extract_lower_scatter_f64:
.text.extract_lower_scatter_f64:
[----:B------:R-:W-:Y:S01]  /*0000*/  LDC R1, c[0x0][0x37c] ;  /* 0x0000df00ff017b82 */ /* 0x000fe20000000800 */
[----:B------:R-:W0:Y:S07]  /*0010*/  S2R R0, SR_TID.X ;  /* 0x0000000000007919 */ /* 0x000e2e0000002100 */
[----:B------:R-:W0:Y:S01]  /*0020*/  S2UR UR4, SR_CTAID.X ;  /* 0x00000000000479c3 */ /* 0x000e220000002500 */
[----:B------:R-:W1:Y:S07]  /*0030*/  LDCU UR5, c[0x0][0x398] ;  /* 0x00007300ff0577ac */ /* 0x000e6e0008000800 */
[----:B------:R-:W0:Y:S02]  /*0040*/  LDC R5, c[0x0][0x360] ;  /* 0x0000d800ff057b82 */ /* 0x000e240000000800 */
[----:B0-----:R-:W-:-:S05]  /*0050*/  IMAD R5, R5, UR4, R0 ;  /* 0x0000000405057c24 */ /* 0x001fca000f8e0200 */
[----:B-1----:R-:W-:-:S13]  /*0060*/  ISETP.GE.AND P0, PT, R5, UR5, PT ;  /* 0x0000000505007c0c */ /* 0x002fda000bf06270 */
[----:B------:R-:W-:Y:S05]  /*0070*/  @P0 EXIT ;  /* 0x000000000000094d */ /* 0x000fea0003800000 */
[----:B------:R-:W0:Y:S01]  /*0080*/  LDC.64 R2, c[0x0][0x390] ;  /* 0x0000e400ff027b82 */ /* 0x000e220000000a00 */
[----:B------:R-:W1:Y:S01]  /*0090*/  LDCU.64 UR4, c[0x0][0x358] ;  /* 0x00006b00ff0477ac */ /* 0x000e620008000a00 */
[----:B0-----:R-:W-:-:S05]  /*00a0*/  IMAD.WIDE R2, R5, 0x4, R2 ;  /* 0x0000000405027825 */ /* 0x001fca00078e0202 */
[----:B-1----:R-:W2:Y:S02]  /*00b0*/  LDG.E R7, desc[UR4][R2.64] ;  /* 0x0000000402077981 */ /* 0x002ea4000c1e1900 */
[----:B--2---:R-:W-:-:S13]  /*00c0*/  ISETP.GE.AND P0, PT, R7, RZ, PT ;  /* 0x000000ff0700720c */ /* 0x004fda0003f06270 */
[----:B------:R-:W-:Y:S05]  /*00d0*/  @!P0 EXIT ;  /* 0x000000000000894d */ /* 0x000fea0003800000 */
[----:B------:R-:W0:Y:S02]  /*00e0*/  LDC.64 R2, c[0x0][0x380] ;  /* 0x0000e000ff027b82 */ /* 0x000e240000000a00 */
[----:B0-----:R-:W-:-:S06]  /*00f0*/  IMAD.WIDE R2, R5, 0x8, R2 ;  /* 0x0000000805027825 */ /* 0x001fcc00078e0202 */
[----:B------:R-:W0:Y:S01]  /*0100*/  LDC.64 R4, c[0x0][0x388] ;  /* 0x0000e200ff047b82 */ /* 0x000e220000000a00 */
[----:B------:R-:W2:Y:S01]  /*0110*/  LDG.E.64 R2, desc[UR4][R2.64] ;  /* 0x0000000402027981 */ /* 0x000ea2000c1e1b00 */
[----:B0-----:R-:W-:-:S05]  /*0120*/  IMAD.WIDE.U32 R4, R7, 0x8, R4 ;  /* 0x0000000807047825 */ /* 0x001fca00078e0004 */
[----:B--2---:R-:W-:Y:S01]  /*0130*/  STG.E.64 desc[UR4][R4.64], R2 ;  /* 0x0000000204007986 */ /* 0x004fe2000c101b04 */
[----:B------:R-:W-:Y:S05]  /*0140*/  EXIT ;  /* 0x000000000000794d */ /* 0x000fea0003800000 */
.L_x_0:
[----:B------:R-:W-:-:S00]  /*0150*/  BRA `(.L_x_0) ;  /* 0xfffffffc00fc7947 */ /* 0x000fc0000383ffff */
[----:B------:R-:W-:-:S00]  /*0160*/  NOP ;  /* 0x0000000000007918 */ /* 0x000fc00000000000 */
        /* <DEDUP_REMOVED lines=9> */
.L_x_376:


//--------------------- .text.extract_lower_scatter_f32 --------------------------
	.section	.text.extract_lower_scatter_f32,"ax",@progbits
	.align	128
        .global         extract_lower_scatter_f32
        .type           extract_lower_scatter_f32,@function
        .size           extract_lower_scatter_f32,(.L_x_377 - extract_lower_scatter_f32)
        .other          extract_lower_scatter_f32,@"STO_CUDA_ENTRY STV_DEFAULT"
extract_lower_scatter_f32:
.text.extract_lower_scatter_f32:
        /* <DEDUP_REMOVED lines=17> */
[----:B------:R-:W2:Y:S01]  /*0110*/  LDG.E R3, desc[UR4][R2.64] ;  /* 0x0000000402037981 */ /* 0x000ea2000c1e1900 */
[----:B0-----:R-:W-:-:S05]  /*0120*/  IMAD.WIDE.U32 R4, R7, 0x4, R4 ;  /* 0x0000000407047825 */ /* 0x001fca00078e0004 */
[----:B--2---:R-:W-:Y:S01]  /*0130*/  STG.E desc[UR4][R4.64], R3 ;  /* 0x0000000304007986 */ /* 0x004fe2000c101904 */
[----:B------:R-:W-:Y:S05]  /*0140*/  EXIT ;  /* 0x000000000000794d */ /* 0x000fea0003800000 */
.L_x_1:
        /* <DEDUP_REMOVED lines=11> */
.L_x_377:


//--------------------- .text.split_lu_scatter_f64 --------------------------
	.section	.text.split_lu_scatter_f64,"ax",@progbits
	.align	128
        .global         split_lu_scatter_f64
        .type           split_lu_scatter_f64,@function
        .size           split_lu_scatter_f64,(.L_x_378 - split_lu_scatter_f64)
        .other          split_lu_scatter_f64,@"STO_CUDA_ENTRY STV_DEFAULT"
split_lu_scatter_f64:
.text.split_lu_scatter_f64:
        /* <DEDUP_REMOVED lines=9> */
[----:B------:R-:W1:Y:S07]  /*0090*/  LDCU.64 UR4, c[0x0][0x358] ;  /* 0x00006b00ff0477ac */ /* 0x000e6e0008000a00 */
[----:B------:R-:W2:Y:S08]  /*00a0*/  LDC.64 R6, c[0x0][0x3a0] ;  /* 0x0000e800ff067b82 */ /* 0x000eb00000000a00 */
[----:B------:R-:W3:Y:S01]  /*00b0*/  LDC.64 R2, c[0x0][0x380] ;  /* 0x0000e000ff027b82 */ /* 0x000ee20000000a00 */
[----:B0-----:R-:W-:-:S06]  /*00c0*/  IMAD.WIDE R4, R9, 0x4, R4 ;  /* 0x0000000409047825 */ /* 0x001fcc00078e0204 */
[----:B-1----:R-:W4:Y:S01]  /*00d0*/  LDG.E R5, desc[UR4][R4.64] ;  /* 0x0000000404057981 */ /* 0x002f22000c1e1900 */
[----:B--2---:R-:W-:-:S06]  /*00e0*/  IMAD.WIDE R6, R9, 0x4, R6 ;  /* 0x0000000409067825 */ /* 0x004fcc00078e0206 */
[----:B------:R-:W2:Y:S01]  /*00f0*/  LDG.E R7, desc[UR4][R6.64] ;  /* 0x0000000406077981 */ /* 0x000ea2000c1e1900 */
[----:B---3--:R-:W-:-:S06]  /*0100*/  IMAD.WIDE R2, R9, 0x8, R2 ;  /* 0x0000000809027825 */ /* 0x008fcc00078e0202 */
[----:B------:R-:W3:Y:S01]  /*0110*/  LDG.E.64 R2, desc[UR4][R2.64] ;  /* 0x0000000402027981 */ /* 0x000ee2000c1e1b00 */
[----:B----4-:R-:W-:Y:S02]  /*0120*/  ISETP.GE.AND P0, PT, R5, RZ, PT ;  /* 0x000000ff0500720c */ /* 0x010fe40003f06270 */
[----:B--2---:R-:W-:-:S11]  /*0130*/  ISETP.GE.AND P1, PT, R7, RZ, PT ;  /* 0x000000ff0700720c */ /* 0x004fd60003f26270 */
[----:B------:R-:W0:Y:S02]  /*0140*/  @P0 LDC.64 R8, c[0x0][0x388] ;  /* 0x0000e200ff080b82 */ /* 0x000e240000000a00 */
[----:B0-----:R-:W-:-:S05]  /*0150*/  @P0 IMAD.WIDE.U32 R8, R5, 0x8, R8 ;  /* 0x0000000805080825 */ /* 0x001fca00078e0008 */
[----:B---3--:R0:W-:Y:S01]  /*0160*/  @P0 STG.E.64 desc[UR4][R8.64], R2 ;  /* 0x0000000208000986 */ /* 0x0081e2000c101b04 */
[----:B------:R-:W-:Y:S05]  /*0170*/  @!P1 EXIT ;  /* 0x000000000000994d */ /* 0x000fea0003800000 */
[----:B------:R-:W1:Y:S02]  /*0180*/  LDC.64 R4, c[0x0][0x390] ;  /* 0x0000e400ff047b82 */ /* 0x000e640000000a00 */
[----:B-1----:R-:W-:-:S05]  /*0190*/  IMAD.WIDE.U32 R4, R7, 0x8, R4 ;  /* 0x0000000807047825 */ /* 0x002fca00078e0004 */
[----:B------:R-:W-:Y:S01]  /*01a0*/  STG.E.64 desc[UR4][R4.64], R2 ;  /* 0x0000000204007986 */ /* 0x000fe2000c101b04 */
[----:B------:R-:W-:Y:S05]  /*01b0*/  EXIT ;  /* 0x000000000000794d */ /* 0x000fea0003800000 */
.L_x_2:
        /* <DEDUP_REMOVED lines=12> */
.L_x_378:


//--------------------- .text.split_lu_scatter_f32 --------------------------
	.section	.text.split_lu_scatter_f32,"ax",@progbits
	.align	128
        .global         split_lu_scatter_f32
        .type           split_lu_scatter_f32,@function
        .size           split_lu_scatter_f32,(.L_x_379 - split_lu_scatter_f32)
        .other          split_lu_scatter_f32,@"STO_CUDA_ENTRY STV_DEFAULT"
split_lu_scatter_f32:
.text.split_lu_scatter_f32:
        /* <DEDUP_REMOVED lines=16> */
[----:B---3--:R-:W-:-:S05]  /*0100*/  IMAD.WIDE R2, R9, 0x4, R2 ;  /* 0x0000000409027825 */ /* 0x008fca00078e0202 */
[----:B------:R-:W3:Y:S01]  /*0110*/  LDG.E R11, desc[UR4][R2.64] ;  /* 0x00000004020b7981 */ /* 0x000ee2000c1e1900 */
[----:B----4-:R-:W-:Y:S02]  /*0120*/  ISETP.GE.AND P0, PT, R5, RZ, PT ;  /* 0x000000ff0500720c */ /* 0x010fe40003f06270 */
[----:B--2---:R-:W-:-:S11]  /*0130*/  ISETP.GE.AND P1, PT, R7, RZ, PT ;  /* 0x000000ff0700720c */ /* 0x004fd60003f26270 */
[----:B------:R-:W0:Y:S02]  /*0140*/  @P0 LDC.64 R8, c[0x0][0x388] ;  /* 0x0000e200ff080b82 */ /* 0x000e240000000a00 */
[----:B0-----:R-:W-:-:S05]  /*0150*/  @P0 IMAD.WIDE.U32 R8, R5, 0x4, R8 ;  /* 0x0000000405080825 */ /* 0x001fca00078e0008 */
[----:B---3--:R0:W-:Y:S01]  /*0160*/  @P0 STG.E desc[UR4][R8.64], R11 ;  /* 0x0000000b08000986 */ /* 0x0081e2000c101904 */
[----:B------:R-:W-:Y:S05]  /*0170*/  @!P1 EXIT ;  /* 0x000000000000994d */ /* 0x000fea0003800000 */
[----:B------:R-:W1:Y:S02]  /*0180*/  LDC.64 R2, c[0x0][0x390] ;  /* 0x0000e400ff027b82 */ /* 0x000e640000000a00 */
[----:B-1----:R-:W-:-:S05]  /*0190*/  IMAD.WIDE.U32 R2, R7, 0x4, R2 ;  /* 0x0000000407027825 */ /* 0x002fca00078e0002 */
[----:B------:R-:W-:Y:S01]  /*01a0*/  STG.E desc[UR4][R2.64], R11 ;  /* 0x0000000b02007986 */ /* 0x000fe2000c101904 */
[----:B------:R-:W-:Y:S05]  /*01b0*/  EXIT ;  /* 0x000000000000794d */ /* 0x000fea0003800000 */
.L_x_3:
        /* <DEDUP_REMOVED lines=12> */
.L_x_379:


//--------------------- .text.copy_f64            --------------------------
	.section	.text.copy_f64,"ax",@progbits
	.align	128
        .global         copy_f64
        .type           copy_f64,@function
        .size           copy_f64,(.L_x_380 - copy_f64)
        .other          copy_f64,@"STO_CUDA_ENTRY STV_DEFAULT"
copy_f64:
.text.copy_f64:
        /* <DEDUP_REMOVED lines=10> */
[----:B------:R-:W2:Y:S01]  /*00a0*/  LDC.64 R4, c[0x0][0x388] ;  /* 0x0000e200ff047b82 */ /* 0x000ea20000000a00 */
[----:B0-----:R-:W-:-:S06]  /*00b0*/  IMAD.WIDE R2, R7, 0x8, R2 ;  /* 0x0000000807027825 */ /* 0x001fcc00078e0202 */
[----:B-1----:R-:W3:Y:S01]  /*00c0*/  LDG.E.64 R2, desc[UR4][R2.64] ;  /* 0x0000000402027981 */ /* 0x002ee2000c1e1b00 */
[----:B--2---:R-:W-:-:S05]  /*00d0*/  IMAD.WIDE R4, R7, 0x8, R4 ;  /* 0x0000000807047825 */ /* 0x004fca00078e0204 */
[----:B---3--:R-:W-:Y:S01]  /*00e0*/  STG.E.64 desc[UR4][R4.64], R2 ;  /* 0x0000000204007986 */ /* 0x008fe2000c101b04 */
[----:B------:R-:W-:Y:S05]  /*00f0*/  EXIT ;  /* 0x000000000000794d */ /* 0x000fea0003800000 */
.L_x_4:
        /* <DEDUP_REMOVED lines=16> */
.L_x_380:


//--------------------- .text.copy_f32            --------------------------
	.section	.text.copy_f32,"ax",@progbits
	.align	128
        .global         copy_f32
        .type           copy_f32,@function
        .size           copy_f32,(.L_x_381 - copy_f32)
        .other          copy_f32,@"STO_CUDA_ENTRY STV_DEFAULT"
copy_f32:
.text.copy_f32:
        /* <DEDUP_REMOVED lines=12> */
[----:B-1----:R-:W3:Y:S01]  /*00c0*/  LDG.E R3, desc[UR4][R2.64] ;  /* 0x0000000402037981 */ /* 0x002ee2000c1e1900 */
[----:B--2---:R-:W-:-:S05]  /*00d0*/  IMAD.WIDE R4, R7, 0x4, R4 ;  /* 0x0000000407047825 */ /* 0x004fca00078e0204 */
[----:B---3--:R-:W-:Y:S01]  /*00e0*/  STG.E desc[UR4][R4.64], R3 ;  /* 0x0000000304007986 */ /* 0x008fe2000c101904 */
[----:B------:R-:W-:Y:S05]  /*00f0*/  EXIT ;  /* 0x000000000000794d */ /* 0x000fea0003800000 */
.L_x_5:
        /* <DEDUP_REMOVED lines=16> */
.L_x_381:


//--------------------- .text.find_diag_indices   --------------------------
	.section	.text.find_diag_indices,"ax",@progbits
	.align	128
        .global         find_diag_indices
        .type           find_diag_indices,@function
        .size           find_diag_indices,(.L_x_382 - find_diag_indices)
        .other          find_diag_indices,@"STO_CUDA_ENTRY STV_DEFAULT"
find_diag_indices:
.text.find_diag_indices:
        /* <DEDUP_REMOVED lines=11> */
[----:B0-----:R-:W-:-:S05]  /*00b0*/  IMAD.WIDE R2, R9, 0x4, R2 ;  /* 0x0000000409027825 */ /* 0x001fca00078e0202 */
[----:B-1----:R-:W3:Y:S04]  /*00c0*/  LDG.E R0, desc[UR4][R2.64] ;  /* 0x0000000402007981 */ /* 0x002ee8000c1e1900 */
[----:B------:R-:W3:Y:S01]  /*00d0*/  LDG.E R11, desc[UR4][R2.64+0x4] ;  /* 0x00000404020b7981 */ /* 0x000ee2000c1e1900 */
[----:B------:R-:W-:Y:S01]  /*00e0*/  MOV R7, 0xffffffff ;  /* 0xffffffff00077802 */ /* 0x000fe20000000f00 */
[----:B--2---:R-:W-:-:S05]  /*00f0*/  IMAD.WIDE R4, R9, 0x4, R4 ;  /* 0x0000000409047825 */ /* 0x004fca00078e0204 */
[----:B------:R0:W-:Y:S01]  /*0100*/  STG.E desc[UR4][R4.64], R7 ;  /* 0x0000000704007986 */ /* 0x0001e2000c101904 */
[----:B---3--:R-:W-:-:S13]  /*0110*/  ISETP.GE.AND P0, PT, R0, R11, PT ;  /* 0x0000000b0000720c */ /* 0x008fda0003f06270 */
[----:B0-----:R-:W-:Y:S05]  /*0120*/  @P0 EXIT ;  /* 0x000000000000094d */ /* 0x001fea0003800000 */
[----:B------:R-:W0:Y:S01]  /*0130*/  LDC.64 R6, c[0x0][0x388] ;  /* 0x0000e200ff067b82 */ /* 0x000e220000000a00 */
[----:B------:R-:W-:Y:S01]  /*0140*/  BSSY.RECONVERGENT B0, `(.L_x_6) ;  /* 0x0000009000007945 */ /* 0x000fe20003800200 */
.L_x_8:
[----:B0-----:R-:W-:-:S06]  /*0150*/  IMAD.WIDE R2, R0, 0x4, R6 ;  /* 0x0000000400027825 */ /* 0x001fcc00078e0206 */
[----:B------:R-:W2:Y:S02]  /*0160*/  LDG.E R2, desc[UR4][R2.64] ;  /* 0x0000000402027981 */ /* 0x000ea4000c1e1900 */
[----:B--2---:R-:W-:-:S13]  /*0170*/  ISETP.NE.AND P0, PT, R2, R9, PT ;  /* 0x000000090200720c */ /* 0x004fda0003f05270 */
[----:B------:R-:W-:Y:S05]  /*0180*/  @!P0 BRA `(.L_x_7) ;  /* 0x0000000000108947 */ /* 0x000fea0003800000 */
[----:B------:R-:W-:-:S04]  /*0190*/  IADD3 R0, PT, PT, R0, 0x1, RZ ;  /* 0x0000000100007810 */ /* 0x000fc80007ffe0ff */
[----:B------:R-:W-:-:S13]  /*01a0*/  ISETP.NE.AND P0, PT, R0, R11, PT ;  /* 0x0000000b0000720c */ /* 0x000fda0003f05270 */
[----:B------:R-:W-:Y:S05]  /*01b0*/  @P0 BRA `(.L_x_8) ;  /* 0xfffffffc00e40947 */ /* 0x000fea000383ffff */
[----:B------:R-:W-:Y:S05]  /*01c0*/  EXIT ;  /* 0x000000000000794d */ /* 0x000fea0003800000 */
.L_x_7:
[----:B------:R-:W-:Y:S05]  /*01d0*/  BSYNC.RECONVERGENT B0 ;  /* 0x0000000000007941 */ /* 0x000fea0003800200 */
.L_x_6:
[----:B------:R-:W-:Y:S01]  /*01e0*/  STG.E desc[UR4][R4.64], R0 ;  /* 0x0000000004007986 */ /* 0x000fe2000c101904 */
[----:B------:R-:W-:Y:S05]  /*01f0*/  EXIT ;  /* 0x000000000000794d */ /* 0x000fea0003800000 */
.L_x_9:
        /* <DEDUP_REMOVED lines=16> */
.L_x_382:


//--------------------- .text.sparse_trsv_upper_level_multi_rhs_f64 --------------------------
	.section	.text.sparse_trsv_upper_level_multi_rhs_f64,"ax",@progbits
	.align	128
        .global         sparse_trsv_upper_level_multi_rhs_f64
        .type           sparse_trsv_upper_level_multi_rhs_f64,@function
        .size           sparse_trsv_upper_level_multi_rhs_f64,(.L_x_362 - sparse_trsv_upper_level_multi_rhs_f64)
        .other          sparse_trsv_upper_level_multi_rhs_f64,@"STO_CUDA_ENTRY STV_DEFAULT"
sparse_trsv_upper_level_multi_rhs_f64:
.text.sparse_trsv_upper_level_multi_rhs_f64:
[----:B------:R-:W-:Y:S01]  /*0000*/  LDC R1, c[0x0][0x37c] ;  /* 0x0000df00ff017b82 */ /* 0x000fe20000000800 */
[----:B------:R-:W0:Y:S07]  /*0010*/  S2R R3, SR_TID.X ;  /* 0x0000000000037919 */ /* 0x000e2e0000002100 */
[----:B------:R-:W0:Y:S08]  /*0020*/  S2UR UR4, SR_CTAID.X ;  /* 0x00000000000479c3 */ /* 0x000e300000002500 */
[----:B------:R-:W0:Y:S08]  /*0030*/  LDC R0, c[0x0][0x360] ;  /* 0x0000d800ff007b82 */ /* 0x000e300000000800 */
[----:B------:R-:W1:Y:S01]  /*0040*/  LDC.64 R4, c[0x0][0x388] ;  /* 0x0000e200ff047b82 */ /* 0x000e620000000a00 */
[----:B0-----:R-:W-:-:S02]  /*0050*/  IMAD R0, R0, UR4, R3 ;  /* 0x0000000400007c24 */ /* 0x001fc4000f8e0203 */
[----:B-1----:R-:W-:-:S05]  /*0060*/  IMAD R3, R5, R4, RZ ;  /* 0x0000000405037224 */ /* 0x002fca00078e02ff */
[----:B------:R-:W-:-:S13]  /*0070*/  ISETP.GE.AND P0, PT, R0, R3, PT ;  /* 0x000000030000720c */ /* 0x000fda0003f06270 */
[----:B------:R-:W-:Y:S05]  /*0080*/  @P0 EXIT ;  /* 0x000000000000094d */ /* 0x000fea0003800000 */
[----:B------:R-:W-:Y:S01]  /*0090*/  IABS R7, R5 ;  /* 0x0000000500077213 */ /* 0x000fe20000000000 */
[----:B------:R-:W0:Y:S01]  /*00a0*/  LDC.64 R10, c[0x0][0x380] ;  /* 0x0000e000ff0a7b82 */ /* 0x000e220000000a00 */
[----:B------:R-:W1:Y:S02]  /*00b0*/  LDCU.64 UR4, c[0x0][0x358] ;  /* 0x00006b00ff0477ac */ /* 0x000e640008000a00 */
[----:B------:R-:W2:Y:S01]  /*00c0*/  I2F.RP R4, R7 ;  /* 0x0000000700047306 */ /* 0x000ea20000209400 */
[----:B------:R-:W3:Y:S04]  /*00d0*/  LDCU UR6, c[0x0][0x38c] ;  /* 0x00007180ff0677ac */ /* 0x000ee80008000800 */
[----:B------:R-:W4:Y:S01]  /*00e0*/  LDC.64 R12, c[0x0][0x390] ;  /* 0x0000e400ff0c7b82 */ /* 0x000f220000000a00 */
[----:B------:R-:W0:Y:S02]  /*00f0*/  LDCU UR7, c[0x0][0x38c] ;  /* 0x00007180ff0777ac */ /* 0x000e240008000800 */
[----:B--2---:R-:W2:Y:S02]  /*0100*/  MUFU.RCP R4, R4 ;  /* 0x0000000400047308 */ /* 0x004ea40000001000 */
[----:B--2---:R-:W-:-:S06]  /*0110*/  VIADD R2, R4, 0xffffffe ;  /* 0x0ffffffe04027836 */ /* 0x004fcc0000000000 */
[----:B------:R2:W1:Y:S02]  /*0120*/  F2I.FTZ.U32.TRUNC.NTZ R3, R2 ;  /* 0x0000000200037305 */ /* 0x000464000021f000 */
[----:B--2---:R-:W-:Y:S02]  /*0130*/  IMAD.MOV.U32 R2, RZ, RZ, RZ ;  /* 0x000000ffff027224 */ /* 0x004fe400078e00ff */
[----:B-1----:R-:W-:-:S04]  /*0140*/  IMAD.MOV R6, RZ, RZ, -R3 ;  /* 0x000000ffff067224 */ /* 0x002fc800078e0a03 */
[----:B------:R-:W-:Y:S01]  /*0150*/  IMAD R9, R6, R7, RZ ;  /* 0x0000000706097224 */ /* 0x000fe200078e02ff */
[----:B------:R-:W-:-:S03]  /*0160*/  IABS R6, R0 ;  /* 0x0000000000067213 */ /* 0x000fc60000000000 */
[----:B------:R-:W-:Y:S01]  /*0170*/  IMAD.HI.U32 R3, R3, R9, R2 ;  /* 0x0000000903037227 */ /* 0x000fe200078e0002 */
[----:B------:R-:W-:-:S04]  /*0180*/  LOP3.LUT R2, R0, R5, RZ, 0x3c, !PT ;  /* 0x0000000500027212 */ /* 0x000fc800078e3cff */
[----:B------:R-:W-:Y:S01]  /*0190*/  ISETP.GE.AND P2, PT, R2, RZ, PT ;  /* 0x000000ff0200720c */ /* 0x000fe20003f46270 */
[----:B------:R-:W-:-:S04]  /*01a0*/  IMAD.HI.U32 R3, R3, R6, RZ ;  /* 0x0000000603037227 */ /* 0x000fc800078e00ff */
[----:B------:R-:W-:-:S04]  /*01b0*/  IMAD.MOV R4, RZ, RZ, -R3 ;  /* 0x000000ffff047224 */ /* 0x000fc800078e0a03 */
[----:B------:R-:W-:-:S05]  /*01c0*/  IMAD R4, R7, R4, R6 ;  /* 0x0000000407047224 */ /* 0x000fca00078e0206 */
[----:B------:R-:W-:-:S13]  /*01d0*/  ISETP.GT.U32.AND P1, PT, R7, R4, PT ;  /* 0x000000040700720c */ /* 0x000fda0003f24070 */
[----:B------:R-:W-:Y:S02]  /*01e0*/  @!P1 IMAD.IADD R4, R4, 0x1, -R7 ;  /* 0x0000000104049824 */ /* 0x000fe400078e0a07 */
[----:B------:R-:W-:Y:S01]  /*01f0*/  @!P1 VIADD R3, R3, 0x1 ;  /* 0x0000000103039836 */ /* 0x000fe20000000000 */
[----:B------:R-:W-:Y:S02]  /*0200*/  ISETP.NE.AND P1, PT, R5, RZ, PT ;  /* 0x000000ff0500720c */ /* 0x000fe40003f25270 */
[----:B------:R-:W-:Y:S02]  /*0210*/  ISETP.GE.U32.AND P0, PT, R4, R7, PT ;  /* 0x000000070400720c */ /* 0x000fe40003f06070 */
[----:B------:R-:W1:Y:S11]  /*0220*/  LDC.64 R6, c[0x0][0x3a8] ;  /* 0x0000ea00ff067b82 */ /* 0x000e760000000a00 */
[----:B------:R-:W-:-:S05]  /*0230*/  @P0 VIADD R3, R3, 0x1 ;  /* 0x0000000103030836 */ /* 0x000fca0000000000 */
[----:B------:R-:W-:Y:S02]  /*0240*/  @!P2 IADD3 R3, PT, PT, -R3, RZ, RZ ;  /* 0x000000ff0303a210 */ /* 0x000fe40007ffe1ff */
[----:B------:R-:W-:-:S05]  /*0250*/  @!P1 LOP3.LUT R3, RZ, R5, RZ, 0x33, !PT ;  /* 0x00000005ff039212 */ /* 0x000fca00078e33ff */
[----:B0-----:R-:W-:-:S05]  /*0260*/  IMAD.WIDE R10, R3, 0x4, R10 ;  /* 0x00000004030a7825 */ /* 0x001fca00078e020a */
[----:B------:R-:W4:Y:S01]  /*0270*/  LDG.E R2, desc[UR4][R10.64] ;  /* 0x000000040a027981 */ /* 0x000f22000c1e1900 */
[----:B------:R-:W-:-:S04]  /*0280*/  IMAD.MOV R3, RZ, RZ, -R3 ;  /* 0x000000ffff037224 */ /* 0x000fc800078e0a03 */
[----:B------:R-:W-:Y:S02]  /*0290*/  IMAD R3, R5, R3, R0 ;  /* 0x0000000305037224 */ /* 0x000fe400078e0200 */
[----:B----4-:R-:W-:-:S05]  /*02a0*/  IMAD.WIDE R12, R2, 0x4, R12 ;  /* 0x00000004020c7825 */ /* 0x010fca00078e020c */
[----:B------:R-:W2:Y:S04]  /*02b0*/  LDG.E R16, desc[UR4][R12.64] ;  /* 0x000000040c107981 */ /* 0x000ea8000c1e1900 */
[----:B------:R-:W2:Y:S01]  /*02c0*/  LDG.E R9, desc[UR4][R12.64+0x4] ;  /* 0x000004040c097981 */ /* 0x000ea2000c1e1900 */
[----:B------:R-:W-:-:S04]  /*02d0*/  IMAD R0, R2, R5, R3 ;  /* 0x0000000502007224 */ /* 0x000fc800078e0203 */
[----:B-1----:R-:W-:-:S06]  /*02e0*/  IMAD.WIDE R6, R0, 0x8, R6 ;  /* 0x0000000800067825 */ /* 0x002fcc00078e0206 */
[----:B------:R-:W5:Y:S01]  /*02f0*/  LDG.E.64 R6, desc[UR4][R6.64] ;  /* 0x0000000406067981 */ /* 0x000f62000c1e1b00 */
[----:B------:R-:W-:Y:S01]  /*0300*/  BSSY.RECONVERGENT B0, `(.L_x_10) ;  /* 0x0000071000007945 */ /* 0x000fe20003800200 */
[----:B------:R-:W-:Y:S02]  /*0310*/  IMAD.MOV.U32 R4, RZ, RZ, 0x0 ;  /* 0x00000000ff047424 */ /* 0x000fe400078e00ff */
[----:B------:R-:W-:Y:S01]  /*0320*/  IMAD.MOV.U32 R5, RZ, RZ, 0x3ff00000 ;  /* 0x3ff00000ff057424 */ /* 0x000fe200078e00ff */
[----:B--2---:R-:W-:-:S13]  /*0330*/  ISETP.GE.AND P0, PT, R16, R9, PT ;  /* 0x000000091000720c */ /* 0x004fda0003f06270 */
[----:B---3--:R-:W-:Y:S05]  /*0340*/  @P0 BRA `(.L_x_11) ;  /* 0x0000000400b00947 */ /* 0x008fea0003800000 */
[--C-:B------:R-:W-:Y:S01]  /*0350*/  IMAD.IADD R4, R9, 0x1, -R16.reuse ;  /* 0x0000000109047824 */ /* 0x100fe200078e0a10 */
[----:B------:R-:W-:Y:S01]  /*0360*/  BSSY.RECONVERGENT B1, `(.L_x_12) ;  /* 0x0000021000017945 */ /* 0x000fe20003800200 */
[----:B------:R-:W-:Y:S02]  /*0370*/  HFMA2 R5, -RZ, RZ, 1.984375, 0 ;  /* 0x3ff00000ff057431 */ /* 0x000fe400000001ff */
[----:B------:R-:W-:Y:S01]  /*0380*/  IMAD.MOV.U32 R8, RZ, RZ, R16 ;  /* 0x000000ffff087224 */ /* 0x000fe200078e0010 */
[----:B------:R-:W-:Y:S01]  /*0390*/  LOP3.LUT P0, R17, R4, 0x3, RZ, 0xc0, !PT ;  /* 0x0000000304117812 */ /* 0x000fe2000780c0ff */
[----:B------:R-:W-:-:S12]  /*03a0*/  IMAD.MOV.U32 R4, RZ, RZ, 0x0 ;  /* 0x00000000ff047424 */ /* 0x000fd800078e00ff */
[----:B------:R-:W-:Y:S05]  /*03b0*/  @!P0 BRA `(.L_x_13) ;  /* 0x00000000006c8947 */ /* 0x000fea0003800000 */
[----:B------:R-:W0:Y:S01]  /*03c0*/  LDC.64 R10, c[0x0][0x3b0] ;  /* 0x0000ec00ff0a7b82 */ /* 0x000e220000000a00 */
[----:B------:R-:W-:Y:S02]  /*03d0*/  IMAD.MOV R17, RZ, RZ, -R17 ;  /* 0x000000ffff117224 */ /* 0x000fe400078e0a11 */
[----:B------:R-:W-:Y:S02]  /*03e0*/  IMAD.MOV.U32 R8, RZ, RZ, R16 ;  /* 0x000000ffff087224 */ /* 0x000fe400078e0010 */
[----:B------:R-:W-:Y:S02]  /*03f0*/  IMAD.MOV.U32 R4, RZ, RZ, 0x0 ;  /* 0x00000000ff047424 */ /* 0x000fe400078e00ff */
[----:B------:R-:W-:Y:S01]  /*0400*/  IMAD.MOV.U32 R5, RZ, RZ, 0x3ff00000 ;  /* 0x3ff00000ff057424 */ /* 0x000fe200078e00ff */
[----:B------:R-:W1:Y:S08]  /*0410*/  LDC.64 R12, c[0x0][0x3a0] ;  /* 0x0000e800ff0c7b82 */ /* 0x000e700000000a00 */
[----:B------:R-:W2:Y:S02]  /*0420*/  LDC.64 R14, c[0x0][0x398] ;  /* 0x0000e600ff0e7b82 */ /* 0x000ea40000000a00 */
.L_x_17:
[----:B--2---:R-:W-:-:S06]  /*0430*/  IMAD.WIDE R18, R8, 0x4, R14 ;  /* 0x0000000408127825 */ /* 0x004fcc00078e020e */
[----:B------:R-:W2:Y:S01]  /*0440*/  LDG.E R19, desc[UR4][R18.64] ;  /* 0x0000000412137981 */ /* 0x000ea2000c1e1900 */
[----:B------:R-:W-:Y:S01]  /*0450*/  VIADD R17, R17, 0x1 ;  /* 0x0000000111117836 */ /* 0x000fe20000000000 */
[----:B------:R-:W-:Y:S01]  /*0460*/  BSSY.RECONVERGENT B2, `(.L_x_14) ;  /* 0x000000e000027945 */ /* 0x000fe20003800200 */
[----:B-1----:R-:W-:-:S03]  /*0470*/  IMAD.WIDE R20, R8, 0x8, R12 ;  /* 0x0000000808147825 */ /* 0x002fc600078e020c */
[----:B------:R-:W-:Y:S02]  /*0480*/  ISETP.NE.AND P1, PT, R17, RZ, PT ;  /* 0x000000ff1100720c */ /* 0x000fe40003f25270 */
[----:B--2---:R-:W-:-:S13]  /*0490*/  ISETP.GT.AND P0, PT, R19, R2, PT ;  /* 0x000000021300720c */ /* 0x004fda0003f04270 */
[----:B-----5:R-:W-:Y:S05]  /*04a0*/  @P0 BRA `(.L_x_15) ;  /* 0x0000000000100947 */ /* 0x020fea0003800000 */
[----:B------:R-:W-:-:S13]  /*04b0*/  ISETP.NE.AND P0, PT, R19, R2, PT ;  /* 0x000000021300720c */ /* 0x000fda0003f05270 */
[----:B------:R-:W-:Y:S05]  /*04c0*/  @P0 BRA `(.L_x_16) ;  /* 0x00000000001c0947 */ /* 0x000fea0003800000 */
[----:B------:R1:W5:Y:S01]  /*04d0*/  LDG.E.64 R4, desc[UR4][R20.64] ;  /* 0x0000000414047981 */ /* 0x000362000c1e1b00 */
[----:B------:R-:W-:Y:S05]  /*04e0*/  BRA `(.L_x_16) ;  /* 0x0000000000147947 */ /* 0x000fea0003800000 */
.L_x_15:
[----:B------:R-:W-:Y:S01]  /*04f0*/  IMAD R19, R19, UR6, R3 ;  /* 0x0000000613137c24 */ /* 0x000fe2000f8e0203 */
[----:B------:R-:W2:Y:S03]  /*0500*/  LDG.E.64 R20, desc[UR4][R20.64] ;  /* 0x0000000414147981 */ /* 0x000ea6000c1e1b00 */
[----:B0-----:R-:W-:-:S06]  /*0510*/  IMAD.WIDE R18, R19, 0x8, R10 ;  /* 0x0000000813127825 */ /* 0x001fcc00078e020a */
[----:B------:R-:W2:Y:S02]  /*0520*/  LDG.E.64 R18, desc[UR4][R18.64] ;  /* 0x0000000412127981 */ /* 0x000ea4000c1e1b00 */
[----:B--2--5:R-:W-:-:S11]  /*0530*/  DFMA R6, -R20, R18, R6 ;  /* 0x000000121406722b */ /* 0x024fd60000000106 */
.L_x_16:
[----:B------:R-:W-:Y:S05]  /*0540*/  BSYNC.RECONVERGENT B2 ;  /* 0x0000000000027941 */ /* 0x000fea0003800200 */
.L_x_14:
[----:B------:R-:W-:Y:S01]  /*0550*/  VIADD R8, R8, 0x1 ;  /* 0x0000000108087836 */ /* 0x000fe20000000000 */
[----:B------:R-:W-:Y:S06]  /*0560*/  @P1 BRA `(.L_x_17) ;  /* 0xfffffffc00b01947 */ /* 0x000fec000383ffff */
.L_x_13:
[----:B------:R-:W-:Y:S05]  /*0570*/  BSYNC.RECONVERGENT B1 ;  /* 0x0000000000017941 */ /* 0x000fea0003800200 */
.L_x_12:
[----:B0-----:R-:W-:-:S04]  /*0580*/  IADD3 R10, PT, PT, R16, -R9, RZ ;  /* 0x80000009100a7210 */ /* 0x001fc80007ffe0ff */
[----:B------:R-:W-:-:S13]  /*0590*/  ISETP.GT.U32.AND P0, PT, R10, -0x4, PT ;  /* 0xfffffffc0a00780c */ /* 0x000fda0003f04070 */
[----:B------:R-:W-:Y:S05]  /*05a0*/  @P0 BRA `(.L_x_11) ;  /* 0x0000000400180947 */ /* 0x000fea0003800000 */
[----:B------:R-:W0:Y:S01]  /*05b0*/  LDC.64 R12, c[0x0][0x398] ;  /* 0x0000e600ff0c7b82 */ /* 0x000e220000000a00 */
[----:B------:R-:W-:-:S07]  /*05c0*/  IMAD.IADD R9, R8, 0x1, -R9 ;  /* 0x0000000108097824 */ /* 0x000fce00078e0a09 */
[----:B------:R-:W2:Y:S08]  /*05d0*/  LDC.64 R14, c[0x0][0x3a0] ;  /* 0x0000e800ff0e7b82 */ /* 0x000eb00000000a00 */
[----:B------:R-:W3:Y:S01]  /*05e0*/  LDC.64 R10, c[0x0][0x3b0] ;  /* 0x0000ec00ff0a7b82 */ /* 0x000ee20000000a00 */
[----:B0-----:R-:W-:-:S05]  /*05f0*/  IADD3 R12, P0, PT, R12, 0x8, RZ ;  /* 0x000000080c0c7810 */ /* 0x001fca0007f1e0ff */
[----:B------:R-:W-:Y:S01]  /*0600*/  IMAD.X R13, RZ, RZ, R13, P0 ;  /* 0x000000ffff0d7224 */ /* 0x000fe200000e060d */
[----:B--2---:R-:W-:-:S05]  /*0610*/  IADD3 R14, P1, PT, R14, 0x10, RZ ;  /* 0x000000100e0e7810 */ /* 0x004fca0007f3e0ff */
[----:B------:R-:W-:-:S08]  /*0620*/  IMAD.X R15, RZ, RZ, R15, P1 ;  /* 0x000000ffff0f7224 */ /* 0x000fd000008e060f */
.L_x_30:
[----:B------:R-:W-:-:S05]  /*0630*/  IMAD.WIDE R18, R8, 0x4, R12 ;  /* 0x0000000408127825 */ /* 0x000fca00078e020c */
[----:B--2---:R-:W2:Y:S01]  /*0640*/  LDG.E R23, desc[UR4][R18.64+-0x8] ;  /* 0xfffff80412177981 */ /* 0x004ea2000c1e1900 */
[----:B------:R-:W-:Y:S01]  /*0650*/  VIADD R9, R9, 0x4 ;  /* 0x0000000409097836 */ /* 0x000fe20000000000 */
[----:B------:R-:W-:Y:S01]  /*0660*/  BSSY.RECONVERGENT B1, `(.L_x_18) ;  /* 0x000000e000017945 */ /* 0x000fe20003800200 */
[----:B0---4-:R-:W-:-:S03]  /*0670*/  IMAD.WIDE R16, R8, 0x8, R14 ;  /* 0x0000000808107825 */ /* 0x011fc600078e020e */
[----:B------:R-:W-:Y:S02]  /*0680*/  ISETP.NE.AND P0, PT, R9, RZ, PT ;  /* 0x000000ff0900720c */ /* 0x000fe40003f05270 */
[----:B--2---:R-:W-:-:S13]  /*0690*/  ISETP.GT.AND P1, PT, R23, R2, PT ;  /* 0x000000021700720c */ /* 0x004fda0003f24270 */
[----:B------:R-:W-:Y:S05]  /*06a0*/  @!P1 BRA `(.L_x_19) ;  /* 0x0000000000189947 */ /* 0x000fea0003800000 */
[----:B------:R-:W-:Y:S01]  /*06b0*/  IMAD R23, R23, UR7, R3 ;  /* 0x0000000717177c24 */ /* 0x000fe2000f8e0203 */
[----:B-1----:R-:W2:Y:S03]  /*06c0*/  LDG.E.64 R20, desc[UR4][R16.64+-0x10] ;  /* 0xfffff00410147981 */ /* 0x002ea6000c1e1b00 */
[----:B---3--:R-:W-:-:S06]  /*06d0*/  IMAD.WIDE R22, R23, 0x8, R10 ;  /* 0x0000000817167825 */ /* 0x008fcc00078e020a */
[----:B------:R-:W2:Y:S02]  /*06e0*/  LDG.E.64 R22, desc[UR4][R22.64] ;  /* 0x0000000416167981 */ /* 0x000ea4000c1e1b00 */
[----:B--2--5:R-:W-:Y:S01]  /*06f0*/  DFMA R6, -R20, R22, R6 ;  /* 0x000000161406722b */ /* 0x024fe20000000106 */
[----:B------:R-:W-:Y:S10]  /*0700*/  BRA `(.L_x_20) ;  /* 0x00000000000c7947 */ /* 0x000ff40003800000 */
.L_x_19:
[----:B------:R-:W-:-:S13]  /*0710*/  ISETP.NE.AND P1, PT, R23, R2, PT ;  /* 0x000000021700720c */ /* 0x000fda0003f25270 */
[----:B------:R-:W-:Y:S05]  /*0720*/  @P1 BRA `(.L_x_20) ;  /* 0x0000000000041947 */ /* 0x000fea0003800000 */
[----:B-----5:R0:W5:Y:S02]  /*0730*/  LDG.E.64 R4, desc[UR4][R16.64+-0x10] ;  /* 0xfffff00410047981 */ /* 0x020164000c1e1b00 */
.L_x_20:
[----:B------:R-:W-:Y:S05]  /*0740*/  BSYNC.RECONVERGENT B1 ;  /* 0x0000000000017941 */ /* 0x000fea0003800200 */
.L_x_18:
[----:B------:R-:W2:Y:S01]  /*0750*/  LDG.E R23, desc[UR4][R18.64+-0x4] ;  /* 0xfffffc0412177981 */ /* 0x000ea2000c1e1900 */
[----:B------:R-:W-:Y:S01]  /*0760*/  BSSY.RECONVERGENT B1, `(.L_x_21) ;  /* 0x000000c000017945 */ /* 0x000fe20003800200 */
[----:B--2---:R-:W-:-:S13]  /*0770*/  ISETP.GT.AND P1, PT, R23, R2, PT ;  /* 0x000000021700720c */ /* 0x004fda0003f24270 */
[----:B------:R-:W-:Y:S05]  /*0780*/  @P1 BRA `(.L_x_22) ;  /* 0x0000000000101947 */ /* 0x000fea0003800000 */
[----:B------:R-:W-:-:S13]  /*0790*/  ISETP.NE.AND P1, PT, R23, R2, PT ;  /* 0x000000021700720c */ /* 0x000fda0003f25270 */
[----:B------:R-:W-:Y:S05]  /*07a0*/  @P1 BRA `(.L_x_23) ;  /* 0x00000000001c1947 */ /* 0x000fea0003800000 */
[----:B-----5:R2:W5:Y:S01]  /*07b0*/  LDG.E.64 R4, desc[UR4][R16.64+-0x8] ;  /* 0xfffff80410047981 */ /* 0x020562000c1e1b00 */
[----:B------:R-:W-:Y:S05]  /*07c0*/  BRA `(.L_x_23) ;  /* 0x0000000000147947 */ /* 0x000fea0003800000 */
.L_x_22:
[----:B------:R-:W-:Y:S01]  /*07d0*/  IMAD R23, R23, UR7, R3 ;  /* 0x0000000717177c24 */ /* 0x000fe2000f8e0203 */
[----:B-1----:R-:W2:Y:S03]  /*07e0*/  LDG.E.64 R20, desc[UR4][R16.64+-0x8] ;  /* 0xfffff80410147981 */ /* 0x002ea6000c1e1b00 */
[----:B---3--:R-:W-:-:S06]  /*07f0*/  IMAD.WIDE R22, R23, 0x8, R10 ;  /* 0x0000000817167825 */ /* 0x008fcc00078e020a */
[----:B------:R-:W2:Y:S02]  /*0800*/  LDG.E.64 R22, desc[UR4][R22.64] ;  /* 0x0000000416167981 */ /* 0x000ea4000c1e1b00 */
[----:B--2--5:R-:W-:-:S11]  /*0810*/  DFMA R6, -R20, R22, R6 ;  /* 0x000000161406722b */ /* 0x024fd60000000106 */
.L_x_23:
[----:B------:R-:W-:Y:S05]  /*0820*/  BSYNC.RECONVERGENT B1 ;  /* 0x0000000000017941 */ /* 0x000fea0003800200 */
.L_x_21:
[----:B------:R-:W4:Y:S01]  /*0830*/  LDG.E R23, desc[UR4][R18.64] ;  /* 0x0000000412177981 */ /* 0x000f22000c1e1900 */
[----:B------:R-:W-:Y:S01]  /*0840*/  BSSY.RECONVERGENT B1, `(.L_x_24) ;  /* 0x000000c000017945 */ /* 0x000fe20003800200 */
[----:B----4-:R-:W-:-:S13]  /*0850*/  ISETP.GT.AND P1, PT, R23, R2, PT ;  /* 0x000000021700720c */ /* 0x010fda0003f24270 */
[----:B------:R-:W-:Y:S05]  /*0860*/  @P1 BRA `(.L_x_25) ;  /* 0x0000000000101947 */ /* 0x000fea0003800000 */
[----:B------:R-:W-:-:S13]  /*0870*/  ISETP.NE.AND P1, PT, R23, R2, PT ;  /* 0x000000021700720c */ /* 0x000fda0003f25270 */
[----:B------:R-:W-:Y:S05]  /*0880*/  @P1 BRA `(.L_x_26) ;  /* 0x00000000001c1947 */ /* 0x000fea0003800000 */
[----:B-----5:R4:W5:Y:S01]  /*0890*/  LDG.E.64 R4, desc[UR4][R16.64] ;  /* 0x0000000410047981 */ /* 0x020962000c1e1b00 */
[----:B------:R-:W-:Y:S05]  /*08a0*/  BRA `(.L_x_26) ;  /* 0x0000000000147947 */ /* 0x000fea0003800000 */
.L_x_25:
[----:B------:R-:W-:Y:S01]  /*08b0*/  IMAD R23, R23, UR7, R3 ;  /* 0x0000000717177c24 */ /* 0x000fe2000f8e0203 */
[----:B-1----:R-:W4:Y:S03]  /*08c0*/  LDG.E.64 R20, desc[UR4][R16.64] ;  /* 0x0000000410147981 */ /* 0x002f26000c1e1b00 */
[----:B---3--:R-:W-:-:S06]  /*08d0*/  IMAD.WIDE R22, R23, 0x8, R10 ;  /* 0x0000000817167825 */ /* 0x008fcc00078e020a */
[----:B------:R-:W4:Y:S02]  /*08e0*/  LDG.E.64 R22, desc[UR4][R22.64] ;  /* 0x0000000416167981 */ /* 0x000f24000c1e1b00 */
[----:B----45:R-:W-:-:S11]  /*08f0*/  DFMA R6, -R20, R22, R6 ;  /* 0x000000161406722b */ /* 0x030fd60000000106 */
.L_x_26:
[----:B------:R-:W-:Y:S05]  /*0900*/  BSYNC.RECONVERGENT B1 ;  /* 0x0000000000017941 */ /* 0x000fea0003800200 */
.L_x_24:
        /* <DEDUP_REMOVED lines=8> */
.L_x_28:
[----:B------:R-:W-:Y:S01]  /*0990*/  IMAD R19, R19, UR7, R3 ;  /* 0x0000000713137c24 */ /* 0x000fe2000f8e0203 */
[----:B0---4-:R-:W2:Y:S03]  /*09a0*/  LDG.E.64 R16, desc[UR4][R16.64+0x8] ;  /* 0x0000080410107981 */ /* 0x011ea6000c1e1b00 */
[----:B---3--:R-:W-:-:S06]  /*09b0*/  IMAD.WIDE R18, R19, 0x8, R10 ;  /* 0x0000000813127825 */ /* 0x008fcc00078e020a */
[----:B------:R-:W2:Y:S02]  /*09c0*/  LDG.E.64 R18, desc[UR4][R18.64] ;  /* 0x0000000412127981 */ /* 0x000ea4000c1e1b00 */
[----:B--2--5:R-:W-:-:S11]  /*09d0*/  DFMA R6, -R16, R18, R6 ;  /* 0x000000121006722b */ /* 0x024fd60000000106 */
.L_x_29:
[----:B------:R-:W-:Y:S05]  /*09e0*/  BSYNC.RECONVERGENT B1 ;  /* 0x0000000000017941 */ /* 0x000fea0003800200 */
.L_x_27:
[----:B------:R-:W-:Y:S01]  /*09f0*/  VIADD R8, R8, 0x4 ;  /* 0x0000000408087836 */ /* 0x000fe20000000000 */
[----:B------:R-:W-:Y:S06]  /*0a00*/  @P0 BRA `(.L_x_30) ;  /* 0xfffffffc00080947 */ /* 0x000fec000383ffff */
.L_x_11:
[----:B------:R-:W-:Y:S05]  /*0a10*/  BSYNC.RECONVERGENT B0 ;  /* 0x0000000000007941 */ /* 0x000fea0003800200 */
.L_x_10:
[----:B-----5:R-:W0:Y:S01]  /*0a20*/  MUFU.RCP64H R3, R5 ;  /* 0x0000000500037308 */ /* 0x020e220000001800 */
[----:B------:R-:W-:Y:S01]  /*0a30*/  IMAD.MOV.U32 R2, RZ, RZ, 0x1 ;  /* 0x00000001ff027424 */ /* 0x000fe200078e00ff */
[----:B------:R-:W-:Y:S01]  /*0a40*/  FSETP.GEU.AND P1, PT, |R7|, 6.5827683646048100446e-37, PT ;  /* 0x036000000700780b */ /* 0x000fe20003f2e200 */
[----:B------:R-:W-:Y:S04]  /*0a50*/  BSSY.RECONVERGENT B0, `(.L_x_31) ;  /* 0x000000e000007945 */ /* 0x000fe80003800200 */
[----:B0-----:R-:W-:-:S08]  /*0a60*/  DFMA R8, R2, -R4, 1 ;  /* 0x3ff000000208742b */ /* 0x001fd00000000804 */
[----:B------:R-:W-:-:S08]  /*0a70*/  DFMA R8, R8, R8, R8 ;  /* 0x000000080808722b */ /* 0x000fd00000000008 */
[----:B------:R-:W-:-:S08]  /*0a80*/  DFMA R8, R2, R8, R2 ;  /* 0x000000080208722b */ /* 0x000fd00000000002 */
[----:B------:R-:W-:-:S08]  /*0a90*/  DFMA R2, R8, -R4, 1 ;  /* 0x3ff000000802742b */ /* 0x000fd00000000804 */
[----:B------:R-:W-:-:S08]  /*0aa0*/  DFMA R2, R8, R2, R8 ;  /* 0x000000020802722b */ /* 0x000fd00000000008 */
[----:B------:R-:W-:-:S08]  /*0ab0*/  DMUL R8, R2, R6 ;  /* 0x0000000602087228 */ /* 0x000fd00000000000 */
[----:B---3--:R-:W-:-:S08]  /*0ac0*/  DFMA R10, R8, -R4, R6 ;  /* 0x80000004080a722b */ /* 0x008fd00000000006 */
[----:B------:R-:W-:-:S10]  /*0ad0*/  DFMA R2, R2, R10, R8 ;  /* 0x0000000a0202722b */ /* 0x000fd40000000008 */
[----:B------:R-:W-:-:S05]  /*0ae0*/  FFMA R8, RZ, R5, R3 ;  /* 0x00000005ff087223 */ /* 0x000fca0000000003 */
[----:B------:R-:W-:-:S13]  /*0af0*/  FSETP.GT.AND P0, PT, |R8|, 1.469367938527859385e-39, PT ;  /* 0x001000000800780b */ /* 0x000fda0003f04200 */
[----:B------:R-:W-:Y:S05]  /*0b00*/  @P0 BRA P1, `(.L_x_32) ;  /* 0x0000000000080947 */ /* 0x000fea0000800000 */
[----:B------:R-:W-:-:S07]  /*0b10*/  MOV R10, 0xb30 ;  /* 0x00000b30000a7802 */ /* 0x000fce0000000f00 */
[----:B-12-4-:R-:W-:Y:S05]  /*0b20*/  CALL.REL.NOINC `($__internal_0_$__cuda_sm20_div_rn_f64_full) ;  /* 0x0000000000147944 */ /* 0x016fea0003c00000 */
.L_x_32:
[----:B------:R-:W-:Y:S05]  /*0b30*/  BSYNC.RECONVERGENT B0 ;  /* 0x0000000000007941 */ /* 0x000fea0003800200 */
.L_x_31:
[----:B------:R-:W0:Y:S02]  /*0b40*/  LDC.64 R4, c[0x0][0x3b0] ;  /* 0x0000ec00ff047b82 */ /* 0x000e240000000a00 */
[----:B0-----:R-:W-:-:S05]  /*0b50*/  IMAD.WIDE R4, R0, 0x8, R4 ;  /* 0x0000000800047825 */ /* 0x001fca00078e0204 */
[----:B------:R-:W-:Y:S01]  /*0b60*/  STG.E.64 desc[UR4][R4.64], R2 ;  /* 0x0000000204007986 */ /* 0x000fe2000c101b04 */
[----:B------:R-:W-:Y:S05]  /*0b70*/  EXIT ;  /* 0x000000000000794d */ /* 0x000fea0003800000 */
        .weak           $__internal_0_$__cuda_sm20_div_rn_f64_full
        .type           $__internal_0_$__cuda_sm20_div_rn_f64_full,@function
        .size           $__internal_0_$__cuda_sm20_div_rn_f64_full,(.L_x_362 - $__internal_0_$__cuda_sm20_div_rn_f64_full)
$__internal_0_$__cuda_sm20_div_rn_f64_full:
[C---:B------:R-:W-:Y:S01]  /*0b80*/  FSETP.GEU.AND P0, PT, |R5|.reuse, 1.469367938527859385e-39, PT ;  /* 0x001000000500780b */ /* 0x040fe20003f0e200 */
[----:B------:R-:W-:Y:S01]  /*0b90*/  IMAD.MOV.U32 R16, RZ, RZ, 0x1 ;  /* 0x00000001ff107424 */ /* 0x000fe200078e00ff */
[----:B------:R-:W-:Y:S01]  /*0ba0*/  LOP3.LUT R2, R5, 0x800fffff, RZ, 0xc0, !PT ;  /* 0x800fffff05027812 */ /* 0x000fe200078ec0ff */
[----:B------:R-:W-:Y:S01]  /*0bb0*/  BSSY.RECONVERGENT B1, `(.L_x_33) ;  /* 0x0000055000017945 */ /* 0x000fe20003800200 */
[C---:B------:R-:W-:Y:S02]  /*0bc0*/  FSETP.GEU.AND P2, PT, |R7|.reuse, 1.469367938527859385e-39, PT ;  /* 0x001000000700780b */ /* 0x040fe40003f4e200 */
[----:B------:R-:W-:Y:S02]  /*0bd0*/  LOP3.LUT R3, R2, 0x3ff00000, RZ, 0xfc, !PT ;  /* 0x3ff0000002037812 */ /* 0x000fe400078efcff */
[----:B------:R-:W-:Y:S02]  /*0be0*/  MOV R2, R4 ;  /* 0x0000000400027202 */ /* 0x000fe40000000f00 */
[----:B------:R-:W-:-:S02]  /*0bf0*/  LOP3.LUT R11, R7, 0x7ff00000, RZ, 0xc0, !PT ;  /* 0x7ff00000070b7812 */ /* 0x000fc400078ec0ff */
[----:B------:R-:W-:Y:S01]  /*0c00*/  LOP3.LUT R14, R5, 0x7ff00000, RZ, 0xc0, !PT ;  /* 0x7ff00000050e7812 */ /* 0x000fe200078ec0ff */
[----:B------:R-:W-:-:S03]  /*0c10*/  @!P0 DMUL R2, R4, 8.98846567431157953865e+307 ;  /* 0x7fe0000004028828 */ /* 0x000fc60000000000 */
[----:B------:R-:W-:Y:S01]  /*0c20*/  ISETP.GE.U32.AND P1, PT, R11, R14, PT ;  /* 0x0000000e0b00720c */ /* 0x000fe20003f26070 */
[----:B------:R-:W-:Y:S01]  /*0c30*/  @!P2 IMAD.MOV.U32 R18, RZ, RZ, RZ ;  /* 0x000000ffff12a224 */ /* 0x000fe200078e00ff */
[----:B------:R-:W-:Y:S01]  /*0c40*/  @!P2 LOP3.LUT R12, R5, 0x7ff00000, RZ, 0xc0, !PT ;  /* 0x7ff00000050ca812 */ /* 0x000fe200078ec0ff */
[----:B------:R-:W0:Y:S03]  /*0c50*/  MUFU.RCP64H R17, R3 ;  /* 0x0000000300117308 */ /* 0x000e260000001800 */
[----:B------:R-:W-:Y:S01]  /*0c60*/  @!P2 ISETP.GE.U32.AND P3, PT, R11, R12, PT ;  /* 0x0000000c0b00a20c */ /* 0x000fe20003f66070 */
[----:B------:R-:W-:-:S05]  /*0c70*/  IMAD.MOV.U32 R12, RZ, RZ, 0x1ca00000 ;  /* 0x1ca00000ff0c7424 */ /* 0x000fca00078e00ff */
[----:B------:R-:W-:-:S04]  /*0c80*/  @!P2 SEL R13, R12, 0x63400000, !P3 ;  /* 0x634000000c0da807 */ /* 0x000fc80005800000 */
[----:B------:R-:W-:Y:S01]  /*0c90*/  @!P2 LOP3.LUT R13, R13, 0x80000000, R7, 0xf8, !PT ;  /* 0x800000000d0da812 */ /* 0x000fe200078ef807 */
[----:B0-----:R-:W-:-:S03]  /*0ca0*/  DFMA R8, R16, -R2, 1 ;  /* 0x3ff000001008742b */ /* 0x001fc60000000802 */
[----:B------:R-:W-:-:S05]  /*0cb0*/  @!P2 LOP3.LUT R19, R13, 0x100000, RZ, 0xfc, !PT ;  /* 0x001000000d13a812 */ /* 0x000fca00078efcff */
[----:B------:R-:W-:-:S08]  /*0cc0*/  DFMA R8, R8, R8, R8 ;  /* 0x000000080808722b */ /* 0x000fd00000000008 */
[----:B------:R-:W-:Y:S01]  /*0cd0*/  DFMA R16, R16, R8, R16 ;  /* 0x000000081010722b */ /* 0x000fe20000000010 */
[----:B------:R-:W-:Y:S01]  /*0ce0*/  SEL R9, R12, 0x63400000, !P1 ;  /* 0x634000000c097807 */ /* 0x000fe20004800000 */
[----:B------:R-:W-:-:S03]  /*0cf0*/  IMAD.MOV.U32 R8, RZ, RZ, R6 ;  /* 0x000000ffff087224 */ /* 0x000fc600078e0006 */
[----:B------:R-:W-:-:S03]  /*0d00*/  LOP3.LUT R9, R9, 0x800fffff, R7, 0xf8, !PT ;  /* 0x800fffff09097812 */ /* 0x000fc600078ef807 */
[----:B------:R-:W-:-:S03]  /*0d10*/  DFMA R20, R16, -R2, 1 ;  /* 0x3ff000001014742b */ /* 0x000fc60000000802 */
[----:B------:R-:W-:-:S05]  /*0d20*/  @!P2 DFMA R8, R8, 2, -R18 ;  /* 0x400000000808a82b */ /* 0x000fca0000000812 */
[----:B------:R-:W-:Y:S01]  /*0d30*/  DFMA R16, R16, R20, R16 ;  /* 0x000000141010722b */ /* 0x000fe20000000010 */
[----:B------:R-:W-:Y:S02]  /*0d40*/  IMAD.MOV.U32 R21, RZ, RZ, R11 ;  /* 0x000000ffff157224 */ /* 0x000fe400078e000b */
[----:B------:R-:W-:Y:S01]  /*0d50*/  IMAD.MOV.U32 R20, RZ, RZ, R14 ;  /* 0x000000ffff147224 */ /* 0x000fe200078e000e */
[----:B------:R-:W-:Y:S02]  /*0d60*/  @!P0 LOP3.LUT R20, R3, 0x7ff00000, RZ, 0xc0, !PT ;  /* 0x7ff0000003148812 */ /* 0x000fe400078ec0ff */
[----:B------:R-:W-:Y:S02]  /*0d70*/  @!P2 LOP3.LUT R21, R9, 0x7ff00000, RZ, 0xc0, !PT ;  /* 0x7ff000000915a812 */ /* 0x000fe400078ec0ff */
[----:B------:R-:W-:Y:S01]  /*0d80*/  DMUL R18, R16, R8 ;  /* 0x0000000810127228 */ /* 0x000fe20000000000 */
[----:B------:R-:W-:Y:S01]  /*0d90*/  VIADD R22, R20, 0xffffffff ;  /* 0xffffffff14167836 */ /* 0x000fe20000000000 */
[----:B------:R-:W-:-:S04]  /*0da0*/  IADD3 R13, PT, PT, R21, -0x1, RZ ;  /* 0xffffffff150d7810 */ /* 0x000fc80007ffe0ff */
[----:B------:R-:W-:Y:S02]  /*0db0*/  ISETP.GT.U32.AND P0, PT, R13, 0x7feffffe, PT ;  /* 0x7feffffe0d00780c */ /* 0x000fe40003f04070 */
[----:B------:R-:W-:Y:S02]  /*0dc0*/  DFMA R14, R18, -R2, R8 ;  /* 0x80000002120e722b */ /* 0x000fe40000000008 */
[----:B------:R-:W-:-:S06]  /*0dd0*/  ISETP.GT.U32.OR P0, PT, R22, 0x7feffffe, P0 ;  /* 0x7feffffe1600780c */ /* 0x000fcc0000704470 */
[----:B------:R-:W-:-:S07]  /*0de0*/  DFMA R14, R16, R14, R18 ;  /* 0x0000000e100e722b */ /* 0x000fce0000000012 */
[----:B------:R-:W-:Y:S05]  /*0df0*/  @P0 BRA `(.L_x_34) ;  /* 0x00000000006c0947 */ /* 0x000fea0003800000 */
[----:B------:R-:W-:-:S04]  /*0e00*/  LOP3.LUT R16, R5, 0x7ff00000, RZ, 0xc0, !PT ;  /* 0x7ff0000005107812 */ /* 0x000fc800078ec0ff */
[CC--:B------:R-:W-:Y:S02]  /*0e10*/  VIADDMNMX R6, R11.reuse, -R16.reuse, 0xb9600000, !PT ;  /* 0xb96000000b067446 */ /* 0x0c0fe40007800910 */
[----:B------:R-:W-:Y:S02]  /*0e20*/  ISETP.GE.U32.AND P0, PT, R11, R16, PT ;  /* 0x000000100b00720c */ /* 0x000fe40003f06070 */
[----:B------:R-:W-:Y:S02]  /*0e30*/  VIMNMX R6, PT, PT, R6, 0x46a00000, PT ;  /* 0x46a0000006067848 */ /* 0x000fe40003fe0100 */
[----:B------:R-:W-:-:S05]  /*0e40*/  SEL R11, R12, 0x63400000, !P0 ;  /* 0x634000000c0b7807 */ /* 0x000fca0004000000 */
[----:B------:R-:W-:Y:S02]  /*0e50*/  IMAD.IADD R11, R6, 0x1, -R11 ;  /* 0x00000001060b7824 */ /* 0x000fe400078e0a0b */
[----:B------:R-:W-:Y:S02]  /*0e60*/  IMAD.MOV.U32 R6, RZ, RZ, RZ ;  /* 0x000000ffff067224 */ /* 0x000fe400078e00ff */
[----:B------:R-:W-:-:S06]  /*0e70*/  VIADD R7, R11, 0x7fe00000 ;  /* 0x7fe000000b077836 */ /* 0x000fcc0000000000 */
[----:B------:R-:W-:-:S10]  /*0e80*/  DMUL R12, R14, R6 ;  /* 0x000000060e0c7228 */ /* 0x000fd40000000000 */
[----:B------:R-:W-:-:S13]  /*0e90*/  FSETP.GTU.AND P0, PT, |R13|, 1.469367938527859385e-39, PT ;  /* 0x001000000d00780b */ /* 0x000fda0003f0c200 */
[----:B------:R-:W-:Y:S05]  /*0ea0*/  @P0 BRA `(.L_x_35) ;  /* 0x0000000000940947 */ /* 0x000fea0003800000 */
[----:B------:R-:W-:Y:S01]  /*0eb0*/  DFMA R2, R14, -R2, R8 ;  /* 0x800000020e02722b */ /* 0x000fe20000000008 */
[----:B------:R-:W-:-:S09]  /*0ec0*/  IMAD.MOV.U32 R6, RZ, RZ, RZ ;  /* 0x000000ffff067224 */ /* 0x000fd200078e00ff */
[C---:B------:R-:W-:Y:S02]  /*0ed0*/  FSETP.NEU.AND P0, PT, R3.reuse, RZ, PT ;  /* 0x000000ff0300720b */ /* 0x040fe40003f0d000 */
[----:B------:R-:W-:-:S04]  /*0ee0*/  LOP3.LUT R5, R3, 0x80000000, R5, 0x48, !PT ;  /* 0x8000000003057812 */ /* 0x000fc800078e4805 */
[----:B------:R-:W-:-:S07]  /*0ef0*/  LOP3.LUT R7, R5, R7, RZ, 0xfc, !PT ;  /* 0x0000000705077212 */ /* 0x000fce00078efcff */
[----:B------:R-:W-:Y:S05]  /*0f00*/  @!P0 BRA `(.L_x_35) ;  /* 0x00000000007c8947 */ /* 0x000fea0003800000 */
[----:B------:R-:W-:Y:S01]  /*0f10*/  IMAD.MOV R3, RZ, RZ, -R11 ;  /* 0x000000ffff037224 */ /* 0x000fe200078e0a0b */
[----:B------:R-:W-:Y:S01]  /*0f20*/  MOV R2, RZ ;  /* 0x000000ff00027202 */ /* 0x000fe20000000f00 */
[----:B------:R-:W-:-:S05]  /*0f30*/  DMUL.RP R6, R14, R6 ;  /* 0x000000060e067228 */ /* 0x000fca0000008000 */
[----:B------:R-:W-:-:S05]  /*0f40*/  DFMA R2, R12, -R2, R14 ;  /* 0x800000020c02722b */ /* 0x000fca000000000e */
[----:B------:R-:W-:Y:S02]  /*0f50*/  LOP3.LUT R5, R7, R5, RZ, 0x3c, !PT ;  /* 0x0000000507057212 */ /* 0x000fe400078e3cff */
[----:B------:R-:W-:-:S04]  /*0f60*/  IADD3 R2, PT, PT, -R11, -0x43300000, RZ ;  /* 0xbcd000000b027810 */ /* 0x000fc80007ffe1ff */
[----:B------:R-:W-:-:S04]  /*0f70*/  FSETP.NEU.AND P0, PT, |R3|, R2, PT ;  /* 0x000000020300720b */ /* 0x000fc80003f0d200 */
[----:B------:R-:W-:Y:S02]  /*0f80*/  FSEL R12, R6, R12, !P0 ;  /* 0x0000000c060c7208 */ /* 0x000fe40004000000 */
[----:B------:R-:W-:Y:S01]  /*0f90*/  FSEL R13, R5, R13, !P0 ;  /* 0x0000000d050d7208 */ /* 0x000fe20004000000 */
[----:B------:R-:W-:Y:S06]  /*0fa0*/  BRA `(.L_x_35) ;  /* 0x0000000000547947 */ /* 0x000fec0003800000 */
.L_x_34:
[----:B------:R-:W-:-:S14]  /*0fb0*/  DSETP.NAN.AND P0, PT, R6, R6, PT ;  /* 0x000000060600722a */ /* 0x000fdc0003f08000 */
[----:B------:R-:W-:Y:S05]  /*0fc0*/  @P0 BRA `(.L_x_36) ;  /* 0x0000000000440947 */ /* 0x000fea0003800000 */
[----:B------:R-:W-:-:S14]  /*0fd0*/  DSETP.NAN.AND P0, PT, R4, R4, PT ;  /* 0x000000040400722a */ /* 0x000fdc0003f08000 */
[----:B------:R-:W-:Y:S05]  /*0fe0*/  @P0 BRA `(.L_x_37) ;  /* 0x0000000000300947 */ /* 0x000fea0003800000 */
[----:B------:R-:W-:Y:S01]  /*0ff0*/  ISETP.NE.AND P0, PT, R21, R20, PT ;  /* 0x000000141500720c */ /* 0x000fe20003f05270 */
[----:B------:R-:W-:Y:S02]  /*1000*/  IMAD.MOV.U32 R12, RZ, RZ, 0x0 ;  /* 0x00000000ff0c7424 */ /* 0x000fe400078e00ff */
[----:B------:R-:W-:-:S10]  /*1010*/  IMAD.MOV.U32 R13, RZ, RZ, -0x80000 ;  /* 0xfff80000ff0d7424 */ /* 0x000fd400078e00ff */
[----:B------:R-:W-:Y:S05]  /*1020*/  @!P0 BRA `(.L_x_35) ;  /* 0x0000000000348947 */ /* 0x000fea0003800000 */
[----:B------:R-:W-:Y:S02]  /*1030*/  ISETP.NE.AND P0, PT, R21, 0x7ff00000, PT ;  /* 0x7ff000001500780c */ /* 0x000fe40003f05270 */
[----:B------:R-:W-:Y:S02]  /*1040*/  LOP3.LUT R13, R7, 0x80000000, R5, 0x48, !PT ;  /* 0x80000000070d7812 */ /* 0x000fe400078e4805 */
[----:B------:R-:W-:-:S13]  /*1050*/  ISETP.EQ.OR P0, PT, R20, RZ, !P0 ;  /* 0x000000ff1400720c */ /* 0x000fda0004702670 */
[----:B------:R-:W-:Y:S01]  /*1060*/  @P0 LOP3.LUT R2, R13, 0x7ff00000, RZ, 0xfc, !PT ;  /* 0x7ff000000d020812 */ /* 0x000fe200078efcff */
[----:B------:R-:W-:Y:S02]  /*1070*/  @!P0 IMAD.MOV.U32 R12, RZ, RZ, RZ ;  /* 0x000000ffff0c8224 */ /* 0x000fe400078e00ff */
[----:B------:R-:W-:Y:S02]  /*1080*/  @P0 IMAD.MOV.U32 R12, RZ, RZ, RZ ;  /* 0x000000ffff0c0224 */ /* 0x000fe400078e00ff */
[----:B------:R-:W-:Y:S01]  /*1090*/  @P0 IMAD.MOV.U32 R13, RZ, RZ, R2 ;  /* 0x000000ffff0d0224 */ /* 0x000fe200078e0002 */
[----:B------:R-:W-:Y:S06]  /*10a0*/  BRA `(.L_x_35) ;  /* 0x0000000000147947 */ /* 0x000fec0003800000 */
.L_x_37:
[----:B------:R-:W-:Y:S02]  /*10b0*/  LOP3.LUT R13, R5, 0x80000, RZ, 0xfc, !PT ;  /* 0x00080000050d7812 */ /* 0x000fe400078efcff */
[----:B------:R-:W-:Y:S01]  /*10c0*/  MOV R12, R4 ;  /* 0x00000004000c7202 */ /* 0x000fe20000000f00 */
[----:B------:R-:W-:Y:S06]  /*10d0*/  BRA `(.L_x_35) ;  /* 0x0000000000087947 */ /* 0x000fec0003800000 */
.L_x_36:
[----:B------:R-:W-:Y:S01]  /*10e0*/  LOP3.LUT R13, R7, 0x80000, RZ, 0xfc, !PT ;  /* 0x00080000070d7812 */ /* 0x000fe200078efcff */
[----:B------:R-:W-:-:S07]  /*10f0*/  IMAD.MOV.U32 R12, RZ, RZ, R6 ;  /* 0x000000ffff0c7224 */ /* 0x000fce00078e0006 */
.L_x_35:
[----:B------:R-:W-:Y:S05]  /*1100*/  BSYNC.RECONVERGENT B1 ;  /* 0x0000000000017941 */ /* 0x000fea0003800200 */
.L_x_33:
[----:B------:R-:W-:Y:S02]  /*1110*/  IMAD.MOV.U32 R11, RZ, RZ, 0x0 ;  /* 0x00000000ff0b7424 */ /* 0x000fe400078e00ff */
[----:B------:R-:W-:Y:S02]  /*1120*/  IMAD.MOV.U32 R2, RZ, RZ, R12 ;  /* 0x000000ffff027224 */ /* 0x000fe400078e000c */
[----:B------:R-:W-:Y:S01]  /*1130*/  IMAD.MOV.U32 R3, RZ, RZ, R13 ;  /* 0x000000ffff037224 */ /* 0x000fe200078e000d */
[----:B------:R-:W-:Y:S06]  /*1140*/  RET.REL.NODEC R10 `(sparse_trsv_upper_level_multi_rhs_f64) ;  /* 0xffffffec0aac7950 */ /* 0x000fec0003c3ffff */
.L_x_38:
        /* <DEDUP_REMOVED lines=11> */
.L_x_362:


//--------------------- .text.sparse_trsv_upper_level_multi_rhs_f32 --------------------------
	.section	.text.sparse_trsv_upper_level_multi_rhs_f32,"ax",@progbits
	.align	128
        .global         sparse_trsv_upper_level_multi_rhs_f32
        .type           sparse_trsv_upper_level_multi_rhs_f32,@function
        .size           sparse_trsv_upper_level_multi_rhs_f32,(.L_x_363 - sparse_trsv_upper_level_multi_rhs_f32)
        .other          sparse_trsv_upper_level_multi_rhs_f32,@"STO_CUDA_ENTRY STV_DEFAULT"
sparse_trsv_upper_level_multi_rhs_f32:
.text.sparse_trsv_upper_level_multi_rhs_f32:
        /* <DEDUP_REMOVED lines=10> */
[----:B------:R-:W0:Y:S01]  /*00a0*/  LDCU.64 UR4, c[0x0][0x358] ;  /* 0x00006b00ff0477ac */ /* 0x000e220008000a00 */
[----:B------:R-:W1:Y:S02]  /*00b0*/  LDC.64 R10, c[0x0][0x390] ;  /* 0x0000e400ff0a7b82 */ /* 0x000e640000000a00 */
[----:B------:R-:W2:Y:S01]  /*00c0*/  I2F.RP R0, R3 ;  /* 0x0000000300007306 */ /* 0x000ea20000209400 */
[----:B------:R-:W3:Y:S01]  /*00d0*/  LDCU UR6, c[0x0][0x38c] ;  /* 0x00007180ff0677ac */ /* 0x000ee20008000800 */
[----:B------:R-:W4:Y:S04]  /*00e0*/  LDCU UR7, c[0x0][0x38c] ;  /* 0x00007180ff0777ac */ /* 0x000f280008000800 */
[----:B------:R-:W3:Y:S02]  /*00f0*/  LDC.64 R12, c[0x0][0x3a8] ;  /* 0x0000ea00ff0c7b82 */ /* 0x000ee40000000a00 */
[----:B--2---:R-:W2:Y:S02]  /*0100*/  MUFU.RCP R0, R0 ;  /* 0x0000000000007308 */ /* 0x004ea40000001000 */
[----:B--2---:R-:W-:-:S06]  /*0110*/  VIADD R6, R0, 0xffffffe ;  /* 0x0ffffffe00067836 */ /* 0x004fcc0000000000 */
[----:B------:R2:W0:Y:S02]  /*0120*/  F2I.FTZ.U32.TRUNC.NTZ R7, R6 ;  /* 0x0000000600077305 */ /* 0x000424000021f000 */
[----:B--2---:R-:W-:Y:S02]  /*0130*/  IMAD.MOV.U32 R6, RZ, RZ, RZ ;  /* 0x000000ffff067224 */ /* 0x004fe400078e00ff */
[----:B0-----:R-:W-:-:S04]  /*0140*/  IMAD.MOV R4, RZ, RZ, -R7 ;  /* 0x000000ffff047224 */ /* 0x001fc800078e0a07 */
[----:B------:R-:W-:Y:S01]  /*0150*/  IMAD R9, R4, R3, RZ ;  /* 0x0000000304097224 */ /* 0x000fe200078e02ff */
[----:B------:R-:W-:-:S03]  /*0160*/  IABS R4, R2 ;  /* 0x0000000200047213 */ /* 0x000fc60000000000 */
[----:B------:R-:W-:Y:S02]  /*0170*/  IMAD.HI.U32 R7, R7, R9, R6 ;  /* 0x0000000907077227 */ /* 0x000fe400078e0006 */
[----:B------:R-:W0:Y:S04]  /*0180*/  LDC.64 R8, c[0x0][0x380] ;  /* 0x0000e000ff087b82 */ /* 0x000e280000000a00 */
[----:B------:R-:W-:-:S05]  /*0190*/  IMAD.HI.U32 R7, R7, R4, RZ ;  /* 0x0000000407077227 */ /* 0x000fca00078e00ff */
[----:B------:R-:W-:-:S05]  /*01a0*/  IADD3 R0, PT, PT, -R7, RZ, RZ ;  /* 0x000000ff07007210 */ /* 0x000fca0007ffe1ff */
[----:B------:R-:W-:-:S05]  /*01b0*/  IMAD R0, R3, R0, R4 ;  /* 0x0000000003007224 */ /* 0x000fca00078e0204 */
[----:B------:R-:W-:-:S13]  /*01c0*/  ISETP.GT.U32.AND P2, PT, R3, R0, PT ;  /* 0x000000000300720c */ /* 0x000fda0003f44070 */
[----:B------:R-:W-:Y:S02]  /*01d0*/  @!P2 IMAD.IADD R0, R0, 0x1, -R3 ;  /* 0x000000010000a824 */ /* 0x000fe400078e0a03 */
[----:B------:R-:W-:Y:S01]  /*01e0*/  @!P2 VIADD R7, R7, 0x1 ;  /* 0x000000010707a836 */ /* 0x000fe20000000000 */
[----:B------:R-:W-:Y:S02]  /*01f0*/  ISETP.NE.AND P2, PT, R5, RZ, PT ;  /* 0x000000ff0500720c */ /* 0x000fe40003f45270 */
[----:B------:R-:W-:Y:S02]  /*0200*/  ISETP.GE.U32.AND P0, PT, R0, R3, PT ;  /* 0x000000030000720c */ /* 0x000fe40003f06070 */
[----:B------:R-:W-:-:S04]  /*0210*/  LOP3.LUT R0, R2, R5, RZ, 0x3c, !PT ;  /* 0x0000000502007212 */ /* 0x000fc800078e3cff */
[----:B------:R-:W-:-:S07]  /*0220*/  ISETP.GE.AND P1, PT, R0, RZ, PT ;  /* 0x000000ff0000720c */ /* 0x000fce0003f26270 */
[----:B------:R-:W-:-:S06]  /*0230*/  @P0 VIADD R7, R7, 0x1 ;  /* 0x0000000107070836 */ /* 0x000fcc0000000000 */
[----:B------:R-:W-:Y:S02]  /*0240*/  @!P1 IADD3 R7, PT, PT, -R7, RZ, RZ ;  /* 0x000000ff07079210 */ /* 0x000fe40007ffe1ff */
[----:B------:R-:W-:-:S05]  /*0250*/  @!P2 LOP3.LUT R7, RZ, R5, RZ, 0x33, !PT ;  /* 0x00000005ff07a212 */ /* 0x000fca00078e33ff */
[----:B0-----:R-:W-:-:S05]  /*0260*/  IMAD.WIDE R8, R7, 0x4, R8 ;  /* 0x0000000407087825 */ /* 0x001fca00078e0208 */
[----:B------:R-:W1:Y:S01]  /*0270*/  LDG.E R0, desc[UR4][R8.64] ;  /* 0x0000000408007981 */ /* 0x000e62000c1e1900 */
[----:B------:R-:W-:-:S04]  /*0280*/  IMAD.MOV R3, RZ, RZ, -R7 ;  /* 0x000000ffff037224 */ /* 0x000fc800078e0a07 */
[----:B------:R-:W-:Y:S02]  /*0290*/  IMAD R3, R5, R3, R2 ;  /* 0x0000000305037224 */ /* 0x000fe400078e0202 */
[----:B-1----:R-:W-:-:S05]  /*02a0*/  IMAD.WIDE R10, R0, 0x4, R10 ;  /* 0x00000004000a7825 */ /* 0x002fca00078e020a */
[----:B------:R-:W2:Y:S04]  /*02b0*/  LDG.E R14, desc[UR4][R10.64] ;  /* 0x000000040a0e7981 */ /* 0x000ea8000c1e1900 */
[----:B------:R-:W2:Y:S01]  /*02c0*/  LDG.E R7, desc[UR4][R10.64+0x4] ;  /* 0x000004040a077981 */ /* 0x000ea2000c1e1900 */
[----:B------:R-:W-:-:S04]  /*02d0*/  IMAD R2, R0, R5, R3 ;  /* 0x0000000500027224 */ /* 0x000fc800078e0203 */
[----:B---3--:R-:W-:-:S05]  /*02e0*/  IMAD.WIDE R12, R2, 0x4, R12 ;  /* 0x00000004020c7825 */ /* 0x008fca00078e020c */
[----:B------:R0:W5:Y:S01]  /*02f0*/  LDG.E R5, desc[UR4][R12.64] ;  /* 0x000000040c057981 */ /* 0x000162000c1e1900 */
[----:B------:R-:W-:Y:S01]  /*0300*/  BSSY.RECONVERGENT B0, `(.L_x_39) ;  /* 0x000006e000007945 */ /* 0x000fe20003800200 */
[----:B------:R-:W-:Y:S01]  /*0310*/  IMAD.MOV.U32 R4, RZ, RZ, 0x3f800000 ;  /* 0x3f800000ff047424 */ /* 0x000fe200078e00ff */
[----:B--2---:R-:W-:-:S13]  /*0320*/  ISETP.GE.AND P0, PT, R14, R7, PT ;  /* 0x000000070e00720c */ /* 0x004fda0003f06270 */
[----:B0---4-:R-:W-:Y:S05]  /*0330*/  @P0 BRA `(.L_x_40) ;  /* 0x0000000400a80947 */ /* 0x011fea0003800000 */
[--C-:B------:R-:W-:Y:S01]  /*0340*/  IMAD.IADD R4, R7, 0x1, -R14.reuse ;  /* 0x0000000107047824 */ /* 0x100fe200078e0a0e */
[----:B------:R-:W-:Y:S01]  /*0350*/  BSSY.RECONVERGENT B1, `(.L_x_41) ;  /* 0x000001f000017945 */ /* 0x000fe20003800200 */
[----:B------:R-:W-:-:S03]  /*0360*/  IMAD.MOV.U32 R6, RZ, RZ, R14 ;  /* 0x000000ffff067224 */ /* 0x000fc600078e000e */
[----:B------:R-:W-:Y:S01]  /*0370*/  LOP3.LUT P0, R15, R4, 0x3, RZ, 0xc0, !PT ;  /* 0x00000003040f7812 */ /* 0x000fe2000780c0ff */
[----:B------:R-:W-:-:S12]  /*0380*/  HFMA2 R4, -RZ, RZ, 1.875, 0 ;  /* 0x3f800000ff047431 */ /* 0x000fd800000001ff */
[----:B------:R-:W-:Y:S05]  /*0390*/  @!P0 BRA `(.L_x_42) ;  /* 0x0000000000688947 */ /* 0x000fea0003800000 */
[----:B------:R-:W0:Y:S01]  /*03a0*/  LDC.64 R12, c[0x0][0x3b0] ;  /* 0x0000ec00ff0c7b82 */ /* 0x000e220000000a00 */
[----:B------:R-:W-:Y:S01]  /*03b0*/  IMAD.MOV R15, RZ, RZ, -R15 ;  /* 0x000000ffff0f7224 */ /* 0x000fe200078e0a0f */
[----:B------:R-:W-:Y:S01]  /*03c0*/  MOV R6, R14 ;  /* 0x0000000e00067202 */ /* 0x000fe20000000f00 */
[----:B------:R-:W-:-:S05]  /*03d0*/  IMAD.MOV.U32 R4, RZ, RZ, 0x3f800000 ;  /* 0x3f800000ff047424 */ /* 0x000fca00078e00ff */
[----:B------:R-:W1:Y:S08]  /*03e0*/  LDC.64 R10, c[0x0][0x3a0] ;  /* 0x0000e800ff0a7b82 */ /* 0x000e700000000a00 */
[----:B------:R-:W2:Y:S02]  /*03f0*/  LDC.64 R8, c[0x0][0x398] ;  /* 0x0000e600ff087b82 */ /* 0x000ea40000000a00 */
.L_x_46:
        /* <DEDUP_REMOVED lines=10> */
[----:B------:R1:W5:Y:S01]  /*04a0*/  LDG.E R4, desc[UR4][R16.64] ;  /* 0x0000000410047981 */ /* 0x000362000c1e1900 */
[----:B------:R-:W-:Y:S05]  /*04b0*/  BRA `(.L_x_45) ;  /* 0x0000000000147947 */ /* 0x000fea0003800000 */
.L_x_44:
[----:B------:R-:W-:Y:S01]  /*04c0*/  IMAD R19, R19, UR6, R3 ;  /* 0x0000000613137c24 */ /* 0x000fe2000f8e0203 */
[----:B------:R-:W2:Y:S03]  /*04d0*/  LDG.E R16, desc[UR4][R16.64] ;  /* 0x0000000410107981 */ /* 0x000ea6000c1e1900 */
[----:B0-----:R-:W-:-:S06]  /*04e0*/  IMAD.WIDE R18, R19, 0x4, R12 ;  /* 0x0000000413127825 */ /* 0x001fcc00078e020c */
[----:B------:R-:W2:Y:S02]  /*04f0*/  LDG.E R18, desc[UR4][R18.64] ;  /* 0x0000000412127981 */ /* 0x000ea4000c1e1900 */
[----:B--2--5:R-:W-:-:S07]  /*0500*/  FFMA R5, -R16, R18, R5 ;  /* 0x0000001210057223 */ /* 0x024fce0000000105 */
.L_x_45:
[----:B------:R-:W-:Y:S05]  /*0510*/  BSYNC.RECONVERGENT B2 ;  /* 0x0000000000027941 */ /* 0x000fea0003800200 */
.L_x_43:
[----:B------:R-:W-:Y:S01]  /*0520*/  VIADD R6, R6, 0x1 ;  /* 0x0000000106067836 */ /* 0x000fe20000000000 */
[----:B------:R-:W-:Y:S06]  /*0530*/  @P1 BRA `(.L_x_46) ;  /* 0xfffffffc00b01947 */ /* 0x000fec000383ffff */
.L_x_42:
[----:B------:R-:W-:Y:S05]  /*0540*/  BSYNC.RECONVERGENT B1 ;  /* 0x0000000000017941 */ /* 0x000fea0003800200 */
.L_x_41:
[----:B------:R-:W-:-:S05]  /*0550*/  IMAD.IADD R8, R14, 0x1, -R7 ;  /* 0x000000010e087824 */ /* 0x000fca00078e0a07 */
[----:B------:R-:W-:-:S13]  /*0560*/  ISETP.GT.U32.AND P0, PT, R8, -0x4, PT ;  /* 0xfffffffc0800780c */ /* 0x000fda0003f04070 */
[----:B------:R-:W-:Y:S05]  /*0570*/  @P0 BRA `(.L_x_40) ;  /* 0x0000000400180947 */ /* 0x000fea0003800000 */
[----:B0-----:R-:W0:Y:S01]  /*0580*/  LDC.64 R12, c[0x0][0x3a0] ;  /* 0x0000e800ff0c7b82 */ /* 0x001e220000000a00 */
[----:B------:R-:W-:-:S07]  /*0590*/  IMAD.IADD R7, R6, 0x1, -R7 ;  /* 0x0000000106077824 */ /* 0x000fce00078e0a07 */
[----:B------:R-:W2:Y:S08]  /*05a0*/  LDC.64 R10, c[0x0][0x398] ;  /* 0x0000e600ff0a7b82 */ /* 0x000eb00000000a00 */
[----:B------:R-:W3:Y:S01]  /*05b0*/  LDC.64 R8, c[0x0][0x3b0] ;  /* 0x0000ec00ff087b82 */ /* 0x000ee20000000a00 */
[----:B0-----:R-:W-:-:S05]  /*05c0*/  IADD3 R12, P1, PT, R12, 0x8, RZ ;  /* 0x000000080c0c7810 */ /* 0x001fca0007f3e0ff */
[----:B------:R-:W-:Y:S01]  /*05d0*/  IMAD.X R13, RZ, RZ, R13, P1 ;  /* 0x000000ffff0d7224 */ /* 0x000fe200008e060d */
[----:B--2---:R-:W-:-:S04]  /*05e0*/  IADD3 R10, P0, PT, R10, 0x8, RZ ;  /* 0x000000080a0a7810 */ /* 0x004fc80007f1e0ff */
[----:B------:R-:W-:-:S09]  /*05f0*/  IADD3.X R11, PT, PT, RZ, R11, RZ, P0, !PT ;  /* 0x0000000bff0b7210 */ /* 0x000fd200007fe4ff */
.L_x_59:
[----:B-1----:R-:W-:-:S05]  /*0600*/  IMAD.WIDE R16, R6, 0x4, R10 ;  /* 0x0000000406107825 */ /* 0x002fca00078e020a */
        /* <DEDUP_REMOVED lines=8> */
[----:B------:R-:W2:Y:S03]  /*0690*/  LDG.E R20, desc[UR4][R14.64+-0x8] ;  /* 0xfffff8040e147981 */ /* 0x000ea6000c1e1900 */
[----:B---3--:R-:W-:-:S06]  /*06a0*/  IMAD.WIDE R18, R19, 0x4, R8 ;  /* 0x0000000413127825 */ /* 0x008fcc00078e0208 */
[----:B------:R-:W2:Y:S02]  /*06b0*/  LDG.E R18, desc[UR4][R18.64] ;  /* 0x0000000412127981 */ /* 0x000ea4000c1e1900 */
[----:B--2--5:R-:W-:Y:S01]  /*06c0*/  FFMA R5, -R20, R18, R5 ;  /* 0x0000001214057223 */ /* 0x024fe20000000105 */
[----:B------:R-:W-:Y:S06]  /*06d0*/  BRA `(.L_x_49) ;  /* 0x00000000000c7947 */ /* 0x000fec0003800000 */
.L_x_48:
[----:B------:R-:W-:-:S13]  /*06e0*/  ISETP.NE.AND P1, PT, R19, R0, PT ;  /* 0x000000001300720c */ /* 0x000fda0003f25270 */
[----:B------:R-:W-:Y:S05]  /*06f0*/  @P1 BRA `(.L_x_49) ;  /* 0x0000000000041947 */ /* 0x000fea0003800000 */
[----:B-----5:R0:W5:Y:S02]  /*0700*/  LDG.E R4, desc[UR4][R14.64+-0x8] ;  /* 0xfffff8040e047981 */ /* 0x020164000c1e1900 */
.L_x_49:
[----:B------:R-:W-:Y:S05]  /*0710*/  BSYNC.RECONVERGENT B1 ;  /* 0x0000000000017941 */ /* 0x000fea0003800200 */
.L_x_47:
[----:B------:R-:W2:Y:S01]  /*0720*/  LDG.E R19, desc[UR4][R16.64+-0x4] ;  /* 0xfffffc0410137981 */ /* 0x000ea2000c1e1900 */
[----:B------:R-:W-:Y:S01]  /*0730*/  BSSY.RECONVERGENT B1, `(.L_x_50) ;  /* 0x000000c000017945 */ /* 0x000fe20003800200 */
[----:B--2---:R-:W-:-:S13]  /*0740*/  ISETP.GT.AND P1, PT, R19, R0, PT ;  /* 0x000000001300720c */ /* 0x004fda0003f24270 */
[----:B------:R-:W-:Y:S05]  /*0750*/  @P1 BRA `(.L_x_51) ;  /* 0x0000000000101947 */ /* 0x000fea0003800000 */
[----:B------:R-:W-:-:S13]  /*0760*/  ISETP.NE.AND P1, PT, R19, R0, PT ;  /* 0x000000001300720c */ /* 0x000fda0003f25270 */
[----:B------:R-:W-:Y:S05]  /*0770*/  @P1 BRA `(.L_x_52) ;  /* 0x00000000001c1947 */ /* 0x000fea0003800000 */
[----:B-----5:R1:W5:Y:S01]  /*0780*/  LDG.E R4, desc[UR4][R14.64+-0x4] ;  /* 0xfffffc040e047981 */ /* 0x020362000c1e1900 */
[----:B------:R-:W-:Y:S05]  /*0790*/  BRA `(.L_x_52) ;  /* 0x0000000000147947 */ /* 0x000fea0003800000 */
.L_x_51:
[----:B------:R-:W-:Y:S01]  /*07a0*/  IMAD R19, R19, UR7, R3 ;  /* 0x0000000713137c24 */ /* 0x000fe2000f8e0203 */
[----:B------:R-:W2:Y:S03]  /*07b0*/  LDG.E R20, desc[UR4][R14.64+-0x4] ;  /* 0xfffffc040e147981 */ /* 0x000ea6000c1e1900 */
[----:B---3--:R-:W-:-:S06]  /*07c0*/  IMAD.WIDE R18, R19, 0x4, R8 ;  /* 0x0000000413127825 */ /* 0x008fcc00078e0208 */
[----:B------:R-:W2:Y:S02]  /*07d0*/  LDG.E R18, desc[UR4][R18.64] ;  /* 0x0000000412127981 */ /* 0x000ea4000c1e1900 */
[----:B--2--5:R-:W-:-:S07]  /*07e0*/  FFMA R5, -R20, R18, R5 ;  /* 0x0000001214057223 */ /* 0x024fce0000000105 */
.L_x_52:
[----:B------:R-:W-:Y:S05]  /*07f0*/  BSYNC.RECONVERGENT B1 ;  /* 0x0000000000017941 */ /* 0x000fea0003800200 */
.L_x_50:
        /* <DEDUP_REMOVED lines=8> */
.L_x_54:
[----:B------:R-:W-:Y:S01]  /*0880*/  IMAD R19, R19, UR7, R3 ;  /* 0x0000000713137c24 */ /* 0x000fe2000f8e0203 */
[----:B------:R-:W2:Y:S03]  /*0890*/  LDG.E R20, desc[UR4][R14.64] ;  /* 0x000000040e147981 */ /* 0x000ea6000c1e1900 */
[----:B---3--:R-:W-:-:S06]  /*08a0*/  IMAD.WIDE R18, R19, 0x4, R8 ;  /* 0x0000000413127825 */ /* 0x008fcc00078e0208 */
[----:B------:R-:W2:Y:S02]  /*08b0*/  LDG.E R18, desc[UR4][R18.64] ;  /* 0x0000000412127981 */ /* 0x000ea4000c1e1900 */
[----:B--2--5:R-:W-:-:S07]  /*08c0*/  FFMA R5, -R20, R18, R5 ;  /* 0x0000001214057223 */ /* 0x024fce0000000105 */
.L_x_55:
[----:B------:R-:W-:Y:S05]  /*08d0*/  BSYNC.RECONVERGENT B1 ;  /* 0x0000000000017941 */ /* 0x000fea0003800200 */
.L_x_53:
[----:B------:R-:W4:Y:S01]  /*08e0*/  LDG.E R17, desc[UR4][R16.64+0x4] ;  /* 0x0000040410117981 */ /* 0x000f22000c1e1900 */
[----:B------:R-:W-:Y:S01]  /*08f0*/  BSSY.RECONVERGENT B1, `(.L_x_56) ;  /* 0x000000c000017945 */ /* 0x000fe20003800200 */
[----:B----4-:R-:W-:-:S13]  /*0900*/  ISETP.GT.AND P1, PT, R17, R0, PT ;  /* 0x000000001100720c */ /* 0x010fda0003f24270 */
[----:B------:R-:W-:Y:S05]  /*0910*/  @P1 BRA `(.L_x_57) ;  /* 0x0000000000101947 */ /* 0x000fea0003800000 */
[----:B------:R-:W-:-:S13]  /*0920*/  ISETP.NE.AND P1, PT, R17, R0, PT ;  /* 0x000000001100720c */ /* 0x000fda0003f25270 */
[----:B------:R-:W-:Y:S05]  /*0930*/  @P1 BRA `(.L_x_58) ;  /* 0x00000000001c1947 */ /* 0x000fea0003800000 */
[----:B-----5:R4:W5:Y:S01]  /*0940*/  LDG.E R4, desc[UR4][R14.64+0x4] ;  /* 0x000004040e047981 */ /* 0x020962000c1e1900 */
[----:B------:R-:W-:Y:S05]  /*0950*/  BRA `(.L_x_58) ;  /* 0x0000000000147947 */ /* 0x000fea0003800000 */
.L_x_57:
[----:B------:R-:W-:Y:S01]  /*0960*/  IMAD R17, R17, UR7, R3 ;  /* 0x0000000711117c24 */ /* 0x000fe2000f8e0203 */
[----:B012---:R-:W2:Y:S03]  /*0970*/  LDG.E R14, desc[UR4][R14.64+0x4] ;  /* 0x000004040e0e7981 */ /* 0x007ea6000c1e1900 */
[----:B---3--:R-:W-:-:S06]  /*0980*/  IMAD.WIDE R16, R17, 0x4, R8 ;  /* 0x0000000411107825 */ /* 0x008fcc00078e0208 */
[----:B------:R-:W2:Y:S02]  /*0990*/  LDG.E R16, desc[UR4][R16.64] ;  /* 0x0000000410107981 */ /* 0x000ea4000c1e1900 */
[----:B--2--5:R-:W-:-:S07]  /*09a0*/  FFMA R5, -R14, R16, R5 ;  /* 0x000000100e057223 */ /* 0x024fce0000000105 */
.L_x_58:
[----:B------:R-:W-:Y:S05]  /*09b0*/  BSYNC.RECONVERGENT B1 ;  /* 0x0000000000017941 */ /* 0x000fea0003800200 */
.L_x_56:
[----:B------:R-:W-:Y:S01]  /*09c0*/  IADD3 R6, PT, PT, R6, 0x4, RZ ;  /* 0x0000000406067810 */ /* 0x000fe20007ffe0ff */
[----:B------:R-:W-:Y:S06]  /*09d0*/  @P0 BRA `(.L_x_59) ;  /* 0xfffffffc00080947 */ /* 0x000fec000383ffff */
.L_x_40:
[----:B------:R-:W-:Y:S05]  /*09e0*/  BSYNC.RECONVERGENT B0 ;  /* 0x0000000000007941 */ /* 0x000fea0003800200 */
.L_x_39:
[----:B-----5:R-:W0:Y:S01]  /*09f0*/  MUFU.RCP R3, R4 ;  /* 0x0000000400037308 */ /* 0x020e220000001000 */
[----:B------:R-:W-:Y:S07]  /*0a00*/  BSSY.RECONVERGENT B0, `(.L_x_60) ;  /* 0x000000d000007945 */ /* 0x000fee0003800200 */
[----:B------:R-:W1:Y:S01]  /*0a10*/  FCHK P0, R5, R4 ;  /* 0x0000000405007302 */ /* 0x000e620000000000 */
[----:B0-----:R-:W-:-:S04]  /*0a20*/  FFMA R0, R3, -R4, 1 ;  /* 0x3f80000003007423 */ /* 0x001fc80000000804 */
[----:B------:R-:W-:-:S04]  /*0a30*/  FFMA R0, R3, R0, R3 ;  /* 0x0000000003007223 */ /* 0x000fc80000000003 */
[----:B------:R-:W-:-:S04]  /*0a40*/  FFMA R6, R0, R5, RZ ;  /* 0x0000000500067223 */ /* 0x000fc800000000ff */
[----:B------:R-:W-:-:S04]  /*0a50*/  FFMA R3, R6, -R4, R5 ;  /* 0x8000000406037223 */ /* 0x000fc80000000005 */
[----:B------:R-:W-:Y:S01]  /*0a60*/  FFMA R7, R0, R3, R6 ;  /* 0x0000000300077223 */ /* 0x000fe20000000006 */
[----:B-1----:R-:W-:Y:S06]  /*0a70*/  @!P0 BRA `(.L_x_61) ;  /* 0x0000000000148947 */ /* 0x002fec0003800000 */
[----:B------:R-:W-:Y:S01]  /*0a80*/  IMAD.MOV.U32 R3, RZ, RZ, R4 ;  /* 0x000000ffff037224 */ /* 0x000fe200078e0004 */
[----:B------:R-:W-:Y:S01]  /*0a90*/  MOV R4, 0xac0 ;  /* 0x00000ac000047802 */ /* 0x000fe20000000f00 */
[----:B------:R-:W-:-:S07]  /*0aa0*/  IMAD.MOV.U32 R0, RZ, RZ, R5 ;  /* 0x000000ffff007224 */ /* 0x000fce00078e0005 */
[----:B--234-:R-:W-:Y:S05]  /*0ab0*/  CALL.REL.NOINC `($__internal_1_$__cuda_sm3x_div_rn_noftz_f32_slowpath) ;  /* 0x0000000000187944 */ /* 0x01cfea0003c00000 */
[----:B------:R-:W-:-:S07]  /*0ac0*/  IMAD.MOV.U32 R7, RZ, RZ, R0 ;  /* 0x000000ffff077224 */ /* 0x000fce00078e0000 */
.L_x_61:
[----:B------:R-:W-:Y:S05]  /*0ad0*/  BSYNC.RECONVERGENT B0 ;  /* 0x0000000000007941 */ /* 0x000fea0003800200 */
.L_x_60:
[----:B------:R-:W0:Y:S02]  /*0ae0*/  LDC.64 R4, c[0x0][0x3b0] ;  /* 0x0000ec00ff047b82 */ /* 0x000e240000000a00 */
[----:B0-----:R-:W-:-:S05]  /*0af0*/  IMAD.WIDE R2, R2, 0x4, R4 ;  /* 0x0000000402027825 */ /* 0x001fca00078e0204 */
[----:B------:R-:W-:Y:S01]  /*0b00*/  STG.E desc[UR4][R2.64], R7 ;  /* 0x0000000702007986 */ /* 0x000fe2000c101904 */
[----:B------:R-:W-:Y:S05]  /*0b10*/  EXIT ;  /* 0x000000000000794d */ /* 0x000fea0003800000 */
        .weak           $__internal_1_$__cuda_sm3x_div_rn_noftz_f32_slowpath
        .type           $__internal_1_$__cuda_sm3x_div_rn_noftz_f32_slowpath,@function
        .size           $__internal_1_$__cuda_sm3x_div_rn_noftz_f32_slowpath,(.L_x_363 - $__internal_1_$__cuda_sm3x_div_rn_noftz_f32_slowpath)
$__internal_1_$__cuda_sm3x_div_rn_noftz_f32_slowpath:
[----:B------:R-:W-:Y:S01]  /*0b20*/  SHF.R.U32.HI R6, RZ, 0x17, R3 ;  /* 0x00000017ff067819 */ /* 0x000fe20000011603 */
[----:B------:R-:W-:Y:S01]  /*0b30*/  BSSY.RECONVERGENT B1, `(.L_x_62) ;  /* 0x0000062000017945 */ /* 0x000fe20003800200 */
[----:B------:R-:W-:Y:S02]  /*0b40*/  SHF.R.U32.HI R5, RZ, 0x17, R0 ;  /* 0x00000017ff057819 */ /* 0x000fe40000011600 */
[----:B------:R-:W-:Y:S02]  /*0b50*/  LOP3.LUT R10, R6, 0xff, RZ, 0xc0, !PT ;  /* 0x000000ff060a7812 */ /* 0x000fe400078ec0ff */
[----:B------:R-:W-:Y:S02]  /*0b60*/  LOP3.LUT R8, R5, 0xff, RZ, 0xc0, !PT ;  /* 0x000000ff05087812 */ /* 0x000fe400078ec0ff */
[----:B------:R-:W-:-:S03]  /*0b70*/  IADD3 R7, PT, PT, R10, -0x1, RZ ;  /* 0xffffffff0a077810 */ /* 0x000fc60007ffe0ff */
[----:B------:R-:W-:Y:S01]  /*0b80*/  VIADD R6, R8, 0xffffffff ;  /* 0xffffffff08067836 */ /* 0x000fe20000000000 */
[----:B------:R-:W-:-:S04]  /*0b90*/  ISETP.GT.U32.AND P0, PT, R7, 0xfd, PT ;  /* 0x000000fd0700780c */ /* 0x000fc80003f04070 */
[----:B------:R-:W-:-:S13]  /*0ba0*/  ISETP.GT.U32.OR P0, PT, R6, 0xfd, P0 ;  /* 0x000000fd0600780c */ /* 0x000fda0000704470 */
[----:B------:R-:W-:Y:S01]  /*0bb0*/  @!P0 IMAD.MOV.U32 R5, RZ, RZ, RZ ;  /* 0x000000ffff058224 */ /* 0x000fe200078e00ff */
[----:B------:R-:W-:Y:S06]  /*0bc0*/  @!P0 BRA `(.L_x_63) ;  /* 0x00000000005c8947 */ /* 0x000fec0003800000 */
[----:B------:R-:W-:Y:S02]  /*0bd0*/  FSETP.GTU.FTZ.AND P0, PT, |R0|, +INF , PT ;  /* 0x7f8000000000780b */ /* 0x000fe40003f1c200 */
[----:B------:R-:W-:-:S04]  /*0be0*/  FSETP.GTU.FTZ.AND P1, PT, |R3|, +INF , PT ;  /* 0x7f8000000300780b */ /* 0x000fc80003f3c200 */
[----:B------:R-:W-:-:S13]  /*0bf0*/  PLOP3.LUT P0, PT, P0, P1, PT, 0xf8, 0x8f ;  /* 0x00000000008f781c */ /* 0x000fda0000703f70 */
[----:B------:R-:W-:Y:S05]  /*0c00*/  @P0 BRA `(.L_x_64) ;  /* 0x00000004004c0947 */ /* 0x000fea0003800000 */
[----:B------:R-:W-:-:S13]  /*0c10*/  LOP3.LUT P0, RZ, R3, 0x7fffffff, R0, 0xc8, !PT ;  /* 0x7fffffff03ff7812 */ /* 0x000fda000780c800 */
[----:B------:R-:W-:Y:S05]  /*0c20*/  @!P0 BRA `(.L_x_65) ;  /* 0x00000004003c8947 */ /* 0x000fea0003800000 */
[C---:B------:R-:W-:Y:S02]  /*0c30*/  FSETP.NEU.FTZ.AND P2, PT, |R0|.reuse, +INF , PT ;  /* 0x7f8000000000780b */ /* 0x040fe40003f5d200 */
[----:B------:R-:W-:Y:S02]  /*0c40*/  FSETP.NEU.FTZ.AND P1, PT, |R3|, +INF , PT ;  /* 0x7f8000000300780b */ /* 0x000fe40003f3d200 */
[----:B------:R-:W-:-:S11]  /*0c50*/  FSETP.NEU.FTZ.AND P0, PT, |R0|, +INF , PT ;  /* 0x7f8000000000780b */ /* 0x000fd60003f1d200 */
[----:B------:R-:W-:Y:S05]  /*0c60*/  @!P1 BRA !P2, `(.L_x_65) ;  /* 0x00000004002c9947 */ /* 0x000fea0005000000 */
[----:B------:R-:W-:-:S04]  /*0c70*/  LOP3.LUT P2, RZ, R0, 0x7fffffff, RZ, 0xc0, !PT ;  /* 0x7fffffff00ff7812 */ /* 0x000fc8000784c0ff */
[----:B------:R-:W-:-:S13]  /*0c80*/  PLOP3.LUT P1, PT, P1, P2, PT, 0x2f, 0xf2 ;  /* 0x0000000000f2781c */ /* 0x000fda0000f24577 */
[----:B------:R-:W-:Y:S05]  /*0c90*/  @P1 BRA `(.L_x_66) ;  /* 0x0000000400181947 */ /* 0x000fea0003800000 */
[----:B------:R-:W-:-:S04]  /*0ca0*/  LOP3.LUT P1, RZ, R3, 0x7fffffff, RZ, 0xc0, !PT ;  /* 0x7fffffff03ff7812 */ /* 0x000fc8000782c0ff */
[----:B------:R-:W-:-:S13]  /*0cb0*/  PLOP3.LUT P0, PT, P0, P1, PT, 0x2f, 0xf2 ;  /* 0x0000000000f2781c */ /* 0x000fda0000702577 */
[----:B------:R-:W-:Y:S05]  /*0cc0*/  @P0 BRA `(.L_x_67) ;  /* 0x0000000400000947 */ /* 0x000fea0003800000 */
[----:B------:R-:W-:Y:S02]  /*0cd0*/  ISETP.GE.AND P0, PT, R6, RZ, PT ;  /* 0x000000ff0600720c */ /* 0x000fe40003f06270 */
[----:B------:R-:W-:-:S11]  /*0ce0*/  ISETP.GE.AND P1, PT, R7, RZ, PT ;  /* 0x000000ff0700720c */ /* 0x000fd60003f26270 */
[----:B------:R-:W-:Y:S01]  /*0cf0*/  @P0 IMAD.MOV.U32 R5, RZ, RZ, RZ ;  /* 0x000000ffff050224 */ /* 0x000fe200078e00ff */
[----:B------:R-:W-:Y:S01]  /*0d00*/  @!P0 MOV R5, 0xffffffc0 ;  /* 0xffffffc000058802 */ /* 0x000fe20000000f00 */
[----:B------:R-:W-:Y:S01]  /*0d10*/  @!P0 FFMA R0, R0, 1.84467440737095516160e+19, RZ ;  /* 0x5f80000000008823 */ /* 0x000fe200000000ff */
[----:B------:R-:W-:-:S03]  /*0d20*/  @!P1 FFMA R3, R3, 1.84467440737095516160e+19, RZ ;  /* 0x5f80000003039823 */ /* 0x000fc600000000ff */
[----:B------:R-:W-:-:S07]  /*0d30*/  @!P1 VIADD R5, R5, 0x40 ;  /* 0x0000004005059836 */ /* 0x000fce0000000000 */
.L_x_63:
[----:B------:R-:W-:Y:S01]  /*0d40*/  LEA R6, R10, 0xc0800000, 0x17 ;  /* 0xc08000000a067811 */ /* 0x000fe200078eb8ff */
[----:B------:R-:W-:Y:S04]  /*0d50*/  BSSY.RECONVERGENT B2, `(.L_x_68) ;  /* 0x0000036000027945 */ /* 0x000fe80003800200 */
[----:B------:R-:W-:Y:S02]  /*0d60*/  IMAD.IADD R6, R3, 0x1, -R6 ;  /* 0x0000000103067824 */ /* 0x000fe400078e0a06 */
[----:B------:R-:W-:Y:S02]  /*0d70*/  VIADD R3, R8, 0xffffff81 ;  /* 0xffffff8108037836 */ /* 0x000fe40000000000 */
[----:B------:R0:W1:Y:S01]  /*0d80*/  MUFU.RCP R7, R6 ;  /* 0x0000000600077308 */ /* 0x0000620000001000 */
[----:B------:R-:W-:Y:S01]  /*0d90*/  FADD.FTZ R9, -R6, -RZ ;  /* 0x800000ff06097221 */ /* 0x000fe20000010100 */
[C---:B------:R-:W-:Y:S01]  /*0da0*/  IMAD R0, R3.reuse, -0x800000, R0 ;  /* 0xff80000003007824 */ /* 0x040fe200078e0200 */
[----:B0-----:R-:W-:-:S04]  /*0db0*/  IADD3 R6, PT, PT, R3, 0x7f, -R10 ;  /* 0x0000007f03067810 */ /* 0x001fc80007ffe80a */
[----:B------:R-:W-:Y:S01]  /*0dc0*/  IADD3 R6, PT, PT, R6, R5, RZ ;  /* 0x0000000506067210 */ /* 0x000fe20007ffe0ff */
[----:B-1----:R-:W-:-:S04]  /*0dd0*/  FFMA R8, R7, R9, 1 ;  /* 0x3f80000007087423 */ /* 0x002fc80000000009 */
[----:B------:R-:W-:-:S04]  /*0de0*/  FFMA R12, R7, R8, R7 ;  /* 0x00000008070c7223 */ /* 0x000fc80000000007 */
[----:B------:R-:W-:-:S04]  /*0df0*/  FFMA R7, R0, R12, RZ ;  /* 0x0000000c00077223 */ /* 0x000fc800000000ff */
[----:B------:R-:W-:-:S04]  /*0e00*/  FFMA R8, R9, R7, R0 ;  /* 0x0000000709087223 */ /* 0x000fc80000000000 */
[----:B------:R-:W-:-:S04]  /*0e10*/  FFMA R7, R12, R8, R7 ;  /* 0x000000080c077223 */ /* 0x000fc80000000007 */
[----:B------:R-:W-:-:S04]  /*0e20*/  FFMA R8, R9, R7, R0 ;  /* 0x0000000709087223 */ /* 0x000fc80000000000 */
[----:B------:R-:W-:-:S05]  /*0e30*/  FFMA R0, R12, R8, R7 ;  /* 0x000000080c007223 */ /* 0x000fca0000000007 */
[----:B------:R-:W-:-:S04]  /*0e40*/  SHF.R.U32.HI R3, RZ, 0x17, R0 ;  /* 0x00000017ff037819 */ /* 0x000fc80000011600 */
[----:B------:R-:W-:-:S05]  /*0e50*/  LOP3.LUT R3, R3, 0xff, RZ, 0xc0, !PT ;  /* 0x000000ff03037812 */ /* 0x000fca00078ec0ff */
[----:B------:R-:W-:-:S04]  /*0e60*/  IMAD.IADD R9, R3, 0x1, R6 ;  /* 0x0000000103097824 */ /* 0x000fc800078e0206 */
[----:B------:R-:W-:-:S05]  /*0e70*/  VIADD R3, R9, 0xffffffff ;  /* 0xffffffff09037836 */ /* 0x000fca0000000000 */
[----:B------:R-:W-:-:S13]  /*0e80*/  ISETP.GE.U32.AND P0, PT, R3, 0xfe, PT ;  /* 0x000000fe0300780c */ /* 0x000fda0003f06070 */
[----:B------:R-:W-:Y:S05]  /*0e90*/  @!P0 BRA `(.L_x_69) ;  /* 0x0000000000808947 */ /* 0x000fea0003800000 */
[----:B------:R-:W-:-:S13]  /*0ea0*/  ISETP.GT.AND P0, PT, R9, 0xfe, PT ;  /* 0x000000fe0900780c */ /* 0x000fda0003f04270 */
[----:B------:R-:W-:Y:S05]  /*0eb0*/  @P0 BRA `(.L_x_70) ;  /* 0x00000000006c0947 */ /* 0x000fea0003800000 */
[----:B------:R-:W-:-:S13]  /*0ec0*/  ISETP.GE.AND P0, PT, R9, 0x1, PT ;  /* 0x000000010900780c */ /* 0x000fda0003f06270 */
[----:B------:R-:W-:Y:S05]  /*0ed0*/  @P0 BRA `(.L_x_71) ;  /* 0x0000000000740947 */ /* 0x000fea0003800000 */
[----:B------:R-:W-:Y:S02]  /*0ee0*/  ISETP.GE.AND P0, PT, R9, -0x18, PT ;  /* 0xffffffe80900780c */ /* 0x000fe40003f06270 */
[----:B------:R-:W-:-:S11]  /*0ef0*/  LOP3.LUT R0, R0, 0x80000000, RZ, 0xc0, !PT ;  /* 0x8000000000007812 */ /* 0x000fd600078ec0ff */
[----:B------:R-:W-:Y:S05]  /*0f00*/  @!P0 BRA `(.L_x_71) ;  /* 0x0000000000688947 */ /* 0x000fea0003800000 */
[CCC-:B------:R-:W-:Y:S01]  /*0f10*/  FFMA.RZ R3, R12.reuse, R8.reuse, R7.reuse ;  /* 0x000000080c037223 */ /* 0x1c0fe2000000c007 */
[CCC-:B------:R-:W-:Y:S01]  /*0f20*/  FFMA.RM R6, R12.reuse, R8.reuse, R7.reuse ;  /* 0x000000080c067223 */ /* 0x1c0fe20000004007 */
[C---:B------:R-:W-:Y:S02]  /*0f30*/  ISETP.NE.AND P2, PT, R9.reuse, RZ, PT ;  /* 0x000000ff0900720c */ /* 0x040fe40003f45270 */
[----:B------:R-:W-:Y:S02]  /*0f40*/  ISETP.NE.AND P1, PT, R9, RZ, PT ;  /* 0x000000ff0900720c */ /* 0x000fe40003f25270 */
[----:B------:R-:W-:Y:S01]  /*0f50*/  LOP3.LUT R5, R3, 0x7fffff, RZ, 0xc0, !PT ;  /* 0x007fffff03057812 */ /* 0x000fe200078ec0ff */
[----:B------:R-:W-:Y:S01]  /*0f60*/  FFMA.RP R3, R12, R8, R7 ;  /* 0x000000080c037223 */ /* 0x000fe20000008007 */
[----:B------:R-:W-:Y:S01]  /*0f70*/  IADD3 R8, PT, PT, R9, 0x20, RZ ;  /* 0x0000002009087810 */ /* 0x000fe20007ffe0ff */
[----:B------:R-:W-:Y:S01]  /*0f80*/  IMAD.MOV R7, RZ, RZ, -R9 ;  /* 0x000000ffff077224 */ /* 0x000fe200078e0a09 */
[----:B------:R-:W-:-:S02]  /*0f90*/  LOP3.LUT R5, R5, 0x800000, RZ, 0xfc, !PT ;  /* 0x0080000005057812 */ /* 0x000fc400078efcff */
[----:B------:R-:W-:Y:S02]  /*0fa0*/  FSETP.NEU.FTZ.AND P0, PT, R3, R6, PT ;  /* 0x000000060300720b */ /* 0x000fe40003f1d000 */
[----:B------:R-:W-:Y:S02]  /*0fb0*/  SHF.L.U32 R8, R5, R8, RZ ;  /* 0x0000000805087219 */ /* 0x000fe400000006ff */
[----:B------:R-:W-:Y:S02]  /*0fc0*/  SEL R6, R7, RZ, P2 ;  /* 0x000000ff07067207 */ /* 0x000fe40001000000 */
[----:B------:R-:W-:Y:S02]  /*0fd0*/  ISETP.NE.AND P1, PT, R8, RZ, P1 ;  /* 0x000000ff0800720c */ /* 0x000fe40000f25270 */
[----:B------:R-:W-:Y:S02]  /*0fe0*/  SHF.R.U32.HI R6, RZ, R6, R5 ;  /* 0x00000006ff067219 */ /* 0x000fe40000011605 */
[----:B------:R-:W-:-:S02]  /*0ff0*/  PLOP3.LUT P0, PT, P0, P1, PT, 0xf8, 0x8f ;  /* 0x00000000008f781c */ /* 0x000fc40000703f70 */
[----:B------:R-:W-:Y:S02]  /*1000*/  SHF.R.U32.HI R8, RZ, 0x1, R6 ;  /* 0x00000001ff087819 */ /* 0x000fe40000011606 */
[----:B------:R-:W-:-:S04]  /*1010*/  SEL R3, RZ, 0x1, !P0 ;  /* 0x00000001ff037807 */ /* 0x000fc80004000000 */
[----:B------:R-:W-:-:S04]  /*1020*/  LOP3.LUT R3, R3, 0x1, R8, 0xf8, !PT ;  /* 0x0000000103037812 */ /* 0x000fc800078ef808 */
[----:B------:R-:W-:-:S05]  /*1030*/  LOP3.LUT R3, R3, R6, RZ, 0xc0, !PT ;  /* 0x0000000603037212 */ /* 0x000fca00078ec0ff */
[----:B------:R-:W-:-:S05]  /*1040*/  IMAD.IADD R3, R8, 0x1, R3 ;  /* 0x0000000108037824 */ /* 0x000fca00078e0203 */
[----:B------:R-:W-:Y:S01]  /*1050*/  LOP3.LUT R0, R3, R0, RZ, 0xfc, !PT ;  /* 0x0000000003007212 */ /* 0x000fe200078efcff */
[----:B------:R-:W-:Y:S06]  /*1060*/  BRA `(.L_x_71) ;  /* 0x0000000000107947 */ /* 0x000fec0003800000 */
.L_x_70:
[----:B------:R-:W-:-:S04]  /*1070*/  LOP3.LUT R0, R0, 0x80000000, RZ, 0xc0, !PT ;  /* 0x8000000000007812 */ /* 0x000fc800078ec0ff */
[----:B------:R-:W-:Y:S01]  /*1080*/  LOP3.LUT R0, R0, 0x7f800000, RZ, 0xfc, !PT ;  /* 0x7f80000000007812 */ /* 0x000fe200078efcff */
[----:B------:R-:W-:Y:S06]  /*1090*/  BRA `(.L_x_71) ;  /* 0x0000000000047947 */ /* 0x000fec0003800000 */
.L_x_69:
[----:B------:R-:W-:-:S07]  /*10a0*/  LEA R0, R6, R0, 0x17 ;  /* 0x0000000006007211 */ /* 0x000fce00078eb8ff */
.L_x_71:
[----:B------:R-:W-:Y:S05]  /*10b0*/  BSYNC.RECONVERGENT B2 ;  /* 0x0000000000027941 */ /* 0x000fea0003800200 */
.L_x_68:
[----:B------:R-:W-:Y:S05]  /*10c0*/  BRA `(.L_x_72) ;  /* 0x0000000000207947 */ /* 0x000fea0003800000 */
.L_x_67:
[----:B------:R-:W-:-:S04]  /*10d0*/  LOP3.LUT R0, R3, 0x80000000, R0, 0x48, !PT ;  /* 0x8000000003007812 */ /* 0x000fc800078e4800 */
[----:B------:R-:W-:Y:S01]  /*10e0*/  LOP3.LUT R0, R0, 0x7f800000, RZ, 0xfc, !PT ;  /* 0x7f80000000007812 */ /* 0x000fe200078efcff */
[----:B------:R-:W-:Y:S06]  /*10f0*/  BRA `(.L_x_72) ;  /* 0x0000000000147947 */ /* 0x000fec0003800000 */
.L_x_66:
[----:B------:R-:W-:Y:S01]  /*1100*/  LOP3.LUT R0, R3, 0x80000000, R0, 0x48, !PT ;  /* 0x8000000003007812 */ /* 0x000fe200078e4800 */
[----:B------:R-:W-:Y:S06]  /*1110*/  BRA `(.L_x_72) ;  /* 0x00000000000c7947 */ /* 0x000fec0003800000 */
.L_x_65:
[----:B------:R-:W0:Y:S01]  /*1120*/  MUFU.RSQ R0, -QNAN ;  /* 0xffc0000000007908 */ /* 0x000e220000001400 */
[----:B------:R-:W-:Y:S05]  /*1130*/  BRA `(.L_x_72) ;  /* 0x0000000000047947 */ /* 0x000fea0003800000 */
.L_x_64:
[----:B------:R-:W-:-:S07]  /*1140*/  FADD.FTZ R0, R0, R3 ;  /* 0x0000000300007221 */ /* 0x000fce0000010000 */
.L_x_72:
[----:B------:R-:W-:Y:S05]  /*1150*/  BSYNC.RECONVERGENT B1 ;  /* 0x0000000000017941 */ /* 0x000fea0003800200 */
.L_x_62:
[----:B------:R-:W-:-:S04]  /*1160*/  IMAD.MOV.U32 R5, RZ, RZ, 0x0 ;  /* 0x00000000ff057424 */ /* 0x000fc800078e00ff */
[----:B0-----:R-:W-:Y:S05]  /*1170*/  RET.REL.NODEC R4 `(sparse_trsv_upper_level_multi_rhs_f32) ;  /* 0xffffffec04a07950 */ /* 0x001fea0003c3ffff */
.L_x_73:
        /* <DEDUP_REMOVED lines=16> */
.L_x_363:


//--------------------- .text.sparse_trsv_lower_level_multi_rhs_f64 --------------------------
	.section	.text.sparse_trsv_lower_level_multi_rhs_f64,"ax",@progbits
	.align	128
        .global         sparse_trsv_lower_level_multi_rhs_f64
        .type           sparse_trsv_lower_level_multi_rhs_f64,@function
        .size           sparse_trsv_lower_level_multi_rhs_f64,(.L_x_364 - sparse_trsv_lower_level_multi_rhs_f64)
        .other          sparse_trsv_lower_level_multi_rhs_f64,@"STO_CUDA_ENTRY STV_DEFAULT"
sparse_trsv_lower_level_multi_rhs_f64:
.text.sparse_trsv_lower_level_multi_rhs_f64:
        /* <DEDUP_REMOVED lines=13> */
[----:B------:R-:W3:Y:S01]  /*00d0*/  LDCU.U8 UR5, c[0x0][0x3bc] ;  /* 0x00007780ff0577ac */ /* 0x000ee20008000000 */
[----:B------:R-:W4:Y:S04]  /*00e0*/  LDCU.U8 UR10, c[0x0][0x3bc] ;  /* 0x00007780ff0a77ac */ /* 0x000f280008000000 */
[----:B------:R-:W3:Y:S01]  /*00f0*/  LDC.64 R12, c[0x0][0x3a8] ;  /* 0x0000ea00ff0c7b82 */ /* 0x000ee20000000a00 */
[----:B------:R-:W0:Y:S01]  /*0100*/  LDCU UR8, c[0x0][0x38c] ;  /* 0x00007180ff0877ac */ /* 0x000e220008000800 */
[----:B------:R-:W0:Y:S01]  /*0110*/  LDCU UR9, c[0x0][0x38c] ;  /* 0x00007180ff0977ac */ /* 0x000e220008000800 */
[----:B--2---:R-:W2:Y:S02]  /*0120*/  MUFU.RCP R4, R4 ;  /* 0x0000000400047308 */ /* 0x004ea40000001000 */
[----:B--2---:R-:W-:-:S06]  /*0130*/  VIADD R2, R4, 0xffffffe ;  /* 0x0ffffffe04027836 */ /* 0x004fcc0000000000 */
[----:B------:R2:W4:Y:S02]  /*0140*/  F2I.FTZ.U32.TRUNC.NTZ R3, R2 ;  /* 0x0000000200037305 */ /* 0x000524000021f000 */
[----:B--2---:R-:W-:Y:S02]  /*0150*/  IMAD.MOV.U32 R2, RZ, RZ, RZ ;  /* 0x000000ffff027224 */ /* 0x004fe400078e00ff */
[----:B----4-:R-:W-:-:S04]  /*0160*/  IMAD.MOV R6, RZ, RZ, -R3 ;  /* 0x000000ffff067224 */ /* 0x010fc800078e0a03 */
        /* <DEDUP_REMOVED lines=13> */
[----:B------:R-:W2:Y:S11]  /*0240*/  LDC.64 R6, c[0x0][0x380] ;  /* 0x0000e000ff067b82 */ /* 0x000eb60000000a00 */
[----:B------:R-:W-:-:S04]  /*0250*/  @P0 VIADD R3, R3, 0x1 ;  /* 0x0000000103030836 */ /* 0x000fc80000000000 */
[----:B------:R-:W-:Y:S01]  /*0260*/  @!P2 IMAD.MOV R3, RZ, RZ, -R3 ;  /* 0x000000ffff03a224 */ /* 0x000fe200078e0a03 */
[----:B------:R-:W-:-:S05]  /*0270*/  @!P1 LOP3.LUT R3, RZ, R5, RZ, 0x33, !PT ;  /* 0x00000005ff039212 */ /* 0x000fca00078e33ff */
[----:B--2---:R-:W-:-:S05]  /*0280*/  IMAD.WIDE R6, R3, 0x4, R6 ;  /* 0x0000000403067825 */ /* 0x004fca00078e0206 */
[----:B0-----:R-:W1:Y:S01]  /*0290*/  LDG.E R2, desc[UR6][R6.64] ;  /* 0x0000000606027981 */ /* 0x001e62000c1e1900 */
[----:B------:R-:W-:-:S04]  /*02a0*/  IMAD.MOV R3, RZ, RZ, -R3 ;  /* 0x000000ffff037224 */ /* 0x000fc800078e0a03 */
[----:B------:R-:W-:Y:S02]  /*02b0*/  IMAD R3, R5, R3, R0 ;  /* 0x0000000305037224 */ /* 0x000fe400078e0200 */
[----:B-1----:R-:W-:-:S05]  /*02c0*/  IMAD.WIDE R10, R2, 0x4, R10 ;  /* 0x00000004020a7825 */ /* 0x002fca00078e020a */
[----:B------:R-:W2:Y:S04]  /*02d0*/  LDG.E R16, desc[UR6][R10.64] ;  /* 0x000000060a107981 */ /* 0x000ea8000c1e1900 */
[----:B------:R-:W2:Y:S01]  /*02e0*/  LDG.E R9, desc[UR6][R10.64+0x4] ;  /* 0x000004060a097981 */ /* 0x000ea2000c1e1900 */
[----:B------:R-:W-:-:S04]  /*02f0*/  IMAD R0, R2, R5, R3 ;  /* 0x0000000502007224 */ /* 0x000fc800078e0203 */
[----:B---3--:R-:W-:-:S06]  /*0300*/  IMAD.WIDE R4, R0, 0x8, R12 ;  /* 0x0000000800047825 */ /* 0x008fcc00078e020c */
[----:B------:R-:W5:Y:S01]  /*0310*/  LDG.E.64 R4, desc[UR6][R4.64] ;  /* 0x0000000604047981 */ /* 0x000f62000c1e1b00 */
[----:B------:R-:W-:Y:S01]  /*0320*/  BSSY.RECONVERGENT B0, `(.L_x_74) ;  /* 0x000007b000007945 */ /* 0x000fe20003800200 */
[----:B------:R-:W-:Y:S02]  /*0330*/  IMAD.MOV.U32 R6, RZ, RZ, 0x0 ;  /* 0x00000000ff067424 */ /* 0x000fe400078e00ff */
[----:B------:R-:W-:Y:S01]  /*0340*/  IMAD.MOV.U32 R7, RZ, RZ, 0x3ff00000 ;  /* 0x3ff00000ff077424 */ /* 0x000fe200078e00ff */
[----:B--2---:R-:W-:-:S13]  /*0350*/  ISETP.GE.AND P0, PT, R16, R9, PT ;  /* 0x000000091000720c */ /* 0x004fda0003f06270 */
[----:B------:R-:W-:Y:S05]  /*0360*/  @P0 BRA `(.L_x_75) ;  /* 0x0000000400d80947 */ /* 0x000fea0003800000 */
[----:B------:R-:W-:Y:S01]  /*0370*/  IADD3 R6, PT, PT, -R16, R9, RZ ;  /* 0x0000000910067210 */ /* 0x000fe20007ffe1ff */
[----:B------:R-:W-:Y:S01]  /*0380*/  BSSY.RECONVERGENT B1, `(.L_x_76) ;  /* 0x0000023000017945 */ /* 0x000fe20003800200 */
[----:B------:R-:W-:Y:S02]  /*0390*/  IMAD.MOV.U32 R8, RZ, RZ, R16 ;  /* 0x000000ffff087224 */ /* 0x000fe400078e0010 */
[----:B------:R-:W-:Y:S01]  /*03a0*/  LOP3.LUT P0, R17, R6, 0x3, RZ, 0xc0, !PT ;  /* 0x0000000306117812 */ /* 0x000fe2000780c0ff */
[----:B------:R-:W-:Y:S02]  /*03b0*/  IMAD.MOV.U32 R6, RZ, RZ, 0x0 ;  /* 0x00000000ff067424 */ /* 0x000fe400078e00ff */
[----:B------:R-:W-:-:S10]  /*03c0*/  IMAD.MOV.U32 R7, RZ, RZ, 0x3ff00000 ;  /* 0x3ff00000ff077424 */ /* 0x000fd400078e00ff */
        /* <DEDUP_REMOVED lines=8> */
.L_x_81:
[----:B--2---:R-:W-:-:S06]  /*0450*/  IMAD.WIDE R18, R8, 0x4, R14 ;  /* 0x0000000408127825 */ /* 0x004fcc00078e020e */
[----:B------:R-:W2:Y:S01]  /*0460*/  LDG.E R19, desc[UR6][R18.64] ;  /* 0x0000000612137981 */ /* 0x000ea2000c1e1900 */
[----:B------:R-:W-:Y:S01]  /*0470*/  VIADD R17, R17, 0x1 ;  /* 0x0000000111117836 */ /* 0x000fe20000000000 */
[----:B------:R-:W-:Y:S01]  /*0480*/  BSSY.RECONVERGENT B2, `(.L_x_78) ;  /* 0x0000010000027945 */ /* 0x000fe20003800200 */
[----:B-1----:R-:W-:-:S03]  /*0490*/  IMAD.WIDE R20, R8, 0x8, R12 ;  /* 0x0000000808147825 */ /* 0x002fc600078e020c */
[----:B------:R-:W-:Y:S02]  /*04a0*/  ISETP.NE.AND P1, PT, R17, RZ, PT ;  /* 0x000000ff1100720c */ /* 0x000fe40003f25270 */
[----:B--2---:R-:W-:-:S13]  /*04b0*/  ISETP.GE.AND P0, PT, R19, R2, PT ;  /* 0x000000021300720c */ /* 0x004fda0003f06270 */
[----:B-----5:R-:W-:Y:S05]  /*04c0*/  @!P0 BRA `(.L_x_79) ;  /* 0x0000000000188947 */ /* 0x020fea0003800000 */
[----:B------:R-:W-:Y:S01]  /*04d0*/  UPRMT UR4, UR5, 0x8880, URZ ;  /* 0x0000888005047896 */ /* 0x000fe200080000ff */
[----:B------:R-:W-:-:S05]  /*04e0*/  ISETP.NE.AND P0, PT, R19, R2, PT ;  /* 0x000000021300720c */ /* 0x000fca0003f05270 */
[----:B------:R-:W-:-:S13]  /*04f0*/  ISETP.NE.OR P0, PT, RZ, UR4, P0 ;  /* 0x00000004ff007c0c */ /* 0x000fda0008705670 */
[----:B------:R-:W-:Y:S05]  /*0500*/  @P0 BRA `(.L_x_80) ;  /* 0x00000000001c0947 */ /* 0x000fea0003800000 */
[----:B------:R1:W5:Y:S01]  /*0510*/  LDG.E.64 R6, desc[UR6][R20.64] ;  /* 0x0000000614067981 */ /* 0x000362000c1e1b00 */
[----:B------:R-:W-:Y:S05]  /*0520*/  BRA `(.L_x_80) ;  /* 0x0000000000147947 */ /* 0x000fea0003800000 */
.L_x_79:
[----:B------:R-:W-:Y:S01]  /*0530*/  IMAD R19, R19, UR8, R3 ;  /* 0x0000000813137c24 */ /* 0x000fe2000f8e0203 */
[----:B------:R-:W2:Y:S03]  /*0540*/  LDG.E.64 R20, desc[UR6][R20.64] ;  /* 0x0000000614147981 */ /* 0x000ea6000c1e1b00 */
[----:B0-----:R-:W-:-:S06]  /*0550*/  IMAD.WIDE R18, R19, 0x8, R10 ;  /* 0x0000000813127825 */ /* 0x001fcc00078e020a */
[----:B------:R-:W2:Y:S02]  /*0560*/  LDG.E.64 R18, desc[UR6][R18.64] ;  /* 0x0000000612127981 */ /* 0x000ea4000c1e1b00 */
[----:B--2--5:R-:W-:-:S11]  /*0570*/  DFMA R4, -R20, R18, R4 ;  /* 0x000000121404722b */ /* 0x024fd60000000104 */
.L_x_80:
[----:B------:R-:W-:Y:S05]  /*0580*/  BSYNC.RECONVERGENT B2 ;  /* 0x0000000000027941 */ /* 0x000fea0003800200 */
.L_x_78:
[----:B------:R-:W-:Y:S01]  /*0590*/  VIADD R8, R8, 0x1 ;  /* 0x0000000108087836 */ /* 0x000fe20000000000 */
[----:B------:R-:W-:Y:S06]  /*05a0*/  @P1 BRA `(.L_x_81) ;  /* 0xfffffffc00a81947 */ /* 0x000fec000383ffff */
.L_x_77:
[----:B------:R-:W-:Y:S05]  /*05b0*/  BSYNC.RECONVERGENT B1 ;  /* 0x0000000000017941 */ /* 0x000fea0003800200 */
.L_x_76:
        /* <DEDUP_REMOVED lines=11> */
.L_x_94:
[----:B------:R-:W-:-:S05]  /*0670*/  IMAD.WIDE R18, R8, 0x4, R12 ;  /* 0x0000000408127825 */ /* 0x000fca00078e020c */
[----:B--2---:R-:W2:Y:S01]  /*0680*/  LDG.E R23, desc[UR6][R18.64+-0x8] ;  /* 0xfffff80612177981 */ /* 0x004ea2000c1e1900 */
[----:B------:R-:W-:Y:S01]  /*0690*/  VIADD R9, R9, 0x4 ;  /* 0x0000000409097836 */ /* 0x000fe20000000000 */
[----:B------:R-:W-:Y:S01]  /*06a0*/  BSSY.RECONVERGENT B1, `(.L_x_82) ;  /* 0x0000010000017945 */ /* 0x000fe20003800200 */
[----:B0---4-:R-:W-:-:S03]  /*06b0*/  IMAD.WIDE R16, R8, 0x8, R14 ;  /* 0x0000000808107825 */ /* 0x011fc600078e020e */
[----:B------:R-:W-:Y:S02]  /*06c0*/  ISETP.NE.AND P1, PT, R9, RZ, PT ;  /* 0x000000ff0900720c */ /* 0x000fe40003f25270 */
[----:B--2---:R-:W-:-:S13]  /*06d0*/  ISETP.GE.AND P0, PT, R23, R2, PT ;  /* 0x000000021700720c */ /* 0x004fda0003f06270 */
[----:B------:R-:W-:Y:S05]  /*06e0*/  @P0 BRA `(.L_x_83) ;  /* 0x0000000000180947 */ /* 0x000fea0003800000 */
[----:B------:R-:W-:Y:S01]  /*06f0*/  IMAD R23, R23, UR9, R3 ;  /* 0x0000000917177c24 */ /* 0x000fe2000f8e0203 */
[----:B-1----:R-:W2:Y:S03]  /*0700*/  LDG.E.64 R20, desc[UR6][R16.64+-0x10] ;  /* 0xfffff00610147981 */ /* 0x002ea6000c1e1b00 */
[----:B---3--:R-:W-:-:S06]  /*0710*/  IMAD.WIDE R22, R23, 0x8, R10 ;  /* 0x0000000817167825 */ /* 0x008fcc00078e020a */
[----:B------:R-:W2:Y:S02]  /*0720*/  LDG.E.64 R22, desc[UR6][R22.64] ;  /* 0x0000000616167981 */ /* 0x000ea4000c1e1b00 */
[----:B--2--5:R-:W-:Y:S01]  /*0730*/  DFMA R4, -R20, R22, R4 ;  /* 0x000000161404722b */ /* 0x024fe20000000104 */
[----:B------:R-:W-:Y:S10]  /*0740*/  BRA `(.L_x_84) ;  /* 0x0000000000147947 */ /* 0x000ff40003800000 */
.L_x_83:
[----:B------:R-:W-:Y:S01]  /*0750*/  UPRMT UR4, UR10, 0x8880, URZ ;  /* 0x000088800a047896 */ /* 0x000fe200080000ff */
[----:B------:R-:W-:-:S05]  /*0760*/  ISETP.NE.AND P0, PT, R23, R2, PT ;  /* 0x000000021700720c */ /* 0x000fca0003f05270 */
[----:B------:R-:W-:-:S13]  /*0770*/  ISETP.NE.OR P0, PT, RZ, UR4, P0 ;  /* 0x00000004ff007c0c */ /* 0x000fda0008705670 */
[----:B------:R-:W-:Y:S05]  /*0780*/  @P0 BRA `(.L_x_84) ;  /* 0x0000000000040947 */ /* 0x000fea0003800000 */
[----:B-----5:R0:W5:Y:S02]  /*0790*/  LDG.E.64 R6, desc[UR6][R16.64+-0x10] ;  /* 0xfffff00610067981 */ /* 0x020164000c1e1b00 */
.L_x_84:
[----:B------:R-:W-:Y:S05]  /*07a0*/  BSYNC.RECONVERGENT B1 ;  /* 0x0000000000017941 */ /* 0x000fea0003800200 */
.L_x_82:
[----:B------:R-:W2:Y:S01]  /*07b0*/  LDG.E R23, desc[UR6][R18.64+-0x4] ;  /* 0xfffffc0612177981 */ /* 0x000ea2000c1e1900 */
[----:B------:R-:W-:Y:S01]  /*07c0*/  BSSY.RECONVERGENT B1, `(.L_x_85) ;  /* 0x000000e000017945 */ /* 0x000fe20003800200 */
[----:B--2---:R-:W-:-:S13]  /*07d0*/  ISETP.GE.AND P0, PT, R23, R2, PT ;  /* 0x000000021700720c */ /* 0x004fda0003f06270 */
[----:B------:R-:W-:Y:S05]  /*07e0*/  @!P0 BRA `(.L_x_86) ;  /* 0x0000000000188947 */ /* 0x000fea0003800000 */
[----:B------:R-:W-:Y:S01]  /*07f0*/  UPRMT UR4, UR10, 0x8880, URZ ;  /* 0x000088800a047896 */ /* 0x000fe200080000ff */
[----:B------:R-:W-:-:S05]  /*0800*/  ISETP.NE.AND P0, PT, R23, R2, PT ;  /* 0x000000021700720c */ /* 0x000fca0003f05270 */
[----:B------:R-:W-:-:S13]  /*0810*/  ISETP.NE.OR P0, PT, RZ, UR4, P0 ;  /* 0x00000004ff007c0c */ /* 0x000fda0008705670 */
[----:B------:R-:W-:Y:S05]  /*0820*/  @P0 BRA `(.L_x_87) ;  /* 0x00000000001c0947 */ /* 0x000fea0003800000 */
[----:B-----5:R2:W5:Y:S01]  /*0830*/  LDG.E.64 R6, desc[UR6][R16.64+-0x8] ;  /* 0xfffff80610067981 */ /* 0x020562000c1e1b00 */
[----:B------:R-:W-:Y:S05]  /*0840*/  BRA `(.L_x_87) ;  /* 0x0000000000147947 */ /* 0x000fea0003800000 */
.L_x_86:
[----:B------:R-:W-:Y:S01]  /*0850*/  IMAD R23, R23, UR9, R3 ;  /* 0x0000000917177c24 */ /* 0x000fe2000f8e0203 */
[----:B-1----:R-:W2:Y:S03]  /*0860*/  LDG.E.64 R20, desc[UR6][R16.64+-0x8] ;  /* 0xfffff80610147981 */ /* 0x002ea6000c1e1b00 */
[----:B---3--:R-:W-:-:S06]  /*0870*/  IMAD.WIDE R22, R23, 0x8, R10 ;  /* 0x0000000817167825 */ /* 0x008fcc00078e020a */
[----:B------:R-:W2:Y:S02]  /*0880*/  LDG.E.64 R22, desc[UR6][R22.64] ;  /* 0x0000000616167981 */ /* 0x000ea4000c1e1b00 */
[----:B--2--5:R-:W-:-:S11]  /*0890*/  DFMA R4, -R20, R22, R4 ;  /* 0x000000161404722b */ /* 0x024fd60000000104 */
.L_x_87:
[----:B------:R-:W-:Y:S05]  /*08a0*/  BSYNC.RECONVERGENT B1 ;  /* 0x0000000000017941 */ /* 0x000fea0003800200 */
.L_x_85:
[----:B------:R-:W4:Y:S01]  /*08b0*/  LDG.E R23, desc[UR6][R18.64] ;  /* 0x0000000612177981 */ /* 0x000f22000c1e1900 */
[----:B------:R-:W-:Y:S01]  /*08c0*/  BSSY.RECONVERGENT B1, `(.L_x_88) ;  /* 0x000000e000017945 */ /* 0x000fe20003800200 */
[----:B----4-:R-:W-:-:S13]  /*08d0*/  ISETP.GE.AND P0, PT, R23, R2, PT ;  /* 0x000000021700720c */ /* 0x010fda0003f06270 */
[----:B------:R-:W-:Y:S05]  /*08e0*/  @!P0 BRA `(.L_x_89) ;  /* 0x0000000000188947 */ /* 0x000fea0003800000 */
[----:B------:R-:W-:Y:S01]  /*08f0*/  UPRMT UR4, UR10, 0x8880, URZ ;  /* 0x000088800a047896 */ /* 0x000fe200080000ff */
[----:B------:R-:W-:-:S05]  /*0900*/  ISETP.NE.AND P0, PT, R23, R2, PT ;  /* 0x000000021700720c */ /* 0x000fca0003f05270 */
[----:B------:R-:W-:-:S13]  /*0910*/  ISETP.NE.OR P0, PT, RZ, UR4, P0 ;  /* 0x00000004ff007c0c */ /* 0x000fda0008705670 */
[----:B------:R-:W-:Y:S05]  /*0920*/  @P0 BRA `(.L_x_90) ;  /* 0x00000000001c0947 */ /* 0x000fea0003800000 */
[----:B-----5:R4:W5:Y:S01]  /*0930*/  LDG.E.64 R6, desc[UR6][R16.64] ;  /* 0x0000000610067981 */ /* 0x020962000c1e1b00 */
[----:B------:R-:W-:Y:S05]  /*0940*/  BRA `(.L_x_90) ;  /* 0x0000000000147947 */ /* 0x000fea0003800000 */
.L_x_89:
[----:B------:R-:W-:Y:S01]  /*0950*/  IMAD R23, R23, UR9, R3 ;  /* 0x0000000917177c24 */ /* 0x000fe2000f8e0203 */
[----:B-1----:R-:W4:Y:S03]  /*0960*/  LDG.E.64 R20, desc[UR6][R16.64] ;  /* 0x0000000610147981 */ /* 0x002f26000c1e1b00 */
[----:B---3--:R-:W-:-:S06]  /*0970*/  IMAD.WIDE R22, R23, 0x8, R10 ;  /* 0x0000000817167825 */ /* 0x008fcc00078e020a */
[----:B------:R-:W4:Y:S02]  /*0980*/  LDG.E.64 R22, desc[UR6][R22.64] ;  /* 0x0000000616167981 */ /* 0x000f24000c1e1b00 */
[----:B----45:R-:W-:-:S11]  /*0990*/  DFMA R4, -R20, R22, R4 ;  /* 0x000000161404722b */ /* 0x030fd60000000104 */
.L_x_90:
[----:B------:R-:W-:Y:S05]  /*09a0*/  BSYNC.RECONVERGENT B1 ;  /* 0x0000000000017941 */ /* 0x000fea0003800200 */
.L_x_88:
        /* <DEDUP_REMOVED lines=10> */
.L_x_92:
[----:B------:R-:W-:Y:S01]  /*0a50*/  IMAD R19, R19, UR9, R3 ;  /* 0x0000000913137c24 */ /* 0x000fe2000f8e0203 */
[----:B0---4-:R-:W2:Y:S03]  /*0a60*/  LDG.E.64 R16, desc[UR6][R16.64+0x8] ;  /* 0x0000080610107981 */ /* 0x011ea6000c1e1b00 */
[----:B---3--:R-:W-:-:S06]  /*0a70*/  IMAD.WIDE R18, R19, 0x8, R10 ;  /* 0x0000000813127825 */ /* 0x008fcc00078e020a */
[----:B------:R-:W2:Y:S02]  /*0a80*/  LDG.E.64 R18, desc[UR6][R18.64] ;  /* 0x0000000612127981 */ /* 0x000ea4000c1e1b00 */
[----:B--2--5:R-:W-:-:S11]  /*0a90*/  DFMA R4, -R16, R18, R4 ;  /* 0x000000121004722b */ /* 0x024fd60000000104 */
.L_x_93:
[----:B------:R-:W-:Y:S05]  /*0aa0*/  BSYNC.RECONVERGENT B1 ;  /* 0x0000000000017941 */ /* 0x000fea0003800200 */
.L_x_91:
[----:B------:R-:W-:Y:S01]  /*0ab0*/  VIADD R8, R8, 0x4 ;  /* 0x0000000408087836 */ /* 0x000fe20000000000 */
[----:B------:R-:W-:Y:S06]  /*0ac0*/  @P1 BRA `(.L_x_94) ;  /* 0xfffffff800e81947 */ /* 0x000fec000383ffff */
.L_x_75:
[----:B------:R-:W-:Y:S05]  /*0ad0*/  BSYNC.RECONVERGENT B0 ;  /* 0x0000000000007941 */ /* 0x000fea0003800200 */
.L_x_74:
[----:B-----5:R-:W0:Y:S01]  /*0ae0*/  MUFU.RCP64H R3, R7 ;  /* 0x0000000700037308 */ /* 0x020e220000001800 */
[----:B------:R-:W-:Y:S01]  /*0af0*/  IMAD.MOV.U32 R2, RZ, RZ, 0x1 ;  /* 0x00000001ff027424 */ /* 0x000fe200078e00ff */
[----:B------:R-:W1:Y:S01]  /*0b00*/  LDCU.U8 UR4, c[0x0][0x3bc] ;  /* 0x00007780ff0477ac */ /* 0x000e620008000000 */
[----:B------:R-:W-:Y:S01]  /*0b10*/  FSETP.GEU.AND P2, PT, |R5|, 6.5827683646048100446e-37, PT ;  /* 0x036000000500780b */ /* 0x000fe20003f4e200 */
[----:B------:R-:W-:Y:S03]  /*0b20*/  BSSY.RECONVERGENT B0, `(.L_x_95) ;  /* 0x0000014000007945 */ /* 0x000fe60003800200 */
[----:B0-----:R-:W-:Y:S01]  /*0b30*/  DFMA R8, R2, -R6, 1 ;  /* 0x3ff000000208742b */ /* 0x001fe20000000806 */
[----:B-1----:R-:W-:-:S07]  /*0b40*/  UPRMT UR4, UR4, 0x8880, URZ ;  /* 0x0000888004047896 */ /* 0x002fce00080000ff */
[----:B------:R-:W-:Y:S01]  /*0b50*/  DFMA R8, R8, R8, R8 ;  /* 0x000000080808722b */ /* 0x000fe20000000008 */
[----:B------:R-:W-:-:S07]  /*0b60*/  ISETP.NE.AND P1, PT, RZ, UR4, PT ;  /* 0x00000004ff007c0c */ /* 0x000fce000bf25270 */
        /* <DEDUP_REMOVED lines=9> */
[----:B------:R-:W-:Y:S01]  /*0c00*/  IMAD.MOV.U32 R8, RZ, RZ, R6 ;  /* 0x000000ffff087224 */ /* 0x000fe200078e0006 */
[----:B------:R-:W-:Y:S01]  /*0c10*/  MOV R11, R5 ;  /* 0x00000005000b7202 */ /* 0x000fe20000000f00 */
[----:B------:R-:W-:Y:S01]  /*0c20*/  IMAD.MOV.U32 R9, RZ, RZ, R7 ;  /* 0x000000ffff097224 */ /* 0x000fe200078e0007 */
[----:B------:R-:W-:Y:S01]  /*0c30*/  MOV R12, 0xc60 ;  /* 0x00000c60000c7802 */ /* 0x000fe20000000f00 */
[----:B------:R-:W-:-:S07]  /*0c40*/  IMAD.MOV.U32 R10, RZ, RZ, R4 ;  /* 0x000000ffff0a7224 */ /* 0x000fce00078e0004 */
[----:B--2-4-:R-:W-:Y:S05]  /*0c50*/  CALL.REL.NOINC `($__internal_2_$__cuda_sm20_div_rn_f64_full) ;  /* 0x00000000001c7944 */ /* 0x014fea0003c00000 */
.L_x_96:
[----:B------:R-:W-:Y:S05]  /*0c60*/  BSYNC.RECONVERGENT B0 ;  /* 0x0000000000007941 */ /* 0x000fea0003800200 */
.L_x_95:
[----:B------:R-:W0:Y:S01]  /*0c70*/  LDC.64 R6, c[0x0][0x3b0] ;  /* 0x0000ec00ff067b82 */ /* 0x000e220000000a00 */
[----:B------:R-:W-:Y:S02]  /*0c80*/  FSEL R4, R2, R4, !P1 ;  /* 0x0000000402047208 */ /* 0x000fe40004800000 */
[----:B------:R-:W-:Y:S01]  /*0c90*/  FSEL R5, R3, R5, !P1 ;  /* 0x0000000503057208 */ /* 0x000fe20004800000 */
[----:B0-----:R-:W-:-:S05]  /*0ca0*/  IMAD.WIDE R2, R0, 0x8, R6 ;  /* 0x0000000800027825 */ /* 0x001fca00078e0206 */
[----:B------:R-:W-:Y:S01]  /*0cb0*/  STG.E.64 desc[UR6][R2.64], R4 ;  /* 0x0000000402007986 */ /* 0x000fe2000c101b06 */
[----:B------:R-:W-:Y:S05]  /*0cc0*/  EXIT ;  /* 0x000000000000794d */ /* 0x000fea0003800000 */
        .weak           $__internal_2_$__cuda_sm20_div_rn_f64_full
        .type           $__internal_2_$__cuda_sm20_div_rn_f64_full,@function
        .size           $__internal_2_$__cuda_sm20_div_rn_f64_full,(.L_x_364 - $__internal_2_$__cuda_sm20_div_rn_f64_full)
$__internal_2_$__cuda_sm20_div_rn_f64_full:
[C---:B------:R-:W-:Y:S01]  /*0cd0*/  FSETP.GEU.AND P0, PT, |R9|.reuse, 1.469367938527859385e-39, PT ;  /* 0x001000000900780b */ /* 0x040fe20003f0e200 */
[----:B------:R-:W-:Y:S01]  /*0ce0*/  IMAD.MOV.U32 R18, RZ, RZ, 0x1 ;  /* 0x00000001ff127424 */ /* 0x000fe200078e00ff */
[----:B------:R-:W-:Y:S01]  /*0cf0*/  LOP3.LUT R6, R9, 0x800fffff, RZ, 0xc0, !PT ;  /* 0x800fffff09067812 */ /* 0x000fe200078ec0ff */
[----:B------:R-:W-:Y:S01]  /*0d00*/  BSSY.RECONVERGENT B1, `(.L_x_97) ;  /* 0x0000055000017945 */ /* 0x000fe20003800200 */
[C---:B------:R-:W-:Y:S02]  /*0d10*/  FSETP.GEU.AND P3, PT, |R11|.reuse, 1.469367938527859385e-39, PT ;  /* 0x001000000b00780b */ /* 0x040fe40003f6e200 */
[----:B------:R-:W-:Y:S01]  /*0d20*/  LOP3.LUT R7, R6, 0x3ff00000, RZ, 0xfc, !PT ;  /* 0x3ff0000006077812 */ /* 0x000fe200078efcff */
[----:B------:R-:W-:Y:S01]  /*0d30*/  IMAD.MOV.U32 R6, RZ, RZ, R8 ;  /* 0x000000ffff067224 */ /* 0x000fe200078e0008 */
[----:B------:R-:W-:Y:S02]  /*0d40*/  LOP3.LUT R13, R11, 0x7ff00000, RZ, 0xc0, !PT ;  /* 0x7ff000000b0d7812 */ /* 0x000fe400078ec0ff */
[----:B------:R-:W-:-:S03]  /*0d50*/  LOP3.LUT R16, R9, 0x7ff00000, RZ, 0xc0, !PT ;  /* 0x7ff0000009107812 */ /* 0x000fc600078ec0ff */
[----:B------:R-:W-:Y:S01]  /*0d60*/  @!P0 DMUL R6, R8, 8.98846567431157953865e+307 ;  /* 0x7fe0000008068828 */ /* 0x000fe20000000000 */
[----:B------:R-:W-:-:S03]  /*0d70*/  ISETP.GE.U32.AND P2, PT, R13, R16, PT ;  /* 0x000000100d00720c */ /* 0x000fc60003f46070 */
[----:B------:R-:W-:Y:S01]  /*0d80*/  @!P3 LOP3.LUT R14, R9, 0x7ff00000, RZ, 0xc0, !PT ;  /* 0x7ff00000090eb812 */ /* 0x000fe200078ec0ff */
[----:B------:R-:W-:Y:S01]  /*0d90*/  @!P3 IMAD.MOV.U32 R20, RZ, RZ, RZ ;  /* 0x000000ffff14b224 */ /* 0x000fe200078e00ff */
[----:B------:R-:W0:Y:S02]  /*0da0*/  MUFU.RCP64H R19, R7 ;  /* 0x0000000700137308 */ /* 0x000e240000001800 */
[----:B------:R-:W-:Y:S01]  /*0db0*/  @!P3 ISETP.GE.U32.AND P4, PT, R13, R14, PT ;  /* 0x0000000e0d00b20c */ /* 0x000fe20003f86070 */
[----:B------:R-:W-:-:S05]  /*0dc0*/  IMAD.MOV.U32 R14, RZ, RZ, 0x1ca00000 ;  /* 0x1ca00000ff0e7424 */ /* 0x000fca00078e00ff */
[----:B------:R-:W-:-:S04]  /*0dd0*/  @!P3 SEL R15, R14, 0x63400000, !P4 ;  /* 0x634000000e0fb807 */ /* 0x000fc80006000000 */
[----:B------:R-:W-:-:S04]  /*0de0*/  @!P3 LOP3.LUT R15, R15, 0x80000000, R11, 0xf8, !PT ;  /* 0x800000000f0fb812 */ /* 0x000fc800078ef80b */
[----:B------:R-:W-:Y:S01]  /*0df0*/  @!P3 LOP3.LUT R21, R15, 0x100000, RZ, 0xfc, !PT ;  /* 0x001000000f15b812 */ /* 0x000fe200078efcff */
[----:B0-----:R-:W-:-:S08]  /*0e00*/  DFMA R2, R18, -R6, 1 ;  /* 0x3ff000001202742b */ /* 0x001fd00000000806 */
        /* <DEDUP_REMOVED lines=13> */
[----:B------:R-:W-:Y:S02]  /*0ee0*/  IADD3 R24, PT, PT, R22, -0x1, RZ ;  /* 0xffffffff16187810 */ /* 0x000fe40007ffe0ff */
[----:B------:R-:W-:-:S05]  /*0ef0*/  VIADD R15, R23, 0xffffffff ;  /* 0xffffffff170f7836 */ /* 0x000fca0000000000 */
[----:B------:R-:W-:Y:S01]  /*0f00*/  DFMA R16, R20, -R6, R2 ;  /* 0x800000061410722b */ /* 0x000fe20000000002 */
[----:B------:R-:W-:-:S04]  /*0f10*/  ISETP.GT.U32.AND P0, PT, R15, 0x7feffffe, PT ;  /* 0x7feffffe0f00780c */ /* 0x000fc80003f04070 */
[----:B------:R-:W-:-:S03]  /*0f20*/  ISETP.GT.U32.OR P0, PT, R24, 0x7feffffe, P0 ;  /* 0x7feffffe1800780c */ /* 0x000fc60000704470 */
[----:B------:R-:W-:-:S10]  /*0f30*/  DFMA R16, R18, R16, R20 ;  /* 0x000000101210722b */ /* 0x000fd40000000014 */
        /* <DEDUP_REMOVED lines=19> */
[----:B------:R-:W-:Y:S01]  /*1070*/  DMUL.RP R10, R16, R10 ;  /* 0x0000000a100a7228 */ /* 0x000fe20000008000 */
[----:B------:R-:W-:-:S06]  /*1080*/  IMAD.MOV.U32 R2, RZ, RZ, RZ ;  /* 0x000000ffff027224 */ /* 0x000fcc00078e00ff */
[----:B------:R-:W-:-:S03]  /*1090*/  DFMA R2, R14, -R2, R16 ;  /* 0x800000020e02722b */ /* 0x000fc60000000010 */
[----:B------:R-:W-:-:S03]  /*10a0*/  LOP3.LUT R9, R11, R9, RZ, 0x3c, !PT ;  /* 0x000000090b097212 */ /* 0x000fc600078e3cff */
[----:B------:R-:W-:-:S04]  /*10b0*/  IADD3 R2, PT, PT, -R13, -0x43300000, RZ ;  /* 0xbcd000000d027810 */ /* 0x000fc80007ffe1ff */
[----:B------:R-:W-:-:S04]  /*10c0*/  FSETP.NEU.AND P0, PT, |R3|, R2, PT ;  /* 0x000000020300720b */ /* 0x000fc80003f0d200 */
[----:B------:R-:W-:Y:S02]  /*10d0*/  FSEL R14, R10, R14, !P0 ;  /* 0x0000000e0a0e7208 */ /* 0x000fe40004000000 */
[----:B------:R-:W-:Y:S01]  /*10e0*/  FSEL R15, R9, R15, !P0 ;  /* 0x0000000f090f7208 */ /* 0x000fe20004000000 */
[----:B------:R-:W-:Y:S06]  /*10f0*/  BRA `(.L_x_99) ;  /* 0x0000000000547947 */ /* 0x000fec0003800000 */
.L_x_98:
        /* <DEDUP_REMOVED lines=11> */
[----:B------:R-:W-:Y:S02]  /*11b0*/  @P0 LOP3.LUT R2, R15, 0x7ff00000, RZ, 0xfc, !PT ;  /* 0x7ff000000f020812 */ /* 0x000fe400078efcff */
[----:B------:R-:W-:Y:S01]  /*11c0*/  @!P0 MOV R14, RZ ;  /* 0x000000ff000e8202 */ /* 0x000fe20000000f00 */
[----:B------:R-:W-:Y:S02]  /*11d0*/  @P0 IMAD.MOV.U32 R14, RZ, RZ, RZ ;  /* 0x000000ffff0e0224 */ /* 0x000fe400078e00ff */
[----:B------:R-:W-:Y:S01]  /*11e0*/  @P0 IMAD.MOV.U32 R15, RZ, RZ, R2 ;  /* 0x000000ffff0f0224 */ /* 0x000fe200078e0002 */
[----:B------:R-:W-:Y:S06]  /*11f0*/  BRA `(.L_x_99) ;  /* 0x0000000000147947 */ /* 0x000fec0003800000 */
.L_x_101:
[----:B------:R-:W-:Y:S01]  /*1200*/  LOP3.LUT R15, R9, 0x80000, RZ, 0xfc, !PT ;  /* 0x00080000090f7812 */ /* 0x000fe200078efcff */
[----:B------:R-:W-:Y:S01]  /*1210*/  IMAD.MOV.U32 R14, RZ, RZ, R8 ;  /* 0x000000ffff0e7224 */ /* 0x000fe200078e0008 */
[----:B------:R-:W-:Y:S06]  /*1220*/  BRA `(.L_x_99) ;  /* 0x0000000000087947 */ /* 0x000fec0003800000 */
.L_x_100:
[----:B------:R-:W-:Y:S01]  /*1230*/  LOP3.LUT R15, R11, 0x80000, RZ, 0xfc, !PT ;  /* 0x000800000b0f7812 */ /* 0x000fe200078efcff */
[----:B------:R-:W-:-:S07]  /*1240*/  IMAD.MOV.U32 R14, RZ, RZ, R10 ;  /* 0x000000ffff0e7224 */ /* 0x000fce00078e000a */
.L_x_99:
[----:B------:R-:W-:Y:S05]  /*1250*/  BSYNC.RECONVERGENT B1 ;  /* 0x0000000000017941 */ /* 0x000fea0003800200 */
.L_x_97:
[----:B------:R-:W-:Y:S02]  /*1260*/  IMAD.MOV.U32 R13, RZ, RZ, 0x0 ;  /* 0x00000000ff0d7424 */ /* 0x000fe400078e00ff */
[----:B------:R-:W-:Y:S02]  /*1270*/  IMAD.MOV.U32 R2, RZ, RZ, R14 ;  /* 0x000000ffff027224 */ /* 0x000fe400078e000e */
[----:B------:R-:W-:Y:S01]  /*1280*/  IMAD.MOV.U32 R3, RZ, RZ, R15 ;  /* 0x000000ffff037224 */ /* 0x000fe200078e000f */
[----:B------:R-:W-:Y:S06]  /*1290*/  RET.REL.NODEC R12 `(sparse_trsv_lower_level_multi_rhs_f64) ;  /* 0xffffffec0c587950 */ /* 0x000fec0003c3ffff */
.L_x_102:
        /* <DEDUP_REMOVED lines=14> */
.L_x_364:


//--------------------- .text.sparse_trsv_lower_level_multi_rhs_f32 --------------------------
	.section	.text.sparse_trsv_lower_level_multi_rhs_f32,"ax",@progbits
	.align	128
        .global         sparse_trsv_lower_level_multi_rhs_f32
        .type           sparse_trsv_lower_level_multi_rhs_f32,@function
        .size           sparse_trsv_lower_level_multi_rhs_f32,(.L_x_365 - sparse_trsv_lower_level_multi_rhs_f32)
        .other          sparse_trsv_lower_level_multi_rhs_f32,@"STO_CUDA_ENTRY STV_DEFAULT"
sparse_trsv_lower_level_multi_rhs_f32:
.text.sparse_trsv_lower_level_multi_rhs_f32:
        /* <DEDUP_REMOVED lines=25> */
[----:B------:R-:W-:Y:S02]  /*0190*/  IMAD.HI.U32 R7, R7, R9, R6 ;  /* 0x0000000907077227 */ /* 0x000fe400078e0006 */
[----:B------:R-:W2:Y:S04]  /*01a0*/  LDC.64 R8, c[0x0][0x380] ;  /* 0x0000e000ff087b82 */ /* 0x000ea80000000a00 */
        /* <DEDUP_REMOVED lines=10> */
[----:B------:R-:W-:-:S06]  /*0250*/  @P0 IADD3 R7, PT, PT, R7, 0x1, RZ ;  /* 0x0000000107070810 */ /* 0x000fcc0007ffe0ff */
        /* <DEDUP_REMOVED lines=15> */
[----:B0-----:R-:W-:Y:S05]  /*0350*/  @P0 BRA `(.L_x_104) ;  /* 0x0000000400d00947 */ /* 0x001fea0003800000 */
[----:B------:R-:W-:Y:S01]  /*0360*/  IMAD.IADD R4, R7, 0x1, -R14 ;  /* 0x0000000107047824 */ /* 0x000fe200078e0a0e */
[----:B------:R-:W-:Y:S01]  /*0370*/  BSSY.RECONVERGENT B1, `(.L_x_105) ;  /* 0x0000021000017945 */ /* 0x000fe20003800200 */
[----:B------:R-:W-:-:S03]  /*0380*/  MOV R6, R14 ;  /* 0x0000000e00067202 */ /* 0x000fc60000000f00 */
[----:B------:R-:W-:Y:S01]  /*0390*/  LOP3.LUT P0, R15, R4, 0x3, RZ, 0xc0, !PT ;  /* 0x00000003040f7812 */ /* 0x000fe2000780c0ff */
[----:B------:R-:W-:-:S12]  /*03a0*/  IMAD.MOV.U32 R4, RZ, RZ, 0x3f800000 ;  /* 0x3f800000ff047424 */ /* 0x000fd800078e00ff */
[----:B------:R-:W-:Y:S05]  /*03b0*/  @!P0 BRA `(.L_x_106) ;  /* 0x0000000000708947 */ /* 0x000fea0003800000 */
[----:B------:R-:W0:Y:S01]  /*03c0*/  LDC.64 R12, c[0x0][0x3b0] ;  /* 0x0000ec00ff0c7b82 */ /* 0x000e220000000a00 */
[----:B------:R-:W-:Y:S02]  /*03d0*/  IMAD.MOV R15, RZ, RZ, -R15 ;  /* 0x000000ffff0f7224 */ /* 0x000fe400078e0a0f */
[----:B------:R-:W-:Y:S02]  /*03e0*/  IMAD.MOV.U32 R4, RZ, RZ, 0x3f800000 ;  /* 0x3f800000ff047424 */ /* 0x000fe400078e00ff */
[----:B------:R-:W-:-:S03]  /*03f0*/  IMAD.MOV.U32 R6, RZ, RZ, R14 ;  /* 0x000000ffff067224 */ /* 0x000fc600078e000e */
[----:B------:R-:W1:Y:S08]  /*0400*/  LDC.64 R10, c[0x0][0x3a0] ;  /* 0x0000e800ff0a7b82 */ /* 0x000e700000000a00 */
[----:B------:R-:W2:Y:S02]  /*0410*/  LDC.64 R8, c[0x0][0x398] ;  /* 0x0000e600ff087b82 */ /* 0x000ea40000000a00 */
.L_x_110:
        /* <DEDUP_REMOVED lines=12> */
[----:B------:R1:W5:Y:S01]  /*04e0*/  LDG.E R4, desc[UR6][R16.64] ;  /* 0x0000000610047981 */ /* 0x000362000c1e1900 */
[----:B------:R-:W-:Y:S05]  /*04f0*/  BRA `(.L_x_109) ;  /* 0x0000000000147947 */ /* 0x000fea0003800000 */
.L_x_108:
[----:B------:R-:W-:Y:S01]  /*0500*/  IMAD R19, R19, UR8, R3 ;  /* 0x0000000813137c24 */ /* 0x000fe2000f8e0203 */
[----:B------:R-:W2:Y:S03]  /*0510*/  LDG.E R16, desc[UR6][R16.64] ;  /* 0x0000000610107981 */ /* 0x000ea6000c1e1900 */
[----:B0-----:R-:W-:-:S06]  /*0520*/  IMAD.WIDE R18, R19, 0x4, R12 ;  /* 0x0000000413127825 */ /* 0x001fcc00078e020c */
[----:B------:R-:W2:Y:S02]  /*0530*/  LDG.E R18, desc[UR6][R18.64] ;  /* 0x0000000612127981 */ /* 0x000ea4000c1e1900 */
[----:B--2--5:R-:W-:-:S07]  /*0540*/  FFMA R5, -R16, R18, R5 ;  /* 0x0000001210057223 */ /* 0x024fce0000000105 */
.L_x_109:
[----:B------:R-:W-:Y:S05]  /*0550*/  BSYNC.RECONVERGENT B2 ;  /* 0x0000000000027941 */ /* 0x000fea0003800200 */
.L_x_107:
[----:B------:R-:W-:Y:S01]  /*0560*/  VIADD R6, R6, 0x1 ;  /* 0x0000000106067836 */ /* 0x000fe20000000000 */
[----:B------:R-:W-:Y:S06]  /*0570*/  @P1 BRA `(.L_x_110) ;  /* 0xfffffffc00a81947 */ /* 0x000fec000383ffff */
.L_x_106:
[----:B------:R-:W-:Y:S05]  /*0580*/  BSYNC.RECONVERGENT B1 ;  /* 0x0000000000017941 */ /* 0x000fea0003800200 */
.L_x_105:
[----:B------:R-:W-:-:S04]  /*0590*/  IADD3 R8, PT, PT, R14, -R7, RZ ;  /* 0x800000070e087210 */ /* 0x000fc80007ffe0ff */
[----:B------:R-:W-:-:S13]  /*05a0*/  ISETP.GT.U32.AND P0, PT, R8, -0x4, PT ;  /* 0xfffffffc0800780c */ /* 0x000fda0003f04070 */
[----:B------:R-:W-:Y:S05]  /*05b0*/  @P0 BRA `(.L_x_104) ;  /* 0x0000000400380947 */ /* 0x000fea0003800000 */
[----:B------:R-:W2:Y:S01]  /*05c0*/  LDC.64 R10, c[0x0][0x398] ;  /* 0x0000e600ff0a7b82 */ /* 0x000ea20000000a00 */
[----:B------:R-:W-:-:S07]  /*05d0*/  IMAD.IADD R7, R6, 0x1, -R7 ;  /* 0x0000000106077824 */ /* 0x000fce00078e0a07 */
[----:B0-----:R-:W0:Y:S08]  /*05e0*/  LDC.64 R12, c[0x0][0x3a0] ;  /* 0x0000e800ff0c7b82 */ /* 0x001e300000000a00 */
[----:B------:R-:W3:Y:S01]  /*05f0*/  LDC.64 R8, c[0x0][0x3b0] ;  /* 0x0000ec00ff087b82 */ /* 0x000ee20000000a00 */
[----:B--2---:R-:W-:-:S05]  /*0600*/  IADD3 R10, P0, PT, R10, 0x8, RZ ;  /* 0x000000080a0a7810 */ /* 0x004fca0007f1e0ff */
[----:B------:R-:W-:Y:S01]  /*0610*/  IMAD.X R11, RZ, RZ, R11, P0 ;  /* 0x000000ffff0b7224 */ /* 0x000fe200000e060b */
[----:B0-----:R-:W-:-:S05]  /*0620*/  IADD3 R12, P1, PT, R12, 0x8, RZ ;  /* 0x000000080c0c7810 */ /* 0x001fca0007f3e0ff */
[----:B------:R-:W-:-:S08]  /*0630*/  IMAD.X R13, RZ, RZ, R13, P1 ;  /* 0x000000ffff0d7224 */ /* 0x000fd000008e060d */
.L_x_123:
[----:B-1----:R-:W-:-:S05]  /*0640*/  IMAD.WIDE R16, R6, 0x4, R10 ;  /* 0x0000000406107825 */ /* 0x002fca00078e020a */
        /* <DEDUP_REMOVED lines=8> */
[----:B------:R-:W2:Y:S03]  /*06d0*/  LDG.E R20, desc[UR6][R14.64+-0x8] ;  /* 0xfffff8060e147981 */ /* 0x000ea6000c1e1900 */
[----:B---3--:R-:W-:-:S06]  /*06e0*/  IMAD.WIDE R18, R19, 0x4, R8 ;  /* 0x0000000413127825 */ /* 0x008fcc00078e0208 */
[----:B------:R-:W2:Y:S02]  /*06f0*/  LDG.E R18, desc[UR6][R18.64] ;  /* 0x0000000612127981 */ /* 0x000ea4000c1e1900 */
[----:B--2--5:R-:W-:Y:S01]  /*0700*/  FFMA R5, -R20, R18, R5 ;  /* 0x0000001214057223 */ /* 0x024fe20000000105 */
[----:B------:R-:W-:Y:S06]  /*0710*/  BRA `(.L_x_113) ;  /* 0x0000000000147947 */ /* 0x000fec0003800000 */
.L_x_112:
[----:B------:R-:W-:Y:S01]  /*0720*/  UPRMT UR4, UR10, 0x8880, URZ ;  /* 0x000088800a047896 */ /* 0x000fe200080000ff */
[----:B------:R-:W-:-:S05]  /*0730*/  ISETP.NE.AND P0, PT, R19, R0, PT ;  /* 0x000000001300720c */ /* 0x000fca0003f05270 */
[----:B------:R-:W-:-:S13]  /*0740*/  ISETP.NE.OR P0, PT, RZ, UR4, P0 ;  /* 0x00000004ff007c0c */ /* 0x000fda0008705670 */
[----:B------:R-:W-:Y:S05]  /*0750*/  @P0 BRA `(.L_x_113) ;  /* 0x0000000000040947 */ /* 0x000fea0003800000 */
[----:B-----5:R0:W5:Y:S02]  /*0760*/  LDG.E R4, desc[UR6][R14.64+-0x8] ;  /* 0xfffff8060e047981 */ /* 0x020164000c1e1900 */
.L_x_113:
[----:B------:R-:W-:Y:S05]  /*0770*/  BSYNC.RECONVERGENT B1 ;  /* 0x0000000000017941 */ /* 0x000fea0003800200 */
.L_x_111:
        /* <DEDUP_REMOVED lines=8> */
[----:B-----5:R1:W5:Y:S01]  /*0800*/  LDG.E R4, desc[UR6][R14.64+-0x4] ;  /* 0xfffffc060e047981 */ /* 0x020362000c1e1900 */
[----:B------:R-:W-:Y:S05]  /*0810*/  BRA `(.L_x_116) ;  /* 0x0000000000147947 */ /* 0x000fea0003800000 */
.L_x_115:
[----:B------:R-:W-:Y:S01]  /*0820*/  IMAD R19, R19, UR9, R3 ;  /* 0x0000000913137c24 */ /* 0x000fe2000f8e0203 */
[----:B------:R-:W2:Y:S03]  /*0830*/  LDG.E R20, desc[UR6][R14.64+-0x4] ;  /* 0xfffffc060e147981 */ /* 0x000ea6000c1e1900 */
[----:B---3--:R-:W-:-:S06]  /*0840*/  IMAD.WIDE R18, R19, 0x4, R8 ;  /* 0x0000000413127825 */ /* 0x008fcc00078e0208 */
[----:B------:R-:W2:Y:S02]  /*0850*/  LDG.E R18, desc[UR6][R18.64] ;  /* 0x0000000612127981 */ /* 0x000ea4000c1e1900 */
[----:B--2--5:R-:W-:-:S07]  /*0860*/  FFMA R5, -R20, R18, R5 ;  /* 0x0000001214057223 */ /* 0x024fce0000000105 */
.L_x_116:
[----:B------:R-:W-:Y:S05]  /*0870*/  BSYNC.RECONVERGENT B1 ;  /* 0x0000000000017941 */ /* 0x000fea0003800200 */
.L_x_114:
        /* <DEDUP_REMOVED lines=10> */
.L_x_118:
[----:B------:R-:W-:Y:S01]  /*0920*/  IMAD R19, R19, UR9, R3 ;  /* 0x0000000913137c24 */ /* 0x000fe2000f8e0203 */
[----:B------:R-:W2:Y:S03]  /*0930*/  LDG.E R20, desc[UR6][R14.64] ;  /* 0x000000060e147981 */ /* 0x000ea6000c1e1900 */
[----:B---3--:R-:W-:-:S06]  /*0940*/  IMAD.WIDE R18, R19, 0x4, R8 ;  /* 0x0000000413127825 */ /* 0x008fcc00078e0208 */
[----:B------:R-:W2:Y:S02]  /*0950*/  LDG.E R18, desc[UR6][R18.64] ;  /* 0x0000000612127981 */ /* 0x000ea4000c1e1900 */
[----:B--2--5:R-:W-:-:S07]  /*0960*/  FFMA R5, -R20, R18, R5 ;  /* 0x0000001214057223 */ /* 0x024fce0000000105 */
.L_x_119:
[----:B------:R-:W-:Y:S05]  /*0970*/  BSYNC.RECONVERGENT B1 ;  /* 0x0000000000017941 */ /* 0x000fea0003800200 */
.L_x_117:
        /* <DEDUP_REMOVED lines=8> */
[----:B-----5:R4:W5:Y:S01]  /*0a00*/  LDG.E R4, desc[UR6][R14.64+0x4] ;  /* 0x000004060e047981 */ /* 0x020962000c1e1900 */
[----:B------:R-:W-:Y:S05]  /*0a10*/  BRA `(.L_x_122) ;  /* 0x0000000000147947 */ /* 0x000fea0003800000 */
.L_x_121:
[----:B------:R-:W-:Y:S01]  /*0a20*/  IMAD R17, R17, UR9, R3 ;  /* 0x0000000911117c24 */ /* 0x000fe2000f8e0203 */
[----:B012---:R-:W2:Y:S03]  /*0a30*/  LDG.E R14, desc[UR6][R14.64+0x4] ;  /* 0x000004060e0e7981 */ /* 0x007ea6000c1e1900 */
[----:B---3--:R-:W-:-:S06]  /*0a40*/  IMAD.WIDE R16, R17, 0x4, R8 ;  /* 0x0000000411107825 */ /* 0x008fcc00078e0208 */
[----:B------:R-:W2:Y:S02]  /*0a50*/  LDG.E R16, desc[UR6][R16.64] ;  /* 0x0000000610107981 */ /* 0x000ea4000c1e1900 */
[----:B--2--5:R-:W-:-:S07]  /*0a60*/  FFMA R5, -R14, R16, R5 ;  /* 0x000000100e057223 */ /* 0x024fce0000000105 */
.L_x_122:
[----:B------:R-:W-:Y:S05]  /*0a70*/  BSYNC.RECONVERGENT B1 ;  /* 0x0000000000017941 */ /* 0x000fea0003800200 */
.L_x_120:
[----:B------:R-:W-:Y:S01]  /*0a80*/  VIADD R6, R6, 0x4 ;  /* 0x0000000406067836 */ /* 0x000fe20000000000 */
[----:B------:R-:W-:Y:S06]  /*0a90*/  @P1 BRA `(.L_x_123) ;  /* 0xfffffff800e81947 */ /* 0x000fec000383ffff */
.L_x_104:
[----:B------:R-:W-:Y:S05]  /*0aa0*/  BSYNC.RECONVERGENT B0 ;  /* 0x0000000000007941 */ /* 0x000fea0003800200 */
.L_x_103:
[----:B-----5:R-:W0:Y:S01]  /*0ab0*/  MUFU.RCP R3, R4 ;  /* 0x0000000400037308 */ /* 0x020e220000001000 */
[----:B------:R-:W1:Y:S01]  /*0ac0*/  LDCU.U8 UR4, c[0x0][0x3bc] ;  /* 0x00007780ff0477ac */ /* 0x000e620008000000 */
[----:B------:R-:W-:Y:S06]  /*0ad0*/  BSSY.RECONVERGENT B0, `(.L_x_124) ;  /* 0x000000e000007945 */ /* 0x000fec0003800200 */
[----:B------:R-:W2:Y:S01]  /*0ae0*/  FCHK P0, R5, R4 ;  /* 0x0000000405007302 */ /* 0x000ea20000000000 */
[----:B0-----:R-:W-:Y:S01]  /*0af0*/  FFMA R0, R3, -R4, 1 ;  /* 0x3f80000003007423 */ /* 0x001fe20000000804 */
[----:B-1----:R-:W-:-:S03]  /*0b00*/  UPRMT UR4, UR4, 0x8880, URZ ;  /* 0x0000888004047896 */ /* 0x002fc600080000ff */
[----:B------:R-:W-:-:S04]  /*0b10*/  FFMA R0, R3, R0, R3 ;  /* 0x0000000003007223 */ /* 0x000fc80000000003 */
[----:B------:R-:W-:Y:S01]  /*0b20*/  FFMA R6, R0, R5, RZ ;  /* 0x0000000500067223 */ /* 0x000fe200000000ff */
[----:B------:R-:W-:-:S03]  /*0b30*/  ISETP.NE.AND P2, PT, RZ, UR4, PT ;  /* 0x00000004ff007c0c */ /* 0x000fc6000bf45270 */
[----:B------:R-:W-:-:S04]  /*0b40*/  FFMA R3, R6, -R4, R5 ;  /* 0x8000000406037223 */ /* 0x000fc80000000005 */
[----:B------:R-:W-:Y:S01]  /*0b50*/  FFMA R0, R0, R3, R6 ;  /* 0x0000000300007223 */ /* 0x000fe20000000006 */
[----:B--2---:R-:W-:Y:S06]  /*0b60*/  @!P0 BRA `(.L_x_125) ;  /* 0x0000000000108947 */ /* 0x004fec0003800000 */
[----:B------:R-:W-:Y:S01]  /*0b70*/  MOV R3, R4 ;  /* 0x0000000400037202 */ /* 0x000fe20000000f00 */
[----:B------:R-:W-:Y:S01]  /*0b80*/  IMAD.MOV.U32 R0, RZ, RZ, R5 ;  /* 0x000000ffff007224 */ /* 0x000fe200078e0005 */
[----:B------:R-:W-:-:S07]  /*0b90*/  MOV R4, 0xbb0 ;  /* 0x00000bb000047802 */ /* 0x000fce0000000f00 */
[----:B---34-:R-:W-:Y:S05]  /*0ba0*/  CALL.REL.NOINC `($__internal_3_$__cuda_sm3x_div_rn_noftz_f32_slowpath) ;  /* 0x0000000000187944 */ /* 0x018fea0003c00000 */
.L_x_125:
[----:B------:R-:W-:Y:S05]  /*0bb0*/  BSYNC.RECONVERGENT B0 ;  /* 0x0000000000007941 */ /* 0x000fea0003800200 */
.L_x_124:
[----:B------:R-:W0:Y:S01]  /*0bc0*/  LDC.64 R6, c[0x0][0x3b0] ;  /* 0x0000ec00ff067b82 */ /* 0x000e220000000a00 */
[----:B------:R-:W-:Y:S01]  /*0bd0*/  FSEL R5, R0, R5, !P2 ;  /* 0x0000000500057208 */ /* 0x000fe20005000000 */
[----:B0-----:R-:W-:-:S05]  /*0be0*/  IMAD.WIDE R2, R2, 0x4, R6 ;  /* 0x0000000402027825 */ /* 0x001fca00078e0206 */
[----:B------:R-:W-:Y:S01]  /*0bf0*/  STG.E desc[UR6][R2.64], R5 ;  /* 0x0000000502007986 */ /* 0x000fe2000c101906 */
[----:B------:R-:W-:Y:S05]  /*0c00*/  EXIT ;  /* 0x000000000000794d */ /* 0x000fea0003800000 */
        .weak           $__internal_3_$__cuda_sm3x_div_rn_noftz_f32_slowpath
        .type           $__internal_3_$__cuda_sm3x_div_rn_noftz_f32_slowpath,@function
        .size           $__internal_3_$__cuda_sm3x_div_rn_noftz_f32_slowpath,(.L_x_365 - $__internal_3_$__cuda_sm3x_div_rn_noftz_f32_slowpath)
$__internal_3_$__cuda_sm3x_div_rn_noftz_f32_slowpath:
[----:B------:R-:W-:Y:S01]  /*0c10*/  SHF.R.U32.HI R7, RZ, 0x17, R3 ;  /* 0x00000017ff077819 */ /* 0x000fe20000011603 */
[----:B------:R-:W-:Y:S01]  /*0c20*/  BSSY.RECONVERGENT B1, `(.L_x_126) ;  /* 0x0000062000017945 */ /* 0x000fe20003800200 */
[----:B------:R-:W-:Y:S02]  /*0c30*/  SHF.R.U32.HI R6, RZ, 0x17, R0 ;  /* 0x00000017ff067819 */ /* 0x000fe40000011600 */
[----:B------:R-:W-:Y:S02]  /*0c40*/  LOP3.LUT R12, R7, 0xff, RZ, 0xc0, !PT ;  /* 0x000000ff070c7812 */ /* 0x000fe400078ec0ff */
[----:B------:R-:W-:-:S03]  /*0c50*/  LOP3.LUT R10, R6, 0xff, RZ, 0xc0, !PT ;  /* 0x000000ff060a7812 */ /* 0x000fc600078ec0ff */
[----:B------:R-:W-:Y:S02]  /*0c60*/  VIADD R8, R12, 0xffffffff ;  /* 0xffffffff0c087836 */ /* 0x000fe40000000000 */
[----:B------:R-:W-:-:S03]  /*0c70*/  VIADD R7, R10, 0xffffffff ;  /* 0xffffffff0a077836 */ /* 0x000fc60000000000 */
        /* <DEDUP_REMOVED lines=22> */
[----:B------:R-:W-:Y:S01]  /*0de0*/  @P0 MOV R6, RZ ;  /* 0x000000ff00060202 */ /* 0x000fe20000000f00 */
[----:B------:R-:W-:Y:S02]  /*0df0*/  @!P0 IMAD.MOV.U32 R6, RZ, RZ, -0x40 ;  /* 0xffffffc0ff068424 */ /* 0x000fe400078e00ff */
[----:B------:R-:W-:Y:S01]  /*0e00*/  @!P0 FFMA R0, R0, 1.84467440737095516160e+19, RZ ;  /* 0x5f80000000008823 */ /* 0x000fe200000000ff */
[----:B------:R-:W-:Y:S01]  /*0e10*/  @!P1 FFMA R3, R3, 1.84467440737095516160e+19, RZ ;  /* 0x5f80000003039823 */ /* 0x000fe200000000ff */
[----:B------:R-:W-:-:S07]  /*0e20*/  @!P1 VIADD R6, R6, 0x40 ;  /* 0x0000004006069836 */ /* 0x000fce0000000000 */
.L_x_127:
[----:B------:R-:W-:Y:S01]  /*0e30*/  LEA R8, R12, 0xc0800000, 0x17 ;  /* 0xc08000000c087811 */ /* 0x000fe200078eb8ff */
[----:B------:R-:W-:Y:S04]  /*0e40*/  BSSY.RECONVERGENT B2, `(.L_x_132) ;  /* 0x0000036000027945 */ /* 0x000fe80003800200 */
[----:B------:R-:W-:Y:S02]  /*0e50*/  IMAD.IADD R8, R3, 0x1, -R8 ;  /* 0x0000000103087824 */ /* 0x000fe400078e0a08 */
[----:B------:R-:W-:Y:S02]  /*0e60*/  VIADD R3, R10, 0xffffff81 ;  /* 0xffffff810a037836 */ /* 0x000fe40000000000 */
[----:B------:R-:W0:Y:S01]  /*0e70*/  MUFU.RCP R7, R8 ;  /* 0x0000000800077308 */ /* 0x000e220000001000 */
[----:B------:R-:W-:Y:S01]  /*0e80*/  FADD.FTZ R9, -R8, -RZ ;  /* 0x800000ff08097221 */ /* 0x000fe20000010100 */
[----:B------:R-:W-:-:S03]  /*0e90*/  IMAD R0, R3, -0x800000, R0 ;  /* 0xff80000003007824 */ /* 0x000fc600078e0200 */
[----:B0-----:R-:W-:-:S04]  /*0ea0*/  FFMA R10, R7, R9, 1 ;  /* 0x3f800000070a7423 */ /* 0x001fc80000000009 */
[----:B------:R-:W-:-:S04]  /*0eb0*/  FFMA R14, R7, R10, R7 ;  /* 0x0000000a070e7223 */ /* 0x000fc80000000007 */
[----:B------:R-:W-:-:S04]  /*0ec0*/  FFMA R7, R0, R14, RZ ;  /* 0x0000000e00077223 */ /* 0x000fc800000000ff */
[----:B------:R-:W-:-:S04]  /*0ed0*/  FFMA R10, R9, R7, R0 ;  /* 0x00000007090a7223 */ /* 0x000fc80000000000 */
[----:B------:R-:W-:Y:S01]  /*0ee0*/  FFMA R11, R14, R10, R7 ;  /* 0x0000000a0e0b7223 */ /* 0x000fe20000000007 */
[----:B------:R-:W-:-:S03]  /*0ef0*/  IADD3 R7, PT, PT, R3, 0x7f, -R12 ;  /* 0x0000007f03077810 */ /* 0x000fc60007ffe80c */
[----:B------:R-:W-:Y:S01]  /*0f00*/  FFMA R10, R9, R11, R0 ;  /* 0x0000000b090a7223 */ /* 0x000fe20000000000 */
[----:B------:R-:W-:-:S03]  /*0f10*/  IADD3 R7, PT, PT, R7, R6, RZ ;  /* 0x0000000607077210 */ /* 0x000fc60007ffe0ff */
        /* <DEDUP_REMOVED lines=15> */
[C---:B------:R-:W-:Y:S02]  /*1010*/  VIADD R8, R9.reuse, 0x20 ;  /* 0x0000002009087836 */ /* 0x040fe40000000000 */
[CCC-:B------:R-:W-:Y:S01]  /*1020*/  FFMA.RM R6, R14.reuse, R10.reuse, R11.reuse ;  /* 0x0000000a0e067223 */ /* 0x1c0fe2000000400b */
[----:B------:R-:W-:Y:S02]  /*1030*/  ISETP.NE.AND P3, PT, R9, RZ, PT ;  /* 0x000000ff0900720c */ /* 0x000fe40003f65270 */
[----:B------:R-:W-:Y:S01]  /*1040*/  LOP3.LUT R7, R3, 0x7fffff, RZ, 0xc0, !PT ;  /* 0x007fffff03077812 */ /* 0x000fe200078ec0ff */
[----:B------:R-:W-:Y:S01]  /*1050*/  FFMA.RP R3, R14, R10, R11 ;  /* 0x0000000a0e037223 */ /* 0x000fe2000000800b */
[----:B------:R-:W-:Y:S01]  /*1060*/  ISETP.NE.AND P1, PT, R9, RZ, PT ;  /* 0x000000ff0900720c */ /* 0x000fe20003f25270 */
        /* <DEDUP_REMOVED lines=11> */
[----:B------:R-:W-:-:S04]  /*1120*/  LOP3.LUT R3, R3, R6, RZ, 0xc0, !PT ;  /* 0x0000000603037212 */ /* 0x000fc800078ec0ff */
[----:B------:R-:W-:-:S04]  /*1130*/  IADD3 R3, PT, PT, R8, R3, RZ ;  /* 0x0000000308037210 */ /* 0x000fc80007ffe0ff */
[----:B------:R-:W-:Y:S01]  /*1140*/  LOP3.LUT R0, R3, R0, RZ, 0xfc, !PT ;  /* 0x0000000003007212 */ /* 0x000fe200078efcff */
[----:B------:R-:W-:Y:S06]  /*1150*/  BRA `(.L_x_135) ;  /* 0x0000000000107947 */ /* 0x000fec0003800000 */
.L_x_134:
[----:B------:R-:W-:-:S04]  /*1160*/  LOP3.LUT R0, R0, 0x80000000, RZ, 0xc0, !PT ;  /* 0x8000000000007812 */ /* 0x000fc800078ec0ff */
[----:B------:R-:W-:Y:S01]  /*1170*/  LOP3.LUT R0, R0, 0x7f800000, RZ, 0xfc, !PT ;  /* 0x7f80000000007812 */ /* 0x000fe200078efcff */
[----:B------:R-:W-:Y:S06]  /*1180*/  BRA `(.L_x_135) ;  /* 0x0000000000047947 */ /* 0x000fec0003800000 */
.L_x_133:
[----:B------:R-:W-:-:S07]  /*1190*/  IMAD R0, R7, 0x800000, R0 ;  /* 0x0080000007007824 */ /* 0x000fce00078e0200 */
.L_x_135:
[----:B------:R-:W-:Y:S05]  /*11a0*/  BSYNC.RECONVERGENT B2 ;  /* 0x0000000000027941 */ /* 0x000fea0003800200 */
.L_x_132:
[----:B------:R-:W-:Y:S05]  /*11b0*/  BRA `(.L_x_136) ;  /* 0x0000000000207947 */ /* 0x000fea0003800000 */
.L_x_131:
[----:B------:R-:W-:-:S04]  /*11c0*/  LOP3.LUT R0, R3, 0x80000000, R0, 0x48, !PT ;  /* 0x8000000003007812 */ /* 0x000fc800078e4800 */
[----:B------:R-:W-:Y:S01]  /*11d0*/  LOP3.LUT R0, R0, 0x7f800000, RZ, 0xfc, !PT ;  /* 0x7f80000000007812 */ /* 0x000fe200078efcff */
[----:B------:R-:W-:Y:S06]  /*11e0*/  BRA `(.L_x_136) ;  /* 0x0000000000147947 */ /* 0x000fec0003800000 */
.L_x_130:
[----:B------:R-:W-:Y:S01]  /*11f0*/  LOP3.LUT R0, R3, 0x80000000, R0, 0x48, !PT ;  /* 0x8000000003007812 */ /* 0x000fe200078e4800 */
[----:B------:R-:W-:Y:S06]  /*1200*/  BRA `(.L_x_136) ;  /* 0x00000000000c7947 */ /* 0x000fec0003800000 */
.L_x_129:
[----:B------:R-:W0:Y:S01]  /*1210*/  MUFU.RSQ R0, -QNAN ;  /* 0xffc0000000007908 */ /* 0x000e220000001400 */
[----:B------:R-:W-:Y:S05]  /*1220*/  BRA `(.L_x_136) ;  /* 0x0000000000047947 */ /* 0x000fea0003800000 */
.L_x_128:
[----:B------:R-:W-:-:S07]  /*1230*/  FADD.FTZ R0, R0, R3 ;  /* 0x0000000300007221 */ /* 0x000fce0000010000 */
.L_x_136:
[----:B------:R-:W-:Y:S05]  /*1240*/  BSYNC.RECONVERGENT B1 ;  /* 0x0000000000017941 */ /* 0x000fea0003800200 */
.L_x_126:
[----:B------:R-:W-:Y:S02]  /*1250*/  IMAD.MOV.U32 R6, RZ, RZ, R4 ;  /* 0x000000ffff067224 */ /* 0x000fe400078e0004 */
[----:B------:R-:W-:-:S04]  /*1260*/  IMAD.MOV.U32 R7, RZ, RZ, 0x0 ;  /* 0x00000000ff077424 */ /* 0x000fc800078e00ff */
[----:B0-----:R-:W-:Y:S05]  /*1270*/  RET.REL.NODEC R6 `(sparse_trsv_lower_level_multi_rhs_f32) ;  /* 0xffffffec06607950 */ /* 0x001fea0003c3ffff */
.L_x_137:
        /* <DEDUP_REMOVED lines=16> */
.L_x_365:


//--------------------- .text.ic0_level_f64       --------------------------
	.section	.text.ic0_level_f64,"ax",@progbits
	.align	128
        .global         ic0_level_f64
        .type           ic0_level_f64,@function
        .size           ic0_level_f64,(.L_x_367 - ic0_level_f64)
        .other          ic0_level_f64,@"STO_CUDA_ENTRY STV_DEFAULT"
ic0_level_f64:
.text.ic0_level_f64:
        /* <DEDUP_REMOVED lines=10> */
[----:B0-----:R-:W-:-:S06]  /*00a0*/  IMAD.WIDE R2, R5, 0x4, R2 ;  /* 0x0000000405027825 */ /* 0x001fcc00078e0202 */
[----:B------:R-:W0:Y:S01]  /*00b0*/  LDC.64 R4, c[0x0][0x390] ;  /* 0x0000e400ff047b82 */ /* 0x000e220000000a00 */
[----:B-1----:R-:W0:Y:S02]  /*00c0*/  LDG.E R0, desc[UR4][R2.64] ;  /* 0x0000000402007981 */ /* 0x002e24000c1e1900 */
[----:B0-----:R-:W-:-:S05]  /*00d0*/  IMAD.WIDE R4, R0, 0x4, R4 ;  /* 0x0000000400047825 */ /* 0x001fca00078e0204 */
[----:B------:R-:W2:Y:S04]  /*00e0*/  LDG.E R12, desc[UR4][R4.64] ;  /* 0x00000004040c7981 */ /* 0x000ea8000c1e1900 */
[----:B------:R-:W2:Y:S01]  /*00f0*/  LDG.E R13, desc[UR4][R4.64+0x4] ;  /* 0x00000404040d7981 */ /* 0x000ea2000c1e1900 */
[----:B------:R-:W-:Y:S01]  /*0100*/  BSSY.RECONVERGENT B0, `(.L_x_138) ;  /* 0x000004e000007945 */ /* 0x000fe20003800200 */
[----:B--2---:R-:W-:-:S13]  /*0110*/  ISETP.GE.AND P0, PT, R12, R13, PT ;  /* 0x0000000d0c00720c */ /* 0x004fda0003f06270 */
[----:B------:R-:W-:Y:S05]  /*0120*/  @P0 BRA `(.L_x_139) ;  /* 0x00000004002c0947 */ /* 0x000fea0003800000 */
[----:B------:R-:W-:-:S07]  /*0130*/  IMAD.MOV.U32 R14, RZ, RZ, R12 ;  /* 0x000000ffff0e7224 */ /* 0x000fce00078e000c */
.L_x_149:
[----:B------:R-:W0:Y:S02]  /*0140*/  LDC.64 R2, c[0x0][0x398] ;  /* 0x0000e600ff027b82 */ /* 0x000e240000000a00 */
[----:B0-----:R-:W-:-:S06]  /*0150*/  IMAD.WIDE R2, R14, 0x4, R2 ;  /* 0x000000040e027825 */ /* 0x001fcc00078e0202 */
[----:B------:R-:W2:Y:S02]  /*0160*/  LDG.E R3, desc[UR4][R2.64] ;  /* 0x0000000402037981 */ /* 0x000ea4000c1e1900 */
[----:B--2---:R-:W-:-:S13]  /*0170*/  ISETP.GE.AND P0, PT, R3, R0, PT ;  /* 0x000000000300720c */ /* 0x004fda0003f06270 */
[----:B------:R-:W-:Y:S05]  /*0180*/  @P0 BRA `(.L_x_139) ;  /* 0x0000000400140947 */ /* 0x000fea0003800000 */
[----:B------:R-:W0:Y:S08]  /*0190*/  LDC.64 R8, c[0x0][0x390] ;  /* 0x0000e400ff087b82 */ /* 0x000e300000000a00 */
[----:B------:R-:W1:Y:S01]  /*01a0*/  LDC.64 R4, c[0x0][0x3a0] ;  /* 0x0000e800ff047b82 */ /* 0x000e620000000a00 */
[----:B0-----:R-:W-:-:S05]  /*01b0*/  IMAD.WIDE R8, R3, 0x4, R8 ;  /* 0x0000000403087825 */ /* 0x001fca00078e0208 */
[----:B------:R-:W2:Y:S04]  /*01c0*/  LDG.E R11, desc[UR4][R8.64] ;  /* 0x00000004080b7981 */ /* 0x000ea8000c1e1900 */
[----:B------:R-:W2:Y:S01]  /*01d0*/  LDG.E R2, desc[UR4][R8.64+0x4] ;  /* 0x0000040408027981 */ /* 0x000ea2000c1e1900 */
[----:B-1----:R-:W-:-:S05]  /*01e0*/  IMAD.WIDE R4, R14, 0x8, R4 ;  /* 0x000000080e047825 */ /* 0x002fca00078e0204 */
[----:B------:R0:W5:Y:S01]  /*01f0*/  LDG.E.64 R6, desc[UR4][R4.64] ;  /* 0x0000000404067981 */ /* 0x000162000c1e1b00 */
[----:B------:R-:W-:Y:S01]  /*0200*/  BSSY.RECONVERGENT B1, `(.L_x_140) ;  /* 0x000001f000017945 */ /* 0x000fe20003800200 */
[----:B--2---:R-:W-:-:S13]  /*0210*/  ISETP.GE.AND P0, PT, R11, R2, PT ;  /* 0x000000020b00720c */ /* 0x004fda0003f06270 */
[----:B0-----:R-:W-:Y:S05]  /*0220*/  @P0 BRA `(.L_x_141) ;  /* 0x0000000000700947 */ /* 0x001fea0003800000 */
[----:B------:R-:W-:-:S07]  /*0230*/  IMAD.MOV.U32 R9, RZ, RZ, R11 ;  /* 0x000000ffff097224 */ /* 0x000fce00078e000b */
.L_x_146:
[----:B------:R-:W0:Y:S02]  /*0240*/  LDC.64 R10, c[0x0][0x398] ;  /* 0x0000e600ff0a7b82 */ /* 0x000e240000000a00 */
[----:B0-----:R-:W-:-:S05]  /*0250*/  IMAD.WIDE R10, R9, 0x4, R10 ;  /* 0x00000004090a7825 */ /* 0x001fca00078e020a */
[----:B------:R-:W2:Y:S02]  /*0260*/  LDG.E R8, desc[UR4][R10.64] ;  /* 0x000000040a087981 */ /* 0x000ea4000c1e1900 */
[----:B--2---:R-:W-:-:S13]  /*0270*/  ISETP.GE.AND P0, PT, R8, R3, PT ;  /* 0x000000030800720c */ /* 0x004fda0003f06270 */
[----:B------:R-:W-:Y:S05]  /*0280*/  @P0 BRA `(.L_x_141) ;  /* 0x0000000000580947 */ /* 0x000fea0003800000 */
[----:B------:R-:W0:Y:S01]  /*0290*/  LDC.64 R16, c[0x0][0x398] ;  /* 0x0000e600ff107b82 */ /* 0x000e220000000a00 */
[----:B------:R-:W-:Y:S01]  /*02a0*/  BSSY.RECONVERGENT B2, `(.L_x_142) ;  /* 0x0000011000027945 */ /* 0x000fe20003800200 */
[----:B------:R-:W-:-:S07]  /*02b0*/  IMAD.MOV.U32 R15, RZ, RZ, R12 ;  /* 0x000000ffff0f7224 */ /* 0x000fce00078e000c */
.L_x_144:
[----:B0-----:R-:W-:-:S06]  /*02c0*/  IMAD.WIDE R10, R15, 0x4, R16 ;  /* 0x000000040f0a7825 */ /* 0x001fcc00078e0210 */
[----:B------:R-:W2:Y:S02]  /*02d0*/  LDG.E R11, desc[UR4][R10.64] ;  /* 0x000000040a0b7981 */ /* 0x000ea4000c1e1900 */
[----:B--2---:R-:W-:-:S13]  /*02e0*/  ISETP.NE.AND P0, PT, R11, R8, PT ;  /* 0x000000080b00720c */ /* 0x004fda0003f05270 */
[----:B------:R-:W-:Y:S05]  /*02f0*/  @!P0 BRA `(.L_x_143) ;  /* 0x0000000000148947 */ /* 0x000fea0003800000 */
[----:B------:R-:W-:Y:S01]  /*0300*/  VIADD R15, R15, 0x1 ;  /* 0x000000010f0f7836 */ /* 0x000fe20000000000 */
[----:B------:R-:W-:-:S04]  /*0310*/  ISETP.LE.AND P1, PT, R11, R8, PT ;  /* 0x000000080b00720c */ /* 0x000fc80003f23270 */
[----:B------:R-:W-:-:S13]  /*0320*/  ISETP.GE.AND P0, PT, R15, R13, PT ;  /* 0x0000000d0f00720c */ /* 0x000fda0003f06270 */
[----:B------:R-:W-:Y:S05]  /*0330*/  @!P0 BRA P1, `(.L_x_144) ;  /* 0xfffffffc00e08947 */ /* 0x000fea000083ffff */
[----:B------:R-:W-:Y:S05]  /*0340*/  BRA `(.L_x_145) ;  /* 0x0000000000187947 */ /* 0x000fea0003800000 */
.L_x_143:
[----:B------:R-:W0:Y:S02]  /*0350*/  LDC.64 R16, c[0x0][0x3a0] ;  /* 0x0000e800ff107b82 */ /* 0x000e240000000a00 */
[----:B0-----:R-:W-:-:S04]  /*0360*/  IMAD.WIDE R10, R15, 0x8, R16 ;  /* 0x000000080f0a7825 */ /* 0x001fc800078e0210 */
[----:B------:R-:W-:Y:S02]  /*0370*/  IMAD.WIDE R16, R9, 0x8, R16 ;  /* 0x0000000809107825 */ /* 0x000fe400078e0210 */
[----:B------:R-:W2:Y:S04]  /*0380*/  LDG.E.64 R10, desc[UR4][R10.64] ;  /* 0x000000040a0a7981 */ /* 0x000ea8000c1e1b00 */
[----:B------:R-:W2:Y:S02]  /*0390*/  LDG.E.64 R16, desc[UR4][R16.64] ;  /* 0x0000000410107981 */ /* 0x000ea4000c1e1b00 */
[----:B--2--5:R-:W-:-:S11]  /*03a0*/  DFMA R6, -R10, R16, R6 ;  /* 0x000000100a06722b */ /* 0x024fd60000000106 */
.L_x_145:
[----:B------:R-:W-:Y:S05]  /*03b0*/  BSYNC.RECONVERGENT B2 ;  /* 0x0000000000027941 */ /* 0x000fea0003800200 */
.L_x_142:
[----:B------:R-:W-:-:S05]  /*03c0*/  VIADD R9, R9, 0x1 ;  /* 0x0000000109097836 */ /* 0x000fca0000000000 */
[----:B------:R-:W-:-:S13]  /*03d0*/  ISETP.NE.AND P0, PT, R9, R2, PT ;  /* 0x000000020900720c */ /* 0x000fda0003f05270 */
[----:B------:R-:W-:Y:S05]  /*03e0*/  @P0 BRA `(.L_x_146) ;  /* 0xfffffffc00940947 */ /* 0x000fea000383ffff */
.L_x_141:
[----:B------:R-:W-:Y:S05]  /*03f0*/  BSYNC.RECONVERGENT B1 ;  /* 0x0000000000017941 */ /* 0x000fea0003800200 */
.L_x_140:
[----:B------:R-:W0:Y:S08]  /*0400*/  LDC.64 R8, c[0x0][0x3a8] ;  /* 0x0000ea00ff087b82 */ /* 0x000e300000000a00 */
[----:B------:R-:W1:Y:S01]  /*0410*/  LDC.64 R24, c[0x0][0x3a0] ;  /* 0x0000e800ff187b82 */ /* 0x000e620000000a00 */
[----:B0-----:R-:W-:-:S06]  /*0420*/  IMAD.WIDE R2, R3, 0x4, R8 ;  /* 0x0000000403027825 */ /* 0x001fcc00078e0208 */
[----:B------:R-:W1:Y:S02]  /*0430*/  LDG.E R3, desc[UR4][R2.64] ;  /* 0x0000000402037981 */ /* 0x000e64000c1e1900 */
[----:B-1----:R-:W-:-:S06]  /*0440*/  IMAD.WIDE R24, R3, 0x8, R24 ;  /* 0x0000000803187825 */ /* 0x002fcc00078e0218 */
[----:B------:R-:W2:Y:S01]  /*0450*/  LDG.E.64 R24, desc[UR4][R24.64] ;  /* 0x0000000418187981 */ /* 0x000ea2000c1e1b00 */
[----:B------:R-:W-:Y:S01]  /*0460*/  IMAD.MOV.U32 R8, RZ, RZ, 0x1 ;  /* 0x00000001ff087424 */ /* 0x000fe200078e00ff */
[----:B-----5:R-:W-:Y:S01]  /*0470*/  FSETP.GEU.AND P1, PT, |R7|, 6.5827683646048100446e-37, PT ;  /* 0x036000000700780b */ /* 0x020fe20003f2e200 */
[----:B------:R-:W-:Y:S01]  /*0480*/  BSSY.RECONVERGENT B1, `(.L_x_147) ;  /* 0x0000011000017945 */ /* 0x000fe20003800200 */
[----:B--2---:R-:W0:Y:S03]  /*0490*/  MUFU.RCP64H R9, R25 ;  /* 0x0000001900097308 */ /* 0x004e260000001800 */
[----:B0-----:R-:W-:-:S08]  /*04a0*/  DFMA R10, -R24, R8, 1 ;  /* 0x3ff00000180a742b */ /* 0x001fd00000000108 */
[----:B------:R-:W-:-:S08]  /*04b0*/  DFMA R10, R10, R10, R10 ;  /* 0x0000000a0a0a722b */ /* 0x000fd0000000000a */
[----:B------:R-:W-:-:S08]  /*04c0*/  DFMA R10, R8, R10, R8 ;  /* 0x0000000a080a722b */ /* 0x000fd00000000008 */
[----:B------:R-:W-:-:S08]  /*04d0*/  DFMA R8, -R24, R10, 1 ;  /* 0x3ff000001808742b */ /* 0x000fd0000000010a */
[----:B------:R-:W-:-:S08]  /*04e0*/  DFMA R8, R10, R8, R10 ;  /* 0x000000080a08722b */ /* 0x000fd0000000000a */
[----:B------:R-:W-:-:S08]  /*04f0*/  DMUL R2, R8, R6 ;  /* 0x0000000608027228 */ /* 0x000fd00000000000 */
[----:B------:R-:W-:-:S08]  /*0500*/  DFMA R10, -R24, R2, R6 ;  /* 0x00000002180a722b */ /* 0x000fd00000000106 */
[----:B------:R-:W-:-:S10]  /*0510*/  DFMA R2, R8, R10, R2 ;  /* 0x0000000a0802722b */ /* 0x000fd40000000002 */
[----:B------:R-:W-:-:S05]  /*0520*/  FFMA R8, RZ, R25, R3 ;  /* 0x00000019ff087223 */ /* 0x000fca0000000003 */
[----:B------:R-:W-:-:S13]  /*0530*/  FSETP.GT.AND P0, PT, |R8|, 1.469367938527859385e-39, PT ;  /* 0x001000000800780b */ /* 0x000fda0003f04200 */
[----:B------:R-:W-:Y:S05]  /*0540*/  @P0 BRA P1, `(.L_x_148) ;  /* 0x0000000000100947 */ /* 0x000fea0000800000 */
[----:B------:R-:W-:Y:S01]  /*0550*/  IMAD.MOV.U32 R8, RZ, RZ, R6 ;  /* 0x000000ffff087224 */ /* 0x000fe200078e0006 */
[----:B------:R-:W-:Y:S01]  /*0560*/  MOV R22, 0x590 ;  /* 0x0000059000167802 */ /* 0x000fe20000000f00 */
[----:B------:R-:W-:-:S07]  /*0570*/  IMAD.MOV.U32 R9, RZ, RZ, R7 ;  /* 0x000000ffff097224 */ /* 0x000fce00078e0007 */
[----:B------:R-:W-:Y:S05]  /*0580*/  CALL.REL.NOINC `($__internal_4_$__cuda_sm20_div_rn_f64_full) ;  /* 0x0000000000f07944 */ /* 0x000fea0003c00000 */
.L_x_148:
[----:B------:R-:W-:Y:S05]  /*0590*/  BSYNC.RECONVERGENT B1 ;  /* 0x0000000000017941 */ /* 0x000fea0003800200 */
.L_x_147:
[----:B------:R0:W-:Y:S01]  /*05a0*/  STG.E.64 desc[UR4][R4.64], R2 ;  /* 0x0000000204007986 */ /* 0x0001e2000c101b04 */
[----:B------:R-:W-:-:S05]  /*05b0*/  VIADD R14, R14, 0x1 ;  /* 0x000000010e0e7836 */ /* 0x000fca0000000000 */
[----:B------:R-:W-:-:S13]  /*05c0*/  ISETP.NE.AND P0, PT, R14, R13, PT ;  /* 0x0000000d0e00720c */ /* 0x000fda0003f05270 */
[----:B0-----:R-:W-:Y:S05]  /*05d0*/  @P0 BRA `(.L_x_149) ;  /* 0xfffffff800d80947 */ /* 0x001fea000383ffff */
.L_x_139:
[----:B------:R-:W-:Y:S05]  /*05e0*/  BSYNC.RECONVERGENT B0 ;  /* 0x0000000000007941 */ /* 0x000fea0003800200 */
.L_x_138:
[----:B------:R-:W0:Y:S01]  /*05f0*/  LDC.64 R4, c[0x0][0x3a8] ;  /* 0x0000ea00ff047b82 */ /* 0x000e220000000a00 */
[----:B------:R-:W1:Y:S07]  /*0600*/  LDCU.64 UR6, c[0x0][0x3b8] ;  /* 0x00007700ff0677ac */ /* 0x000e6e0008000a00 */
[----:B------:R-:W2:Y:S01]  /*0610*/  LDC.64 R2, c[0x0][0x3a0] ;  /* 0x0000e800ff027b82 */ /* 0x000ea20000000a00 */
[----:B------:R-:W-:-:S07]  /*0620*/  ISETP.GE.AND P0, PT, R12, R13, PT ;  /* 0x0000000d0c00720c */ /* 0x000fce0003f06270 */
[----:B------:R-:W3:Y:S01]  /*0630*/  LDC.64 R6, c[0x0][0x3b8] ;  /* 0x0000ee00ff067b82 */ /* 0x000ee20000000a00 */
[----:B0-----:R-:W-:-:S07]  /*0640*/  IMAD.WIDE R4, R0, 0x4, R4 ;  /* 0x0000000400047825 */ /* 0x001fce00078e0204 */
[----:B------:R-:W0:Y:S01]  /*0650*/  LDC.64 R10, c[0x0][0x398] ;  /* 0x0000e600ff0a7b82 */ /* 0x000e220000000a00 */
[----:B------:R-:W2:Y:S07]  /*0660*/  LDG.E R5, desc[UR4][R4.64] ;  /* 0x0000000404057981 */ /* 0x000eae000c1e1900 */
[----:B------:R-:W4:Y:S01]  /*0670*/  LDC.64 R14, c[0x0][0x3a0] ;  /* 0x0000e800ff0e7b82 */ /* 0x000f220000000a00 */
[----:B--2---:R-:W-:-:S05]  /*0680*/  IMAD.WIDE R2, R5, 0x8, R2 ;  /* 0x0000000805027825 */ /* 0x004fca00078e0202 */
[----:B------:R-:W1:Y:S01]  /*0690*/  LDG.E.64 R8, desc[UR4][R2.64] ;  /* 0x0000000402087981 */ /* 0x000e62000c1e1b00 */
[----:B------:R-:W-:Y:S01]  /*06a0*/  BSSY.RECONVERGENT B0, `(.L_x_150) ;  /* 0x000000d000007945 */ /* 0x000fe20003800200 */
[----:B-1----:R-:W-:-:S03]  /*06b0*/  DADD R8, R8, UR6 ;  /* 0x0000000608087e29 */ /* 0x002fc60008000000 */
[----:B0--34-:R-:W-:Y:S08]  /*06c0*/  @P0 BRA `(.L_x_151) ;  /* 0x0000000000280947 */ /* 0x019ff00003800000 */
.L_x_152:
[----:B------:R-:W-:-:S06]  /*06d0*/  IMAD.WIDE R4, R12, 0x4, R10 ;  /* 0x000000040c047825 */ /* 0x000fcc00078e020a */
[----:B------:R-:W2:Y:S02]  /*06e0*/  LDG.E R5, desc[UR4][R4.64] ;  /* 0x0000000404057981 */ /* 0x000ea4000c1e1900 */
[----:B--2---:R-:W-:-:S13]  /*06f0*/  ISETP.GE.AND P0, PT, R5, R0, PT ;  /* 0x000000000500720c */ /* 0x004fda0003f06270 */
[----:B------:R-:W-:Y:S05]  /*0700*/  @P0 BRA `(.L_x_151) ;  /* 0x0000000000180947 */ /* 0x000fea0003800000 */
[----:B------:R-:W-:-:S06]  /*0710*/  IMAD.WIDE R4, R12, 0x8, R14 ;  /* 0x000000080c047825 */ /* 0x000fcc00078e020e */
[----:B------:R-:W2:Y:S01]  /*0720*/  LDG.E.64 R4, desc[UR4][R4.64] ;  /* 0x0000000404047981 */ /* 0x000ea2000c1e1b00 */
[----:B------:R-:W-:-:S05]  /*0730*/  VIADD R12, R12, 0x1 ;  /* 0x000000010c0c7836 */ /* 0x000fca0000000000 */
[----:B------:R-:W-:Y:S01]  /*0740*/  ISETP.NE.AND P0, PT, R12, R13, PT ;  /* 0x0000000d0c00720c */ /* 0x000fe20003f05270 */
[----:B--2---:R-:W-:-:S12]  /*0750*/  DFMA R8, -R4, R4, R8 ;  /* 0x000000040408722b */ /* 0x004fd80000000108 */
[----:B------:R-:W-:Y:S05]  /*0760*/  @P0 BRA `(.L_x_152) ;  /* 0xfffffffc00d80947 */ /* 0x000fea000383ffff */
.L_x_151:
[----:B------:R-:W-:Y:S05]  /*0770*/  BSYNC.RECONVERGENT B0 ;  /* 0x0000000000007941 */ /* 0x000fea0003800200 */
.L_x_150:
[----:B------:R-:W0:Y:S01]  /*0780*/  LDCU.64 UR6, c[0x0][0x3b8] ;  /* 0x00007700ff0677ac */ /* 0x000e220008000a00 */
[----:B------:R-:W-:Y:S01]  /*0790*/  DSETP.GTU.AND P1, PT, R8, RZ, PT ;  /* 0x000000ff0800722a */ /* 0x000fe20003f2c000 */
[----:B------:R-:W-:Y:S01]  /*07a0*/  BSSY.RECONVERGENT B0, `(.L_x_153) ;  /* 0x0000018000007945 */ /* 0x000fe20003800200 */
[----:B0-----:R-:W-:-:S06]  /*07b0*/  DSETP.LT.AND P0, PT, RZ, UR6, PT ;  /* 0x00000006ff007e2a */ /* 0x001fcc000bf01000 */
[----:B------:R-:W-:-:S04]  /*07c0*/  FSEL R7, R7, 0.10717176645994186401, P0 ;  /* 0x3ddb7cdf07077808 */ /* 0x000fc80000000000 */
[----:B------:R-:W-:Y:S02]  /*07d0*/  FSEL R7, R7, R9, !P1 ;  /* 0x0000000907077208 */ /* 0x000fe40004800000 */
[----:B------:R-:W-:Y:S02]  /*07e0*/  FSEL R9, R6, -7.59071635616563200000e+15, P0 ;  /* 0xd9d7bdbb06097808 */ /* 0x000fe40000000000 */
[----:B------:R-:W0:Y:S01]  /*07f0*/  MUFU.RSQ64H R5, R7 ;  /* 0x0000000700057308 */ /* 0x000e220000001c00 */
[----:B------:R-:W-:Y:S01]  /*0800*/  VIADD R4, R7, 0xfcb00000 ;  /* 0xfcb0000007047836 */ /* 0x000fe20000000000 */
[----:B------:R-:W-:Y:S01]  /*0810*/  FSEL R6, R9, R8, !P1 ;  /* 0x0000000809067208 */ /* 0x000fe20004800000 */
[----:B------:R-:W-:Y:S02]  /*0820*/  IMAD.MOV.U32 R8, RZ, RZ, 0x0 ;  /* 0x00000000ff087424 */ /* 0x000fe400078e00ff */
[----:B------:R-:W-:Y:S01]  /*0830*/  IMAD.MOV.U32 R9, RZ, RZ, 0x3fd80000 ;  /* 0x3fd80000ff097424 */ /* 0x000fe200078e00ff */
[----:B------:R-:W-:Y:S01]  /*0840*/  ISETP.GE.U32.AND P0, PT, R4, 0x7ca00000, PT ;  /* 0x7ca000000400780c */ /* 0x000fe20003f06070 */
[----:B0-----:R-:W-:-:S08]  /*0850*/  DMUL R10, R4, R4 ;  /* 0x00000004040a7228 */ /* 0x001fd00000000000 */
[----:B------:R-:W-:-:S08]  /*0860*/  DFMA R10, -R10, R6, 1 ;  /* 0x3ff000000a0a742b */ /* 0x000fd00000000106 */
[----:B------:R-:W-:Y:S02]  /*0870*/  DFMA R8, R10, R8, 0.5 ;  /* 0x3fe000000a08742b */ /* 0x000fe40000000008 */
[----:B------:R-:W-:-:S08]  /*0880*/  DMUL R10, R4, R10 ;  /* 0x0000000a040a7228 */ /* 0x000fd00000000000 */
[----:B------:R-:W-:-:S08]  /*0890*/  DFMA R12, R8, R10, R4 ;  /* 0x0000000a080c722b */ /* 0x000fd00000000004 */
[----:B------:R-:W-:Y:S02]  /*08a0*/  DMUL R14, R12, R6 ;  /* 0x000000060c0e7228 */ /* 0x000fe40000000000 */
[----:B------:R-:W-:Y:S01]  /*08b0*/  VIADD R11, R13, 0xfff00000 ;  /* 0xfff000000d0b7836 */ /* 0x000fe20000000000 */
[----:B------:R-:W-:-:S05]  /*08c0*/  MOV R10, R12 ;  /* 0x0000000c000a7202 */ /* 0x000fca0000000f00 */
[----:B------:R-:W-:-:S08]  /*08d0*/  DFMA R16, R14, -R14, R6 ;  /* 0x8000000e0e10722b */ /* 0x000fd00000000006 */
[----:B------:R-:W-:Y:S01]  /*08e0*/  DFMA R8, R16, R10, R14 ;  /* 0x0000000a1008722b */ /* 0x000fe2000000000e */
[----:B------:R-:W-:Y:S10]  /*08f0*/  @!P0 BRA `(.L_x_154) ;  /* 0x0000000000088947 */ /* 0x000ff40003800000 */
[----:B------:R-:W-:-:S07]  /*0900*/  MOV R0, 0x920 ;  /* 0x0000092000007802 */ /* 0x000fce0000000f00 */
[----:B------:R-:W-:Y:S05]  /*0910*/  CALL.REL.NOINC `($__internal_5_$__cuda_sm20_dsqrt_rn_f64_mediumpath_v1) ;  /* 0x0000000400847944 */ /* 0x000fea0003c00000 */
.L_x_154:
[----:B------:R-:W-:Y:S05]  /*0920*/  BSYNC.RECONVERGENT B0 ;  /* 0x0000000000007941 */ /* 0x000fea0003800200 */
.L_x_153:
[----:B------:R-:W-:Y:S01]  /*0930*/  STG.E.64 desc[UR4][R2.64], R8 ;  /* 0x0000000802007986 */ /* 0x000fe2000c101b04 */
[----:B------:R-:W-:Y:S05]  /*0940*/  EXIT ;  /* 0x000000000000794d */ /* 0x000fea0003800000 */
        .weak           $__internal_4_$__cuda_sm20_div_rn_f64_full
        .type           $__internal_4_$__cuda_sm20_div_rn_f64_full,@function
        .size           $__internal_4_$__cuda_sm20_div_rn_f64_full,($__internal_5_$__cuda_sm20_dsqrt_rn_f64_mediumpath_v1 - $__internal_4_$__cuda_sm20_div_rn_f64_full)
$__internal_4_$__cuda_sm20_div_rn_f64_full:
[C---:B------:R-:W-:Y:S01]  /*0950*/  FSETP.GEU.AND P0, PT, |R25|.reuse, 1.469367938527859385e-39, PT ;  /* 0x001000001900780b */ /* 0x040fe20003f0e200 */
[--C-:B------:R-:W-:Y:S01]  /*0960*/  IMAD.MOV.U32 R6, RZ, RZ, R24.reuse ;  /* 0x000000ffff067224 */ /* 0x100fe200078e0018 */
[----:B------:R-:W-:Y:S01]  /*0970*/  LOP3.LUT R2, R25, 0x800fffff, RZ, 0xc0, !PT ;  /* 0x800fffff19027812 */ /* 0x000fe200078ec0ff */
[----:B------:R-:W-:Y:S01]  /*0980*/  IMAD.MOV.U32 R7, RZ, RZ, R25 ;  /* 0x000000ffff077224 */ /* 0x000fe200078e0019 */
[C---:B------:R-:W-:Y:S01]  /*0990*/  FSETP.GEU.AND P2, PT, |R9|.reuse, 1.469367938527859385e-39, PT ;  /* 0x001000000900780b */ /* 0x040fe20003f4e200 */
[----:B------:R-:W-:Y:S01]  /*09a0*/  IMAD.MOV.U32 R16, RZ, RZ, 0x1 ;  /* 0x00000001ff107424 */ /* 0x000fe200078e00ff */
[----:B------:R-:W-:Y:S01]  /*09b0*/  LOP3.LUT R3, R2, 0x3ff00000, RZ, 0xfc, !PT ;  /* 0x3ff0000002037812 */ /* 0x000fe200078efcff */
[----:B------:R-:W-:Y:S01]  /*09c0*/  IMAD.MOV.U32 R2, RZ, RZ, R24 ;  /* 0x000000ffff027224 */ /* 0x000fe200078e0018 */
[----:B------:R-:W-:Y:S01]  /*09d0*/  LOP3.LUT R23, R9, 0x7ff00000, RZ, 0xc0, !PT ;  /* 0x7ff0000009177812 */ /* 0x000fe200078ec0ff */
[----:B------:R-:W-:Y:S01]  /*09e0*/  IMAD.MOV.U32 R15, RZ, RZ, 0x1ca00000 ;  /* 0x1ca00000ff0f7424 */ /* 0x000fe200078e00ff */
[----:B------:R-:W-:Y:S01]  /*09f0*/  LOP3.LUT R24, R25, 0x7ff00000, RZ, 0xc0, !PT ;  /* 0x7ff0000019187812 */ /* 0x000fe200078ec0ff */
[----:B------:R-:W-:Y:S02]  /*0a00*/  BSSY.RECONVERGENT B2, `(.L_x_155) ;  /* 0x000004e000027945 */ /* 0x000fe40003800200 */
[----:B------:R-:W-:Y:S01]  /*0a10*/  @!P0 DMUL R2, R6, 8.98846567431157953865e+307 ;  /* 0x7fe0000006028828 */ /* 0x000fe20000000000 */
[----:B------:R-:W-:Y:S01]  /*0a20*/  ISETP.GE.U32.AND P1, PT, R23, R24, PT ;  /* 0x000000181700720c */ /* 0x000fe20003f26070 */
[----:B------:R-:W-:-:S02]  /*0a30*/  IMAD.MOV.U32 R25, RZ, RZ, R23 ;  /* 0x000000ffff197224 */ /* 0x000fc400078e0017 */
[----:B------:R-:W-:Y:S02]  /*0a40*/  @!P2 LOP3.LUT R18, R7, 0x7ff00000, RZ, 0xc0, !PT ;  /* 0x7ff000000712a812 */ /* 0x000fe400078ec0ff */
[----:B------:R-:W0:Y:S02]  /*0a50*/  MUFU.RCP64H R17, R3 ;  /* 0x0000000300117308 */ /* 0x000e240000001800 */
[----:B------:R-:W-:Y:S02]  /*0a60*/  @!P2 ISETP.GE.U32.AND P3, PT, R23, R18, PT ;  /* 0x000000121700a20c */ /* 0x000fe40003f66070 */
[----:B------:R-:W-:Y:S02]  /*0a70*/  @!P0 LOP3.LUT R24, R3, 0x7ff00000, RZ, 0xc0, !PT ;  /* 0x7ff0000003188812 */ /* 0x000fe400078ec0ff */
[----:B------:R-:W-:-:S04]  /*0a80*/  @!P2 SEL R19, R15, 0x63400000, !P3 ;  /* 0x634000000f13a807 */ /* 0x000fc80005800000 */
[----:B------:R-:W-:-:S04]  /*0a90*/  @!P2 LOP3.LUT R20, R19, 0x80000000, R9, 0xf8, !PT ;  /* 0x800000001314a812 */ /* 0x000fc800078ef809 */
[----:B------:R-:W-:Y:S01]  /*0aa0*/  @!P2 LOP3.LUT R21, R20, 0x100000, RZ, 0xfc, !PT ;  /* 0x001000001415a812 */ /* 0x000fe200078efcff */
[----:B------:R-:W-:Y:S01]  /*0ab0*/  @!P2 IMAD.MOV.U32 R20, RZ, RZ, RZ ;  /* 0x000000ffff14a224 */ /* 0x000fe200078e00ff */
        /* <DEDUP_REMOVED lines=8> */
[----:B------:R-:W-:-:S05]  /*0b40*/  DFMA R18, R16, R18, R16 ;  /* 0x000000121012722b */ /* 0x000fca0000000010 */
[----:B------:R-:W-:-:S03]  /*0b50*/  @!P2 LOP3.LUT R25, R11, 0x7ff00000, RZ, 0xc0, !PT ;  /* 0x7ff000000b19a812 */ /* 0x000fc600078ec0ff */
[----:B------:R-:W-:Y:S02]  /*0b60*/  DMUL R16, R18, R10 ;  /* 0x0000000a12107228 */ /* 0x000fe40000000000 */
[----:B------:R-:W-:-:S05]  /*0b70*/  VIADD R26, R25, 0xffffffff ;  /* 0xffffffff191a7836 */ /* 0x000fca0000000000 */
[----:B------:R-:W-:Y:S01]  /*0b80*/  ISETP.GT.U32.AND P0, PT, R26, 0x7feffffe, PT ;  /* 0x7feffffe1a00780c */ /* 0x000fe20003f04070 */
[----:B------:R-:W-:Y:S01]  /*0b90*/  VIADD R26, R24, 0xffffffff ;  /* 0xffffffff181a7836 */ /* 0x000fe20000000000 */
[----:B------:R-:W-:-:S04]  /*0ba0*/  DFMA R20, R16, -R2, R10 ;  /* 0x800000021014722b */ /* 0x000fc8000000000a */
[----:B------:R-:W-:-:S04]  /*0bb0*/  ISETP.GT.U32.OR P0, PT, R26, 0x7feffffe, P0 ;  /* 0x7feffffe1a00780c */ /* 0x000fc80000704470 */
[----:B------:R-:W-:-:S09]  /*0bc0*/  DFMA R20, R18, R20, R16 ;  /* 0x000000141214722b */ /* 0x000fd20000000010 */
[----:B------:R-:W-:Y:S05]  /*0bd0*/  @P0 BRA `(.L_x_156) ;  /* 0x00000000006c0947 */ /* 0x000fea0003800000 */
[----:B------:R-:W-:Y:S01]  /*0be0*/  LOP3.LUT R16, R7, 0x7ff00000, RZ, 0xc0, !PT ;  /* 0x7ff0000007107812 */ /* 0x000fe200078ec0ff */
[----:B------:R-:W-:-:S03]  /*0bf0*/  IMAD.MOV.U32 R18, RZ, RZ, RZ ;  /* 0x000000ffff127224 */ /* 0x000fc600078e00ff */
[CC--:B------:R-:W-:Y:S02]  /*0c00*/  VIADDMNMX R8, R23.reuse, -R16.reuse, 0xb9600000, !PT ;  /* 0xb960000017087446 */ /* 0x0c0fe40007800910 */
[----:B------:R-:W-:Y:S02]  /*0c10*/  ISETP.GE.U32.AND P0, PT, R23, R16, PT ;  /* 0x000000101700720c */ /* 0x000fe40003f06070 */
[----:B------:R-:W-:Y:S02]  /*0c20*/  VIMNMX R8, PT, PT, R8, 0x46a00000, PT ;  /* 0x46a0000008087848 */ /* 0x000fe40003fe0100 */
[----:B------:R-:W-:-:S04]  /*0c30*/  SEL R15, R15, 0x63400000, !P0 ;  /* 0x634000000f0f7807 */ /* 0x000fc80004000000 */
[----:B------:R-:W-:-:S05]  /*0c40*/  IADD3 R8, PT, PT, -R15, R8, RZ ;  /* 0x000000080f087210 */ /* 0x000fca0007ffe1ff */
        /* <DEDUP_REMOVED lines=20> */
.L_x_156:
        /* <DEDUP_REMOVED lines=16> */
.L_x_159:
[----:B------:R-:W-:Y:S02]  /*0e90*/  LOP3.LUT R17, R7, 0x80000, RZ, 0xfc, !PT ;  /* 0x0008000007117812 */ /* 0x000fe400078efcff */
[----:B------:R-:W-:Y:S01]  /*0ea0*/  MOV R16, R6 ;  /* 0x0000000600107202 */ /* 0x000fe20000000f00 */
[----:B------:R-:W-:Y:S06]  /*0eb0*/  BRA `(.L_x_157) ;  /* 0x0000000000087947 */ /* 0x000fec0003800000 */
.L_x_158:
[----:B------:R-:W-:Y:S01]  /*0ec0*/  LOP3.LUT R17, R9, 0x80000, RZ, 0xfc, !PT ;  /* 0x0008000009117812 */ /* 0x000fe200078efcff */
[----:B------:R-:W-:-:S07]  /*0ed0*/  IMAD.MOV.U32 R16, RZ, RZ, R8 ;  /* 0x000000ffff107224 */ /* 0x000fce00078e0008 */
.L_x_157:
[----:B------:R-:W-:Y:S05]  /*0ee0*/  BSYNC.RECONVERGENT B2 ;  /* 0x0000000000027941 */ /* 0x000fea0003800200 */
.L_x_155:
[----:B------:R-:W-:Y:S02]  /*0ef0*/  IMAD.MOV.U32 R23, RZ, RZ, 0x0 ;  /* 0x00000000ff177424 */ /* 0x000fe400078e00ff */
[----:B------:R-:W-:Y:S02]  /*0f00*/  IMAD.MOV.U32 R2, RZ, RZ, R16 ;  /* 0x000000ffff027224 */ /* 0x000fe400078e0010 */
[----:B------:R-:W-:Y:S01]  /*0f10*/  IMAD.MOV.U32 R3, RZ, RZ, R17 ;  /* 0x000000ffff037224 */ /* 0x000fe200078e0011 */
[----:B------:R-:W-:Y:S06]  /*0f20*/  RET.REL.NODEC R22 `(ic0_level_f64) ;  /* 0xfffffff016347950 */ /* 0x000fec0003c3ffff */
        .weak           $__internal_5_$__cuda_sm20_dsqrt_rn_f64_mediumpath_v1
        .type           $__internal_5_$__cuda_sm20_dsqrt_rn_f64_mediumpath_v1,@function
        .size           $__internal_5_$__cuda_sm20_dsqrt_rn_f64_mediumpath_v1,(.L_x_367 - $__internal_5_$__cuda_sm20_dsqrt_rn_f64_mediumpath_v1)
$__internal_5_$__cuda_sm20_dsqrt_rn_f64_mediumpath_v1:
[----:B------:R-:W-:Y:S01]  /*0f30*/  ISETP.GE.U32.AND P0, PT, R4, -0x3400000, PT ;  /* 0xfcc000000400780c */ /* 0x000fe20003f06070 */
[----:B------:R-:W-:Y:S01]  /*0f40*/  BSSY.RECONVERGENT B1, `(.L_x_160) ;  /* 0x0000026000017945 */ /* 0x000fe20003800200 */
[----:B------:R-:W-:Y:S02]  /*0f50*/  IMAD.MOV.U32 R10, RZ, RZ, R12 ;  /* 0x000000ffff0a7224 */ /* 0x000fe400078e000c */
[----:B------:R-:W-:Y:S02]  /*0f60*/  IMAD.MOV.U32 R4, RZ, RZ, R16 ;  /* 0x000000ffff047224 */ /* 0x000fe400078e0010 */
[----:B------:R-:W-:-:S07]  /*0f70*/  IMAD.MOV.U32 R5, RZ, RZ, R17 ;  /* 0x000000ffff057224 */ /* 0x000fce00078e0011 */
[----:B------:R-:W-:Y:S05]  /*0f80*/  @!P0 BRA `(.L_x_161) ;  /* 0x0000000000208947 */ /* 0x000fea0003800000 */
[----:B------:R-:W-:-:S10]  /*0f90*/  DFMA.RM R4, R4, R10, R14 ;  /* 0x0000000a0404722b */ /* 0x000fd4000000400e */
[----:B------:R-:W-:-:S05]  /*0fa0*/  IADD3 R8, P0, PT, R4, 0x1, RZ ;  /* 0x0000000104087810 */ /* 0x000fca0007f1e0ff */
[----:B------:R-:W-:-:S06]  /*0fb0*/  IMAD.X R9, RZ, RZ, R5, P0 ;  /* 0x000000ffff097224 */ /* 0x000fcc00000e0605 */
[----:B------:R-:W-:-:S08]  /*0fc0*/  DFMA.RP R6, -R4, R8, R6 ;  /* 0x000000080406722b */ /* 0x000fd00000008106 */
[----:B------:R-:W-:-:S06]  /*0fd0*/  DSETP.GT.AND P0, PT, R6, RZ, PT ;  /* 0x000000ff0600722a */ /* 0x000fcc0003f04000 */
[----:B------:R-:W-:Y:S02]  /*0fe0*/  FSEL R4, R8, R4, P0 ;  /* 0x0000000408047208 */ /* 0x000fe40000000000 */
[----:B------:R-:W-:Y:S01]  /*0ff0*/  FSEL R5, R9, R5, P0 ;  /* 0x0000000509057208 */ /* 0x000fe20000000000 */
[----:B------:R-:W-:Y:S06]  /*1000*/  BRA `(.L_x_162) ;  /* 0x0000000000647947 */ /* 0x000fec0003800000 */
.L_x_161:
[----:B------:R-:W-:-:S14]  /*1010*/  DSETP.NE.AND P0, PT, R6, RZ, PT ;  /* 0x000000ff0600722a */ /* 0x000fdc0003f05000 */
[----:B------:R-:W-:Y:S05]  /*1020*/  @!P0 BRA `(.L_x_163) ;  /* 0x0000000000588947 */ /* 0x000fea0003800000 */
[----:B------:R-:W-:-:S13]  /*1030*/  ISETP.GE.AND P0, PT, R7, RZ, PT ;  /* 0x000000ff0700720c */ /* 0x000fda0003f06270 */
[----:B------:R-:W-:Y:S02]  /*1040*/  @!P0 IMAD.MOV.U32 R4, RZ, RZ, 0x0 ;  /* 0x00000000ff048424 */ /* 0x000fe400078e00ff */
[----:B------:R-:W-:Y:S01]  /*1050*/  @!P0 IMAD.MOV.U32 R5, RZ, RZ, -0x80000 ;  /* 0xfff80000ff058424 */ /* 0x000fe200078e00ff */
[----:B------:R-:W-:Y:S06]  /*1060*/  @!P0 BRA `(.L_x_162) ;  /* 0x00000000004c8947 */ /* 0x000fec0003800000 */
[----:B------:R-:W-:-:S13]  /*1070*/  ISETP.GT.AND P0, PT, R7, 0x7fefffff, PT ;  /* 0x7fefffff0700780c */ /* 0x000fda0003f04270 */
[----:B------:R-:W-:Y:S05]  /*1080*/  @P0 BRA `(.L_x_163) ;  /* 0x0000000000400947 */ /* 0x000fea0003800000 */
[----:B------:R-:W-:Y:S01]  /*1090*/  DMUL R4, R6, 8.11296384146066816958e+31 ;  /* 0x4690000006047828 */ /* 0x000fe20000000000 */
[----:B------:R-:W-:Y:S01]  /*10a0*/  IMAD.MOV.U32 R10, RZ, RZ, 0x0 ;  /* 0x00000000ff0a7424 */ /* 0x000fe200078e00ff */
[----:B------:R-:W-:Y:S01]  /*10b0*/  MOV R6, RZ ;  /* 0x000000ff00067202 */ /* 0x000fe20000000f00 */
[----:B------:R-:W-:-:S03]  /*10c0*/  IMAD.MOV.U32 R11, RZ, RZ, 0x3fd80000 ;  /* 0x3fd80000ff0b7424 */ /* 0x000fc600078e00ff */
[----:B------:R-:W0:Y:S02]  /*10d0*/  MUFU.RSQ64H R7, R5 ;  /* 0x0000000500077308 */ /* 0x000e240000001c00 */
[----:B0-----:R-:W-:-:S08]  /*10e0*/  DMUL R8, R6, R6 ;  /* 0x0000000606087228 */ /* 0x001fd00000000000 */
[----:B------:R-:W-:-:S08]  /*10f0*/  DFMA R8, R4, -R8, 1 ;  /* 0x3ff000000408742b */ /* 0x000fd00000000808 */
[----:B------:R-:W-:Y:S02]  /*1100*/  DFMA R10, R8, R10, 0.5 ;  /* 0x3fe00000080a742b */ /* 0x000fe4000000000a */
[----:B------:R-:W-:-:S08]  /*1110*/  DMUL R8, R6, R8 ;  /* 0x0000000806087228 */ /* 0x000fd00000000000 */
[----:B------:R-:W-:-:S08]  /*1120*/  DFMA R8, R10, R8, R6 ;  /* 0x000000080a08722b */ /* 0x000fd00000000006 */
[----:B------:R-:W-:Y:S02]  /*1130*/  DMUL R6, R4, R8 ;  /* 0x0000000804067228 */ /* 0x000fe40000000000 */
[----:B------:R-:W-:-:S06]  /*1140*/  VIADD R9, R9, 0xfff00000 ;  /* 0xfff0000009097836 */ /* 0x000fcc0000000000 */
[----:B------:R-:W-:-:S08]  /*1150*/  DFMA R10, R6, -R6, R4 ;  /* 0x80000006060a722b */ /* 0x000fd00000000004 */
[----:B------:R-:W-:-:S10]  /*1160*/  DFMA R4, R8, R10, R6 ;  /* 0x0000000a0804722b */ /* 0x000fd40000000006 */
[----:B------:R-:W-:Y:S01]  /*1170*/  VIADD R5, R5, 0xfcb00000 ;  /* 0xfcb0000005057836 */ /* 0x000fe20000000000 */
[----:B------:R-:W-:Y:S06]  /*1180*/  BRA `(.L_x_162) ;  /* 0x0000000000047947 */ /* 0x000fec0003800000 */
.L_x_163:
[----:B------:R-:W-:-:S11]  /*1190*/  DADD R4, R6, R6 ;  /* 0x0000000006047229 */ /* 0x000fd60000000006 */
.L_x_162:
[----:B------:R-:W-:Y:S05]  /*11a0*/  BSYNC.RECONVERGENT B1 ;  /* 0x0000000000017941 */ /* 0x000fea0003800200 */
.L_x_160:
[----:B------:R-:W-:Y:S02]  /*11b0*/  IMAD.MOV.U32 R8, RZ, RZ, R4 ;  /* 0x000000ffff087224 */ /* 0x000fe400078e0004 */
[----:B------:R-:W-:Y:S02]  /*11c0*/  IMAD.MOV.U32 R9, RZ, RZ, R5 ;  /* 0x000000ffff097224 */ /* 0x000fe400078e0005 */
[----:B------:R-:W-:Y:S02]  /*11d0*/  IMAD.MOV.U32 R4, RZ, RZ, R0 ;  /* 0x000000ffff047224 */ /* 0x000fe400078e0000 */
[----:B------:R-:W-:-:S04]  /*11e0*/  IMAD.MOV.U32 R5, RZ, RZ, 0x0 ;  /* 0x00000000ff057424 */ /* 0x000fc800078e00ff */
[----:B------:R-:W-:Y:S05]  /*11f0*/  RET.REL.NODEC R4 `(ic0_level_f64) ;  /* 0xffffffec04807950 */ /* 0x000fea0003c3ffff */
.L_x_164:
        /* <DEDUP_REMOVED lines=16> */
.L_x_367:


//--------------------- .text.ic0_level_f32       --------------------------
	.section	.text.ic0_level_f32,"ax",@progbits
	.align	128
        .global         ic0_level_f32
        .type           ic0_level_f32,@function
        .size           ic0_level_f32,(.L_x_369 - ic0_level_f32)
        .other          ic0_level_f32,@"STO_CUDA_ENTRY STV_DEFAULT"
ic0_level_f32:
.text.ic0_level_f32:
        /* <DEDUP_REMOVED lines=20> */
.L_x_176:
[----:B------:R-:W0:Y:S02]  /*0140*/  LDC.64 R4, c[0x0][0x398] ;  /* 0x0000e600ff047b82 */ /* 0x000e240000000a00 */
[----:B0-----:R-:W-:-:S05]  /*0150*/  IMAD.WIDE R4, R8, 0x4, R4 ;  /* 0x0000000408047825 */ /* 0x001fca00078e0204 */
        /* <DEDUP_REMOVED lines=9> */
[----:B------:R0:W5:Y:S01]  /*01f0*/  LDG.E R9, desc[UR4][R4.64] ;  /* 0x0000000404097981 */ /* 0x000162000c1e1900 */
[----:B------:R-:W-:Y:S01]  /*0200*/  BSSY.RECONVERGENT B1, `(.L_x_167) ;  /* 0x000001f000017945 */ /* 0x000fe20003800200 */
[----:B--2---:R-:W-:-:S13]  /*0210*/  ISETP.GE.AND P0, PT, R13, R0, PT ;  /* 0x000000000d00720c */ /* 0x004fda0003f06270 */
[----:B0-----:R-:W-:Y:S05]  /*0220*/  @P0 BRA `(.L_x_168) ;  /* 0x0000000000700947 */ /* 0x001fea0003800000 */
[----:B------:R-:W-:-:S07]  /*0230*/  IMAD.MOV.U32 R15, RZ, RZ, R13 ;  /* 0x000000ffff0f7224 */ /* 0x000fce00078e000d */
.L_x_173:
        /* <DEDUP_REMOVED lines=8> */
.L_x_171:
        /* <DEDUP_REMOVED lines=9> */
.L_x_170:
[----:B------:R-:W0:Y:S02]  /*0350*/  LDC.64 R12, c[0x0][0x3a0] ;  /* 0x0000e800ff0c7b82 */ /* 0x000e240000000a00 */
[----:B0-----:R-:W-:-:S04]  /*0360*/  IMAD.WIDE R10, R17, 0x4, R12 ;  /* 0x00000004110a7825 */ /* 0x001fc800078e020c */
[----:B------:R-:W-:Y:S02]  /*0370*/  IMAD.WIDE R12, R15, 0x4, R12 ;  /* 0x000000040f0c7825 */ /* 0x000fe400078e020c */
[----:B------:R-:W2:Y:S04]  /*0380*/  LDG.E R10, desc[UR4][R10.64] ;  /* 0x000000040a0a7981 */ /* 0x000ea8000c1e1900 */
[----:B------:R-:W2:Y:S02]  /*0390*/  LDG.E R12, desc[UR4][R12.64] ;  /* 0x000000040c0c7981 */ /* 0x000ea4000c1e1900 */
[----:B--2--5:R-:W-:-:S07]  /*03a0*/  FFMA R9, -R10, R12, R9 ;  /* 0x0000000c0a097223 */ /* 0x024fce0000000109 */
.L_x_172:
[----:B------:R-:W-:Y:S05]  /*03b0*/  BSYNC.RECONVERGENT B2 ;  /* 0x0000000000027941 */ /* 0x000fea0003800200 */
.L_x_169:
[----:B------:R-:W-:-:S04]  /*03c0*/  IADD3 R15, PT, PT, R15, 0x1, RZ ;  /* 0x000000010f0f7810 */ /* 0x000fc80007ffe0ff */
[----:B------:R-:W-:-:S13]  /*03d0*/  ISETP.NE.AND P0, PT, R15, R0, PT ;  /* 0x000000000f00720c */ /* 0x000fda0003f05270 */
[----:B------:R-:W-:Y:S05]  /*03e0*/  @P0 BRA `(.L_x_173) ;  /* 0xfffffffc00940947 */ /* 0x000fea000383ffff */
.L_x_168:
[----:B------:R-:W-:Y:S05]  /*03f0*/  BSYNC.RECONVERGENT B1 ;  /* 0x0000000000017941 */ /* 0x000fea0003800200 */
.L_x_167:
[----:B------:R-:W0:Y:S08]  /*0400*/  LDC.64 R10, c[0x0][0x3a8] ;  /* 0x0000ea00ff0a7b82 */ /* 0x000e300000000a00 */
[----:B------:R-:W1:Y:S01]  /*0410*/  LDC.64 R12, c[0x0][0x3a0] ;  /* 0x0000e800ff0c7b82 */ /* 0x000e620000000a00 */
[----:B0-----:R-:W-:-:S06]  /*0420*/  IMAD.WIDE R10, R3, 0x4, R10 ;  /* 0x00000004030a7825 */ /* 0x001fcc00078e020a */
[----:B------:R-:W1:Y:S02]  /*0430*/  LDG.E R11, desc[UR4][R10.64] ;  /* 0x000000040a0b7981 */ /* 0x000e64000c1e1900 */
[----:B-1----:R-:W-:-:S06]  /*0440*/  IMAD.WIDE R12, R11, 0x4, R12 ;  /* 0x000000040b0c7825 */ /* 0x002fcc00078e020c */
[----:B------:R-:W2:Y:S01]  /*0450*/  LDG.E R12, desc[UR4][R12.64] ;  /* 0x000000040c0c7981 */ /* 0x000ea2000c1e1900 */
[----:B------:R-:W-:Y:S01]  /*0460*/  BSSY.RECONVERGENT B1, `(.L_x_174) ;  /* 0x000000d000017945 */ /* 0x000fe20003800200 */
[----:B--2---:R-:W0:Y:S08]  /*0470*/  MUFU.RCP R0, R12 ;  /* 0x0000000c00007308 */ /* 0x004e300000001000 */
[----:B-----5:R-:W1:Y:S01]  /*0480*/  FCHK P0, R9, R12 ;  /* 0x0000000c09007302 */ /* 0x020e620000000000 */
[----:B0-----:R-:W-:-:S04]  /*0490*/  FFMA R3, -R12, R0, 1 ;  /* 0x3f8000000c037423 */ /* 0x001fc80000000100 */
[----:B------:R-:W-:-:S04]  /*04a0*/  FFMA R0, R0, R3, R0 ;  /* 0x0000000300007223 */ /* 0x000fc80000000000 */
[----:B------:R-:W-:-:S04]  /*04b0*/  FFMA R3, R0, R9, RZ ;  /* 0x0000000900037223 */ /* 0x000fc800000000ff */
[----:B------:R-:W-:-:S04]  /*04c0*/  FFMA R14, -R12, R3, R9 ;  /* 0x000000030c0e7223 */ /* 0x000fc80000000109 */
[----:B------:R-:W-:Y:S01]  /*04d0*/  FFMA R3, R0, R14, R3 ;  /* 0x0000000e00037223 */ /* 0x000fe20000000003 */
[----:B-1----:R-:W-:Y:S06]  /*04e0*/  @!P0 BRA `(.L_x_175) ;  /* 0x0000000000108947 */ /* 0x002fec0003800000 */
[----:B------:R-:W-:Y:S01]  /*04f0*/  IMAD.MOV.U32 R3, RZ, RZ, R9 ;  /* 0x000000ffff037224 */ /* 0x000fe200078e0009 */
[----:B------:R-:W-:-:S07]  /*0500*/  MOV R10, 0x520 ;  /* 0x00000520000a7802 */ /* 0x000fce0000000f00 */
[----:B------:R-:W-:Y:S05]  /*0510*/  CALL.REL.NOINC `($__internal_7_$__cuda_sm3x_div_rn_noftz_f32_slowpath) ;  /* 0x0000000400287944 */ /* 0x000fea0003c00000 */
[----:B------:R-:W-:-:S07]  /*0520*/  IMAD.MOV.U32 R3, RZ, RZ, R0 ;  /* 0x000000ffff037224 */ /* 0x000fce00078e0000 */
.L_x_175:
[----:B------:R-:W-:Y:S05]  /*0530*/  BSYNC.RECONVERGENT B1 ;  /* 0x0000000000017941 */ /* 0x000fea0003800200 */
.L_x_174:
[----:B------:R0:W-:Y:S01]  /*0540*/  STG.E desc[UR4][R4.64], R3 ;  /* 0x0000000304007986 */ /* 0x0001e2000c101904 */
[----:B------:R-:W-:-:S05]  /*0550*/  VIADD R8, R8, 0x1 ;  /* 0x0000000108087836 */ /* 0x000fca0000000000 */
[----:B------:R-:W-:-:S13]  /*0560*/  ISETP.NE.AND P0, PT, R8, R7, PT ;  /* 0x000000070800720c */ /* 0x000fda0003f05270 */
[----:B0-----:R-:W-:Y:S05]  /*0570*/  @P0 BRA `(.L_x_176) ;  /* 0xfffffff800f00947 */ /* 0x001fea000383ffff */
.L_x_166:
[----:B------:R-:W-:Y:S05]  /*0580*/  BSYNC.RECONVERGENT B0 ;  /* 0x0000000000007941 */ /* 0x000fea0003800200 */
.L_x_165:
[----:B------:R-:W0:Y:S01]  /*0590*/  LDC.64 R8, c[0x0][0x3a8] ;  /* 0x0000ea00ff087b82 */ /* 0x000e220000000a00 */
[----:B------:R-:W1:Y:S07]  /*05a0*/  LDCU UR6, c[0x0][0x3b4] ;  /* 0x00007680ff0677ac */ /* 0x000e6e0008000800 */
[----:B------:R-:W2:Y:S01]  /*05b0*/  LDC.64 R4, c[0x0][0x3a0] ;  /* 0x0000e800ff047b82 */ /* 0x000ea20000000a00 */
[----:B------:R-:W-:-:S07]  /*05c0*/  ISETP.GE.AND P0, PT, R6, R7, PT ;  /* 0x000000070600720c */ /* 0x000fce0003f06270 */
[----:B------:R-:W3:Y:S01]  /*05d0*/  LDC R3, c[0x0][0x3b4] ;  /* 0x0000ed00ff037b82 */ /* 0x000ee20000000800 */
[----:B0-----:R-:W-:-:S07]  /*05e0*/  IMAD.WIDE R8, R2, 0x4, R8 ;  /* 0x0000000402087825 */ /* 0x001fce00078e0208 */
[----:B------:R-:W0:Y:S01]  /*05f0*/  LDC.64 R10, c[0x0][0x398] ;  /* 0x0000e600ff0a7b82 */ /* 0x000e220000000a00 */
[----:B------:R-:W2:Y:S07]  /*0600*/  LDG.E R9, desc[UR4][R8.64] ;  /* 0x0000000408097981 */ /* 0x000eae000c1e1900 */
[----:B------:R-:W4:Y:S01]  /*0610*/  LDC.64 R12, c[0x0][0x3a0] ;  /* 0x0000e800ff0c7b82 */ /* 0x000f220000000a00 */
[----:B--2---:R-:W-:-:S05]  /*0620*/  IMAD.WIDE R4, R9, 0x4, R4 ;  /* 0x0000000409047825 */ /* 0x004fca00078e0204 */
[----:B------:R-:W1:Y:S01]  /*0630*/  LDG.E R0, desc[UR4][R4.64] ;  /* 0x0000000404007981 */ /* 0x000e62000c1e1900 */
[----:B------:R-:W-:Y:S01]  /*0640*/  BSSY.RECONVERGENT B0, `(.L_x_177) ;  /* 0x000000d000007945 */ /* 0x000fe20003800200 */
[----:B-1----:R-:W-:-:S03]  /*0650*/  FADD R0, R0, UR6 ;  /* 0x0000000600007e21 */ /* 0x002fc60008000000 */
[----:B0--34-:R-:W-:Y:S05]  /*0660*/  @P0 BRA `(.L_x_178) ;  /* 0x0000000000280947 */ /* 0x019fea0003800000 */
.L_x_179:
[----:B------:R-:W-:-:S06]  /*0670*/  IMAD.WIDE R8, R6, 0x4, R10 ;  /* 0x0000000406087825 */ /* 0x000fcc00078e020a */
[----:B------:R-:W2:Y:S02]  /*0680*/  LDG.E R9, desc[UR4][R8.64] ;  /* 0x0000000408097981 */ /* 0x000ea4000c1e1900 */
[----:B--2---:R-:W-:-:S13]  /*0690*/  ISETP.GE.AND P0, PT, R9, R2, PT ;  /* 0x000000020900720c */ /* 0x004fda0003f06270 */
[----:B------:R-:W-:Y:S05]  /*06a0*/  @P0 BRA `(.L_x_178) ;  /* 0x0000000000180947 */ /* 0x000fea0003800000 */
[----:B------:R-:W-:-:S06]  /*06b0*/  IMAD.WIDE R8, R6, 0x4, R12 ;  /* 0x0000000406087825 */ /* 0x000fcc00078e020c */
[----:B------:R-:W2:Y:S01]  /*06c0*/  LDG.E R9, desc[UR4][R8.64] ;  /* 0x0000000408097981 */ /* 0x000ea2000c1e1900 */
[----:B------:R-:W-:-:S04]  /*06d0*/  IADD3 R6, PT, PT, R6, 0x1, RZ ;  /* 0x0000000106067810 */ /* 0x000fc80007ffe0ff */
[----:B------:R-:W-:Y:S01]  /*06e0*/  ISETP.NE.AND P0, PT, R6, R7, PT ;  /* 0x000000070600720c */ /* 0x000fe20003f05270 */
[----:B--2---:R-:W-:-:S12]  /*06f0*/  FFMA R0, -R9, R9, R0 ;  /* 0x0000000909007223 */ /* 0x004fd80000000100 */
[----:B------:R-:W-:Y:S05]  /*0700*/  @P0 BRA `(.L_x_179) ;  /* 0xfffffffc00d80947 */ /* 0x000fea000383ffff */
.L_x_178:
[----:B------:R-:W-:Y:S05]  /*0710*/  BSYNC.RECONVERGENT B0 ;  /* 0x0000000000007941 */ /* 0x000fea0003800200 */
.L_x_177:
[----:B------:R-:W-:Y:S01]  /*0720*/  FSETP.GTU.AND P1, PT, R0, RZ, PT ;  /* 0x000000ff0000720b */ /* 0x000fe20003f2c000 */
[----:B------:R-:W-:Y:S01]  /*0730*/  BSSY.RECONVERGENT B0, `(.L_x_180) ;  /* 0x000000f000007945 */ /* 0x000fe20003800200 */
[----:B------:R-:W-:-:S11]  /*0740*/  FSETP.GT.AND P0, PT, R3, RZ, PT ;  /* 0x000000ff0300720b */ /* 0x000fd60003f04000 */
[----:B------:R-:W-:-:S04]  /*0750*/  @!P1 FSEL R0, R3, 1.00000001335143196e-10, P0 ;  /* 0x2edbe6ff03009808 */ /* 0x000fc80000000000 */
[----:B------:R0:W1:Y:S01]  /*0760*/  MUFU.RSQ R7, R0 ;  /* 0x0000000000077308 */ /* 0x0000620000001400 */
[----:B------:R-:W-:-:S05]  /*0770*/  VIADD R2, R0, 0xf3000000 ;  /* 0xf300000000027836 */ /* 0x000fca0000000000 */
[----:B------:R-:W-:-:S13]  /*0780*/  ISETP.GT.U32.AND P0, PT, R2, 0x727fffff, PT ;  /* 0x727fffff0200780c */ /* 0x000fda0003f04070 */
[----:B01----:R-:W-:Y:S05]  /*0790*/  @!P0 BRA `(.L_x_181) ;  /* 0x0000000000108947 */ /* 0x003fea0003800000 */
[----:B------:R-:W-:-:S07]  /*07a0*/  MOV R9, 0x7c0 ;  /* 0x000007c000097802 */ /* 0x000fce0000000f00 */
[----:B------:R-:W-:Y:S05]  /*07b0*/  CALL.REL.NOINC `($__internal_6_$__cuda_sm20_sqrt_rn_f32_slowpath) ;  /* 0x0000000000247944 */ /* 0x000fea0003c00000 */
[----:B------:R-:W-:Y:S01]  /*07c0*/  IMAD.MOV.U32 R3, RZ, RZ, R0 ;  /* 0x000000ffff037224 */ /* 0x000fe200078e0000 */
[----:B------:R-:W-:Y:S06]  /*07d0*/  BRA `(.L_x_182) ;  /* 0x0000000000107947 */ /* 0x000fec0003800000 */
.L_x_181:
[----:B------:R-:W-:Y:S01]  /*07e0*/  FMUL.FTZ R3, R0, R7 ;  /* 0x0000000700037220 */ /* 0x000fe20000410000 */
[----:B------:R-:W-:-:S03]  /*07f0*/  FMUL.FTZ R2, R7, 0.5 ;  /* 0x3f00000007027820 */ /* 0x000fc60000410000 */
[----:B------:R-:W-:-:S04]  /*0800*/  FFMA R0, -R3, R3, R0 ;  /* 0x0000000303007223 */ /* 0x000fc80000000100 */
[----:B------:R-:W-:-:S07]  /*0810*/  FFMA R3, R0, R2, R3 ;  /* 0x0000000200037223 */ /* 0x000fce0000000003 */
.L_x_182:
[----:B------:R-:W-:Y:S05]  /*0820*/  BSYNC.RECONVERGENT B0 ;  /* 0x0000000000007941 */ /* 0x000fea0003800200 */
.L_x_180:
[----:B------:R-:W-:Y:S01]  /*0830*/  STG.E desc[UR4][R4.64], R3 ;  /* 0x0000000304007986 */ /* 0x000fe2000c101904 */
[----:B------:R-:W-:Y:S05]  /*0840*/  EXIT ;  /* 0x000000000000794d */ /* 0x000fea0003800000 */
        .weak           $__internal_6_$__cuda_sm20_sqrt_rn_f32_slowpath
        .type           $__internal_6_$__cuda_sm20_sqrt_rn_f32_slowpath,@function
        .size           $__internal_6_$__cuda_sm20_sqrt_rn_f32_slowpath,($__internal_7_$__cuda_sm3x_div_rn_noftz_f32_slowpath - $__internal_6_$__cuda_sm20_sqrt_rn_f32_slowpath)
$__internal_6_$__cuda_sm20_sqrt_rn_f32_slowpath:
[----:B------:R-:W-:-:S13]  /*0850*/  LOP3.LUT P0, RZ, R0, 0x7fffffff, RZ, 0xc0, !PT ;  /* 0x7fffffff00ff7812 */ /* 0x000fda000780c0ff */
[----:B------:R-:W-:Y:S01]  /*0860*/  @!P0 IMAD.MOV.U32 R2, RZ, RZ, R0 ;  /* 0x000000ffff028224 */ /* 0x000fe200078e0000 */
[----:B------:R-:W-:Y:S06]  /*0870*/  @!P0 BRA `(.L_x_183) ;  /* 0x0000000000408947 */ /* 0x000fec0003800000 */
[----:B------:R-:W-:-:S13]  /*0880*/  FSETP.GEU.FTZ.AND P0, PT, R0, RZ, PT ;  /* 0x000000ff0000720b */ /* 0x000fda0003f1e000 */
[----:B------:R-:W-:Y:S01]  /*0890*/  @!P0 MOV R2, 0x7fffffff ;  /* 0x7fffffff00028802 */ /* 0x000fe20000000f00 */
[----:B------:R-:W-:Y:S06]  /*08a0*/  @!P0 BRA `(.L_x_183) ;  /* 0x0000000000348947 */ /* 0x000fec0003800000 */
[----:B------:R-:W-:-:S13]  /*08b0*/  FSETP.GTU.FTZ.AND P0, PT, |R0|, +INF , PT ;  /* 0x7f8000000000780b */ /* 0x000fda0003f1c200 */
[----:B------:R-:W-:Y:S01]  /*08c0*/  @P0 FADD.FTZ R2, R0, 1 ;  /* 0x3f80000000020421 */ /* 0x000fe20000010000 */
[----:B------:R-:W-:Y:S06]  /*08d0*/  @P0 BRA `(.L_x_183) ;  /* 0x0000000000280947 */ /* 0x000fec0003800000 */
[----:B------:R-:W-:-:S13]  /*08e0*/  FSETP.NEU.FTZ.AND P0, PT, |R0|, +INF , PT ;  /* 0x7f8000000000780b */ /* 0x000fda0003f1d200 */
[----:B------:R-:W-:-:S04]  /*08f0*/  @P0 FFMA R3, R0, 1.84467440737095516160e+19, RZ ;  /* 0x5f80000000030823 */ /* 0x000fc800000000ff */
[----:B------:R-:W0:Y:S02]  /*0900*/  @P0 MUFU.RSQ R2, R3 ;  /* 0x0000000300020308 */ /* 0x000e240000001400 */
[----:B0-----:R-:W-:Y:S01]  /*0910*/  @P0 FMUL.FTZ R6, R3, R2 ;  /* 0x0000000203060220 */ /* 0x001fe20000410000 */
[----:B------:R-:W-:Y:S01]  /*0920*/  @P0 FMUL.FTZ R8, R2, 0.5 ;  /* 0x3f00000002080820 */ /* 0x000fe20000410000 */
[----:B------:R-:W-:Y:S02]  /*0930*/  @!P0 IMAD.MOV.U32 R2, RZ, RZ, R0 ;  /* 0x000000ffff028224 */ /* 0x000fe400078e0000 */
[----:B------:R-:W-:-:S04]  /*0940*/  @P0 FADD.FTZ R7, -R6, -RZ ;  /* 0x800000ff06070221 */ /* 0x000fc80000010100 */
[----:B------:R-:W-:-:S04]  /*0950*/  @P0 FFMA R7, R6, R7, R3 ;  /* 0x0000000706070223 */ /* 0x000fc80000000003 */
[----:B------:R-:W-:-:S04]  /*0960*/  @P0 FFMA R7, R7, R8, R6 ;  /* 0x0000000807070223 */ /* 0x000fc80000000006 */
[----:B------:R-:W-:-:S07]  /*0970*/  @P0 FMUL.FTZ R2, R7, 2.3283064365386962891e-10 ;  /* 0x2f80000007020820 */ /* 0x000fce0000410000 */
.L_x_183:
[----:B------:R-:W-:Y:S02]  /*0980*/  HFMA2 R3, -RZ, RZ, 0, 0 ;  /* 0x00000000ff037431 */ /* 0x000fe400000001ff */
[----:B------:R-:W-:Y:S02]  /*0990*/  IMAD.MOV.U32 R0, RZ, RZ, R2 ;  /* 0x000000ffff007224 */ /* 0x000fe400078e0002 */
[----:B------:R-:W-:-:S04]  /*09a0*/  IMAD.MOV.U32 R2, RZ, RZ, R9 ;  /* 0x000000ffff027224 */ /* 0x000fc800078e0009 */
[----:B------:R-:W-:Y:S05]  /*09b0*/  RET.REL.NODEC R2 `(ic0_level_f32) ;  /* 0xfffffff402907950 */ /* 0x000fea0003c3ffff */
        .weak           $__internal_7_$__cuda_sm3x_div_rn_noftz_f32_slowpath
        .type           $__internal_7_$__cuda_sm3x_div_rn_noftz_f32_slowpath,@function
        .size           $__internal_7_$__cuda_sm3x_div_rn_noftz_f32_slowpath,(.L_x_369 - $__internal_7_$__cuda_sm3x_div_rn_noftz_f32_slowpath)
$__internal_7_$__cuda_sm3x_div_rn_noftz_f32_slowpath:
        /* <DEDUP_REMOVED lines=12> */
[----:B------:R-:W-:Y:S02]  /*0a80*/  FSETP.GTU.FTZ.AND P1, PT, |R12|, +INF , PT ;  /* 0x7f8000000c00780b */ /* 0x000fe40003f3c200 */
[----:B------:R-:W-:Y:S02]  /*0a90*/  MOV R0, R12 ;  /* 0x0000000c00007202 */ /* 0x000fe40000000f00 */
        /* <DEDUP_REMOVED lines=16> */
[----:B------:R-:W-:Y:S02]  /*0ba0*/  @P0 IMAD.MOV.U32 R9, RZ, RZ, RZ ;  /* 0x000000ffff090224 */ /* 0x000fe400078e00ff */
[----:B------:R-:W-:Y:S01]  /*0bb0*/  @!P0 FFMA R3, R3, 1.84467440737095516160e+19, RZ ;  /* 0x5f80000003038823 */ /* 0x000fe200000000ff */
[----:B------:R-:W-:Y:S02]  /*0bc0*/  @!P0 IMAD.MOV.U32 R9, RZ, RZ, -0x40 ;  /* 0xffffffc0ff098424 */ /* 0x000fe400078e00ff */
[----:B------:R-:W-:Y:S02]  /*0bd0*/  @!P1 FFMA R12, R0, 1.84467440737095516160e+19, RZ ;  /* 0x5f800000000c9823 */ /* 0x000fe400000000ff */
[----:B------:R-:W-:-:S07]  /*0be0*/  @!P1 VIADD R9, R9, 0x40 ;  /* 0x0000004009099836 */ /* 0x000fce0000000000 */
.L_x_185:
[----:B------:R-:W-:Y:S01]  /*0bf0*/  LEA R13, R11, 0xc0800000, 0x17 ;  /* 0xc08000000b0d7811 */ /* 0x000fe200078eb8ff */
[----:B------:R-:W-:Y:S03]  /*0c00*/  BSSY.RECONVERGENT B3, `(.L_x_190) ;  /* 0x0000036000037945 */ /* 0x000fe60003800200 */
[----:B------:R-:W-:Y:S01]  /*0c10*/  IADD3 R13, PT, PT, -R13, R12, RZ ;  /* 0x0000000c0d0d7210 */ /* 0x000fe20007ffe1ff */
[----:B------:R-:W-:-:S03]  /*0c20*/  VIADD R12, R16, 0xffffff81 ;  /* 0xffffff81100c7836 */ /* 0x000fc60000000000 */
[----:B------:R-:W0:Y:S01]  /*0c30*/  MUFU.RCP R14, R13 ;  /* 0x0000000d000e7308 */ /* 0x000e220000001000 */
[----:B------:R-:W-:Y:S01]  /*0c40*/  FADD.FTZ R15, -R13, -RZ ;  /* 0x800000ff0d0f7221 */ /* 0x000fe20000010100 */
[C---:B------:R-:W-:Y:S01]  /*0c50*/  IMAD R0, R12.reuse, -0x800000, R3 ;  /* 0xff8000000c007824 */ /* 0x040fe200078e0203 */
[----:B------:R-:W-:-:S05]  /*0c60*/  IADD3 R12, PT, PT, R12, 0x7f, -R11 ;  /* 0x0000007f0c0c7810 */ /* 0x000fca0007ffe80b */
[----:B------:R-:W-:Y:S02]  /*0c70*/  IMAD.IADD R12, R12, 0x1, R9 ;  /* 0x000000010c0c7824 */ /* 0x000fe400078e0209 */
[----:B0-----:R-:W-:-:S04]  /*0c80*/  FFMA R17, R14, R15, 1 ;  /* 0x3f8000000e117423 */ /* 0x001fc8000000000f */
        /* <DEDUP_REMOVED lines=8> */
[----:B------:R-:W-:-:S05]  /*0d10*/  IMAD.IADD R11, R3, 0x1, R12 ;  /* 0x00000001030b7824 */ /* 0x000fca00078e020c */
[----:B------:R-:W-:-:S04]  /*0d20*/  IADD3 R3, PT, PT, R11, -0x1, RZ ;  /* 0xffffffff0b037810 */ /* 0x000fc80007ffe0ff */
        /* <DEDUP_REMOVED lines=15> */
[----:B------:R-:W-:Y:S02]  /*0e20*/  VIADD R14, R11, 0x20 ;  /* 0x000000200b0e7836 */ /* 0x000fe40000000000 */
[----:B------:R-:W-:Y:S01]  /*0e30*/  LOP3.LUT R9, R9, 0x800000, RZ, 0xfc, !PT ;  /* 0x0080000009097812 */ /* 0x000fe200078efcff */
[----:B------:R-:W-:Y:S01]  /*0e40*/  IMAD.MOV R11, RZ, RZ, -R11 ;  /* 0x000000ffff0b7224 */ /* 0x000fe200078e0a0b */
[----:B------:R-:W-:-:S02]  /*0e50*/  FSETP.NEU.FTZ.AND P0, PT, R3, R12, PT ;  /* 0x0000000c0300720b */ /* 0x000fc40003f1d000 */
[----:B------:R-:W-:Y:S02]  /*0e60*/  SHF.L.U32 R14, R9, R14, RZ ;  /* 0x0000000e090e7219 */ /* 0x000fe400000006ff */
[----:B------:R-:W-:Y:S02]  /*0e70*/  SEL R12, R11, RZ, P2 ;  /* 0x000000ff0b0c7207 */ /* 0x000fe40001000000 */
[----:B------:R-:W-:Y:S02]  /*0e80*/  ISETP.NE.AND P1, PT, R14, RZ, P1 ;  /* 0x000000ff0e00720c */ /* 0x000fe40000f25270 */
[----:B------:R-:W-:Y:S02]  /*0e90*/  SHF.R.U32.HI R12, RZ, R12, R9 ;  /* 0x0000000cff0c7219 */ /* 0x000fe40000011609 */
[----:B------:R-:W-:Y:S02]  /*0ea0*/  PLOP3.LUT P0, PT, P0, P1, PT, 0xf8, 0x8f ;  /* 0x00000000008f781c */ /* 0x000fe40000703f70 */
[----:B------:R-:W-:-:S02]  /*0eb0*/  SHF.R.U32.HI R14, RZ, 0x1, R12 ;  /* 0x00000001ff0e7819 */ /* 0x000fc4000001160c */
[----:B------:R-:W-:-:S04]  /*0ec0*/  SEL R3, RZ, 0x1, !P0 ;  /* 0x00000001ff037807 */ /* 0x000fc80004000000 */
[----:B------:R-:W-:-:S04]  /*0ed0*/  LOP3.LUT R3, R3, 0x1, R14, 0xf8, !PT ;  /* 0x0000000103037812 */ /* 0x000fc800078ef80e */
[----:B------:R-:W-:-:S05]  /*0ee0*/  LOP3.LUT R3, R3, R12, RZ, 0xc0, !PT ;  /* 0x0000000c03037212 */ /* 0x000fca00078ec0ff */
[----:B------:R-:W-:-:S05]  /*0ef0*/  IMAD.IADD R3, R14, 0x1, R3 ;  /* 0x000000010e037824 */ /* 0x000fca00078e0203 */
[----:B------:R-:W-:Y:S01]  /*0f00*/  LOP3.LUT R0, R3, R0, RZ, 0xfc, !PT ;  /* 0x0000000003007212 */ /* 0x000fe200078efcff */
[----:B------:R-:W-:Y:S06]  /*0f10*/  BRA `(.L_x_193) ;  /* 0x0000000000107947 */ /* 0x000fec0003800000 */
.L_x_192:
[----:B------:R-:W-:-:S04]  /*0f20*/  LOP3.LUT R0, R0, 0x80000000, RZ, 0xc0, !PT ;  /* 0x8000000000007812 */ /* 0x000fc800078ec0ff */
[----:B------:R-:W-:Y:S01]  /*0f30*/  LOP3.LUT R0, R0, 0x7f800000, RZ, 0xfc, !PT ;  /* 0x7f80000000007812 */ /* 0x000fe200078efcff */
[----:B------:R-:W-:Y:S06]  /*0f40*/  BRA `(.L_x_193) ;  /* 0x0000000000047947 */ /* 0x000fec0003800000 */
.L_x_191:
[----:B------:R-:W-:-:S07]  /*0f50*/  LEA R0, R12, R0, 0x17 ;  /* 0x000000000c007211 */ /* 0x000fce00078eb8ff */
.L_x_193:
[----:B------:R-:W-:Y:S05]  /*0f60*/  BSYNC.RECONVERGENT B3 ;  /* 0x0000000000037941 */ /* 0x000fea0003800200 */
.L_x_190:
[----:B------:R-:W-:Y:S05]  /*0f70*/  BRA `(.L_x_194) ;  /* 0x0000000000207947 */ /* 0x000fea0003800000 */
.L_x_189:
[----:B------:R-:W-:-:S04]  /*0f80*/  LOP3.LUT R0, R12, 0x80000000, R3, 0x48, !PT ;  /* 0x800000000c007812 */ /* 0x000fc800078e4803 */
[----:B------:R-:W-:Y:S01]  /*0f90*/  LOP3.LUT R0, R0, 0x7f800000, RZ, 0xfc, !PT ;  /* 0x7f80000000007812 */ /* 0x000fe200078efcff */
[----:B------:R-:W-:Y:S06]  /*0fa0*/  BRA `(.L_x_194) ;  /* 0x0000000000147947 */ /* 0x000fec0003800000 */
.L_x_188:
[----:B------:R-:W-:Y:S01]  /*0fb0*/  LOP3.LUT R0, R12, 0x80000000, R3, 0x48, !PT ;  /* 0x800000000c007812 */ /* 0x000fe200078e4803 */
[----:B------:R-:W-:Y:S06]  /*0fc0*/  BRA `(.L_x_194) ;  /* 0x00000000000c7947 */ /* 0x000fec0003800000 */
.L_x_187:
[----:B------:R-:W0:Y:S01]  /*0fd0*/  MUFU.RSQ R0, -QNAN ;  /* 0xffc0000000007908 */ /* 0x000e220000001400 */
[----:B------:R-:W-:Y:S05]  /*0fe0*/  BRA `(.L_x_194) ;  /* 0x0000000000047947 */ /* 0x000fea0003800000 */
.L_x_186:
[----:B------:R-:W-:-:S07]  /*0ff0*/  FADD.FTZ R0, R3, R0 ;  /* 0x0000000003007221 */ /* 0x000fce0000010000 */
.L_x_194:
[----:B------:R-:W-:Y:S05]  /*1000*/  BSYNC.RECONVERGENT B2 ;  /* 0x0000000000027941 */ /* 0x000fea0003800200 */
.L_x_184:
[----:B------:R-:W-:-:S04]  /*1010*/  IMAD.MOV.U32 R11, RZ, RZ, 0x0 ;  /* 0x00000000ff0b7424 */ /* 0x000fc800078e00ff */
[----:B0-----:R-:W-:Y:S05]  /*1020*/  RET.REL.NODEC R10 `(ic0_level_f32) ;  /* 0xffffffec0af47950 */ /* 0x001fea0003c3ffff */
.L_x_195:
        /* <DEDUP_REMOVED lines=13> */
.L_x_369:


//--------------------- .text.ilu0_level_f64      --------------------------
	.section	.text.ilu0_level_f64,"ax",@progbits
	.align	128
        .global         ilu0_level_f64
        .type           ilu0_level_f64,@function
        .size           ilu0_level_f64,(.L_x_370 - ilu0_level_f64)
        .other          ilu0_level_f64,@"STO_CUDA_ENTRY STV_DEFAULT"
ilu0_level_f64:
.text.ilu0_level_f64:
        /* <DEDUP_REMOVED lines=12> */
[----:B-1----:R-:W2:Y:S02]  /*00c0*/  LDG.E R2, desc[UR4][R6.64] ;  /* 0x0000000406027981 */ /* 0x002ea4000c1e1900 */
[----:B--2---:R-:W-:-:S05]  /*00d0*/  IMAD.WIDE R8, R2, 0x4, R8 ;  /* 0x0000000402087825 */ /* 0x004fca00078e0208 */
[----:B------:R-:W2:Y:S04]  /*00e0*/  LDG.E R3, desc[UR4][R8.64] ;  /* 0x0000000408037981 */ /* 0x000ea8000c1e1900 */
[----:B------:R-:W2:Y:S02]  /*00f0*/  LDG.E R4, desc[UR4][R8.64+0x4] ;  /* 0x0000040408047981 */ /* 0x000ea4000c1e1900 */
[----:B--2---:R-:W-:-:S13]  /*0100*/  ISETP.GE.AND P0, PT, R3, R4, PT ;  /* 0x000000040300720c */ /* 0x004fda0003f06270 */
[----:B------:R-:W-:Y:S05]  /*0110*/  @P0 EXIT ;  /* 0x000000000000094d */ /* 0x000fea0003800000 */
[----:B------:R-:W-:-:S07]  /*0120*/  IMAD.MOV.U32 R5, RZ, RZ, R3 ;  /* 0x000000ffff057224 */ /* 0x000fce00078e0003 */
.L_x_205:
[----:B0-----:R-:W0:Y:S02]  /*0130*/  LDC.64 R6, c[0x0][0x398] ;  /* 0x0000e600ff067b82 */ /* 0x001e240000000a00 */
[----:B0-----:R-:W-:-:S06]  /*0140*/  IMAD.WIDE R6, R5, 0x4, R6 ;  /* 0x0000000405067825 */ /* 0x001fcc00078e0206 */
[----:B------:R-:W2:Y:S02]  /*0150*/  LDG.E R7, desc[UR4][R6.64] ;  /* 0x0000000406077981 */ /* 0x000ea4000c1e1900 */
[----:B--2---:R-:W-:-:S13]  /*0160*/  ISETP.GE.AND P0, PT, R7, R2, PT ;  /* 0x000000020700720c */ /* 0x004fda0003f06270 */
[----:B------:R-:W-:Y:S05]  /*0170*/  @P0 EXIT ;  /* 0x000000000000094d */ /* 0x000fea0003800000 */
[----:B------:R-:W0:Y:S08]  /*0180*/  LDC.64 R8, c[0x0][0x3a8] ;  /* 0x0000ea00ff087b82 */ /* 0x000e300000000a00 */
[----:B------:R-:W1:Y:S08]  /*0190*/  LDC.64 R14, c[0x0][0x3a0] ;  /* 0x0000e800ff0e7b82 */ /* 0x000e700000000a00 */
[----:B------:R-:W2:Y:S01]  /*01a0*/  LDC.64 R16, c[0x0][0x3b8] ;  /* 0x0000ee00ff107b82 */ /* 0x000ea20000000a00 */
[----:B0-----:R-:W-:-:S06]  /*01b0*/  IMAD.WIDE R8, R7, 0x4, R8 ;  /* 0x0000000407087825 */ /* 0x001fcc00078e0208 */
[----:B------:R-:W1:Y:S02]  /*01c0*/  LDG.E R9, desc[UR4][R8.64] ;  /* 0x0000000408097981 */ /* 0x000e64000c1e1900 */
[----:B-1----:R-:W-:-:S05]  /*01d0*/  IMAD.WIDE R20, R9, 0x8, R14 ;  /* 0x0000000809147825 */ /* 0x002fca00078e020e */
[----:B------:R-:W3:Y:S01]  /*01e0*/  LDG.E.64 R10, desc[UR4][R20.64] ;  /* 0x00000004140a7981 */ /* 0x000ee2000c1e1b00 */
[----:B------:R-:W-:Y:S01]  /*01f0*/  UMOV UR6, 0x9ee75616 ;  /* 0x9ee7561600067882 */ /* 0x000fe20000000000 */
[----:B------:R-:W-:Y:S01]  /*0200*/  UMOV UR7, 0x3cd203af ;  /* 0x3cd203af00077882 */ /* 0x000fe20000000000 */
[----:B------:R-:W-:-:S04]  /*0210*/  IMAD.WIDE R14, R5, 0x8, R14 ;  /* 0x00000008050e7825 */ /* 0x000fc800078e020e */
[----:B------:R-:W-:Y:S01]  /*0220*/  IMAD.MOV.U32 R8, RZ, RZ, 0x1 ;  /* 0x00000001ff087424 */ /* 0x000fe200078e00ff */
[----:B---3--:R-:W-:-:S06]  /*0230*/  DSETP.GEU.AND P0, PT, |R10|, UR6, PT ;  /* 0x000000060a007e2a */ /* 0x008fcc000bf0e200 */
[----:B--2---:R-:W-:-:S14]  /*0240*/  DSETP.LEU.OR P0, PT, R16, RZ, P0 ;  /* 0x000000ff1000722a */ /* 0x004fdc000070b400 */
[----:B------:R0:W-:Y:S04]  /*0250*/  @!P0 STG.E.64 desc[UR4][R20.64], R16 ;  /* 0x0000001014008986 */ /* 0x0001e8000c101b04 */
[----:B------:R-:W2:Y:S01]  /*0260*/  LDG.E.64 R18, desc[UR4][R14.64] ;  /* 0x000000040e127981 */ /* 0x000ea2000c1e1b00 */
[----:B------:R-:W1:Y:S01]  /*0270*/  @!P0 LDC.64 R10, c[0x0][0x3b8] ;  /* 0x0000ee00ff0a8b82 */ /* 0x000e620000000a00 */
[----:B------:R-:W-:Y:S01]  /*0280*/  BSSY.RECONVERGENT B0, `(.L_x_196) ;  /* 0x0000012000007945 */ /* 0x000fe20003800200 */
[----:B-1----:R-:W1:Y:S02]  /*0290*/  MUFU.RCP64H R9, R11 ;  /* 0x0000000b00097308 */ /* 0x002e640000001800 */
[----:B-1----:R-:W-:-:S08]  /*02a0*/  DFMA R12, R8, -R10, 1 ;  /* 0x3ff00000080c742b */ /* 0x002fd0000000080a */
[----:B------:R-:W-:-:S08]  /*02b0*/  DFMA R12, R12, R12, R12 ;  /* 0x0000000c0c0c722b */ /* 0x000fd0000000000c */
[----:B------:R-:W-:-:S08]  /*02c0*/  DFMA R12, R8, R12, R8 ;  /* 0x0000000c080c722b */ /* 0x000fd00000000008 */
[----:B------:R-:W-:-:S08]  /*02d0*/  DFMA R8, R12, -R10, 1 ;  /* 0x3ff000000c08742b */ /* 0x000fd0000000080a */
[----:B------:R-:W-:-:S08]  /*02e0*/  DFMA R8, R12, R8, R12 ;  /* 0x000000080c08722b */ /* 0x000fd0000000000c */
[----:B--2---:R-:W-:Y:S01]  /*02f0*/  DMUL R12, R18, R8 ;  /* 0x00000008120c7228 */ /* 0x004fe20000000000 */
[----:B------:R-:W-:-:S07]  /*0300*/  FSETP.GEU.AND P1, PT, |R19|, 6.5827683646048100446e-37, PT ;  /* 0x036000001300780b */ /* 0x000fce0003f2e200 */
[----:B0-----:R-:W-:-:S08]  /*0310*/  DFMA R16, R12, -R10, R18 ;  /* 0x8000000a0c10722b */ /* 0x001fd00000000012 */
[----:B------:R-:W-:-:S10]  /*0320*/  DFMA R8, R8, R16, R12 ;  /* 0x000000100808722b */ /* 0x000fd4000000000c */
[----:B------:R-:W-:-:S05]  /*0330*/  FFMA R0, RZ, R11, R9 ;  /* 0x0000000bff007223 */ /* 0x000fca0000000009 */
[----:B------:R-:W-:-:S13]  /*0340*/  FSETP.GT.AND P0, PT, |R0|, 1.469367938527859385e-39, PT ;  /* 0x001000000000780b */ /* 0x000fda0003f04200 */
[----:B------:R-:W-:Y:S05]  /*0350*/  @P0 BRA P1, `(.L_x_197) ;  /* 0x0000000000100947 */ /* 0x000fea0000800000 */
[----:B------:R-:W-:-:S07]  /*0360*/  MOV R0, 0x380 ;  /* 0x0000038000007802 */ /* 0x000fce0000000f00 */
[----:B------:R-:W-:Y:S05]  /*0370*/  CALL.REL.NOINC `($__internal_8_$__cuda_sm20_div_rn_f64_full) ;  /* 0x0000000000b47944 */ /* 0x000fea0003c00000 */
[----:B------:R-:W-:Y:S02]  /*0380*/  IMAD.MOV.U32 R8, RZ, RZ, R18 ;  /* 0x000000ffff087224 */ /* 0x000fe400078e0012 */
[----:B------:R-:W-:-:S07]  /*0390*/  IMAD.MOV.U32 R9, RZ, RZ, R19 ;  /* 0x000000ffff097224 */ /* 0x000fce00078e0013 */
.L_x_197:
[----:B------:R-:W-:Y:S05]  /*03a0*/  BSYNC.RECONVERGENT B0 ;  /* 0x0000000000007941 */ /* 0x000fea0003800200 */
.L_x_196:
[----:B------:R-:W0:Y:S01]  /*03b0*/  LDC.64 R10, c[0x0][0x390] ;  /* 0x0000e400ff0a7b82 */ /* 0x000e220000000a00 */
[----:B------:R1:W-:Y:S01]  /*03c0*/  STG.E.64 desc[UR4][R14.64], R8 ;  /* 0x000000080e007986 */ /* 0x0003e2000c101b04 */
[----:B0-----:R-:W-:-:S05]  /*03d0*/  IMAD.WIDE R10, R7, 0x4, R10 ;  /* 0x00000004070a7825 */ /* 0x001fca00078e020a */
[----:B------:R-:W2:Y:S04]  /*03e0*/  LDG.E R13, desc[UR4][R10.64] ;  /* 0x000000040a0d7981 */ /* 0x000ea8000c1e1900 */
[----:B------:R-:W2:Y:S01]  /*03f0*/  LDG.E R0, desc[UR4][R10.64+0x4] ;  /* 0x000004040a007981 */ /* 0x000ea2000c1e1900 */
[----:B------:R-:W-:Y:S01]  /*0400*/  BSSY.RECONVERGENT B0, `(.L_x_198) ;  /* 0x0000020000007945 */ /* 0x000fe20003800200 */
[----:B--2---:R-:W-:-:S13]  /*0410*/  ISETP.GE.AND P0, PT, R13, R0, PT ;  /* 0x000000000d00720c */ /* 0x004fda0003f06270 */
[----:B-1----:R-:W-:Y:S05]  /*0420*/  @P0 BRA `(.L_x_199) ;  /* 0x0000000000740947 */ /* 0x002fea0003800000 */
[----:B------:R-:W-:-:S07]  /*0430*/  IMAD.MOV.U32 R11, RZ, RZ, R13 ;  /* 0x000000ffff0b7224 */ /* 0x000fce00078e000d */
.L_x_204:
[----:B0-----:R-:W0:Y:S02]  /*0440*/  LDC.64 R12, c[0x0][0x398] ;  /* 0x0000e600ff0c7b82 */ /* 0x001e240000000a00 */
[----:B0-----:R-:W-:-:S05]  /*0450*/  IMAD.WIDE R12, R11, 0x4, R12 ;  /* 0x000000040b0c7825 */ /* 0x001fca00078e020c */
[----:B------:R-:W2:Y:S01]  /*0460*/  LDG.E R6, desc[UR4][R12.64] ;  /* 0x000000040c067981 */ /* 0x000ea2000c1e1900 */
[----:B------:R-:W-:Y:S01]  /*0470*/  BSSY.RECONVERGENT B1, `(.L_x_200) ;  /* 0x0000015000017945 */ /* 0x000fe20003800200 */
[----:B--2---:R-:W-:-:S13]  /*0480*/  ISETP.GT.AND P0, PT, R6, R7, PT ;  /* 0x000000070600720c */ /* 0x004fda0003f04270 */
[----:B------:R-:W-:Y:S05]  /*0490*/  @!P0 BRA `(.L_x_201) ;  /* 0x0000000000488947 */ /* 0x000fea0003800000 */
[----:B------:R-:W0:Y:S01]  /*04a0*/  LDC.64 R14, c[0x0][0x398] ;  /* 0x0000e600ff0e7b82 */ /* 0x000e220000000a00 */
[----:B------:R-:W-:-:S07]  /*04b0*/  IMAD.MOV.U32 R17, RZ, RZ, R3 ;  /* 0x000000ffff117224 */ /* 0x000fce00078e0003 */
.L_x_203:
        /* <DEDUP_REMOVED lines=9> */
.L_x_202:
[----:B------:R-:W0:Y:S02]  /*0550*/  LDC.64 R14, c[0x0][0x3a0] ;  /* 0x0000e800ff0e7b82 */ /* 0x000e240000000a00 */
[----:B0-----:R-:W-:-:S04]  /*0560*/  IMAD.WIDE R12, R11, 0x8, R14 ;  /* 0x000000080b0c7825 */ /* 0x001fc800078e020e */
[----:B------:R-:W-:Y:S02]  /*0570*/  IMAD.WIDE R14, R17, 0x8, R14 ;  /* 0x00000008110e7825 */ /* 0x000fe400078e020e */
[----:B------:R-:W2:Y:S04]  /*0580*/  LDG.E.64 R12, desc[UR4][R12.64] ;  /* 0x000000040c0c7981 */ /* 0x000ea8000c1e1b00 */
[----:B------:R-:W2:Y:S02]  /*0590*/  LDG.E.64 R16, desc[UR4][R14.64] ;  /* 0x000000040e107981 */ /* 0x000ea4000c1e1b00 */
[----:B--2---:R-:W-:-:S07]  /*05a0*/  DFMA R16, R12, -R8, R16 ;  /* 0x800000080c10722b */ /* 0x004fce0000000010 */
[----:B------:R0:W-:Y:S04]  /*05b0*/  STG.E.64 desc[UR4][R14.64], R16 ;  /* 0x000000100e007986 */ /* 0x0001e8000c101b04 */
.L_x_201:
[----:B------:R-:W-:Y:S05]  /*05c0*/  BSYNC.RECONVERGENT B1 ;  /* 0x0000000000017941 */ /* 0x000fea0003800200 */
.L_x_200:
[----:B------:R-:W-:-:S05]  /*05d0*/  VIADD R11, R11, 0x1 ;  /* 0x000000010b0b7836 */ /* 0x000fca0000000000 */
[----:B------:R-:W-:-:S13]  /*05e0*/  ISETP.NE.AND P0, PT, R11, R0, PT ;  /* 0x000000000b00720c */ /* 0x000fda0003f05270 */
[----:B------:R-:W-:Y:S05]  /*05f0*/  @P0 BRA `(.L_x_204) ;  /* 0xfffffffc00900947 */ /* 0x000fea000383ffff */
.L_x_199:
[----:B------:R-:W-:Y:S05]  /*0600*/  BSYNC.RECONVERGENT B0 ;  /* 0x0000000000007941 */ /* 0x000fea0003800200 */
.L_x_198:
[----:B------:R-:W-:-:S05]  /*0610*/  VIADD R5, R5, 0x1 ;  /* 0x0000000105057836 */ /* 0x000fca0000000000 */
[----:B------:R-:W-:-:S13]  /*0620*/  ISETP.NE.AND P0, PT, R5, R4, PT ;  /* 0x000000040500720c */ /* 0x000fda0003f05270 */
[----:B------:R-:W-:Y:S05]  /*0630*/  @P0 BRA `(.L_x_205) ;  /* 0xfffffff800bc0947 */ /* 0x000fea000383ffff */
[----:B------:R-:W-:Y:S05]  /*0640*/  EXIT ;  /* 0x000000000000794d */ /* 0x000fea0003800000 */
        .weak           $__internal_8_$__cuda_sm20_div_rn_f64_full
        .type           $__internal_8_$__cuda_sm20_div_rn_f64_full,@function
        .size           $__internal_8_$__cuda_sm20_div_rn_f64_full,(.L_x_370 - $__internal_8_$__cuda_sm20_div_rn_f64_full)
$__internal_8_$__cuda_sm20_div_rn_f64_full:
[C---:B------:R-:W-:Y:S01]  /*0650*/  FSETP.GEU.AND P0, PT, |R11|.reuse, 1.469367938527859385e-39, PT ;  /* 0x001000000b00780b */ /* 0x040fe20003f0e200 */
[----:B------:R-:W-:Y:S01]  /*0660*/  IMAD.MOV.U32 R9, RZ, RZ, R19 ;  /* 0x000000ffff097224 */ /* 0x000fe200078e0013 */
[C---:B------:R-:W-:Y:S01]  /*0670*/  LOP3.LUT R12, R11.reuse, 0x800fffff, RZ, 0xc0, !PT ;  /* 0x800fffff0b0c7812 */ /* 0x040fe200078ec0ff */
[----:B------:R-:W-:Y:S01]  /*0680*/  IMAD.MOV.U32 R16, RZ, RZ, 0x1 ;  /* 0x00000001ff107424 */ /* 0x000fe200078e00ff */
[----:B------:R-:W-:Y:S01]  /*0690*/  LOP3.LUT R25, R11, 0x7ff00000, RZ, 0xc0, !PT ;  /* 0x7ff000000b197812 */ /* 0x000fe200078ec0ff */
[----:B------:R-:W-:Y:S01]  /*06a0*/  IMAD.MOV.U32 R8, RZ, RZ, R18 ;  /* 0x000000ffff087224 */ /* 0x000fe200078e0012 */
[----:B------:R-:W-:Y:S01]  /*06b0*/  LOP3.LUT R13, R12, 0x3ff00000, RZ, 0xfc, !PT ;  /* 0x3ff000000c0d7812 */ /* 0x000fe200078efcff */
[----:B------:R-:W-:Y:S01]  /*06c0*/  IMAD.MOV.U32 R12, RZ, RZ, R10 ;  /* 0x000000ffff0c7224 */ /* 0x000fe200078e000a */
[C---:B------:R-:W-:Y:S01]  /*06d0*/  FSETP.GEU.AND P2, PT, |R9|.reuse, 1.469367938527859385e-39, PT ;  /* 0x001000000900780b */ /* 0x040fe20003f4e200 */
[----:B------:R-:W-:Y:S01]  /*06e0*/  IMAD.MOV.U32 R24, RZ, RZ, 0x1ca00000 ;  /* 0x1ca00000ff187424 */ /* 0x000fe200078e00ff */
[----:B------:R-:W-:Y:S01]  /*06f0*/  LOP3.LUT R6, R9, 0x7ff00000, RZ, 0xc0, !PT ;  /* 0x7ff0000009067812 */ /* 0x000fe200078ec0ff */
[----:B------:R-:W-:Y:S02]  /*0700*/  BSSY.RECONVERGENT B1, `(.L_x_206) ;  /* 0x000004e000017945 */ /* 0x000fe40003800200 */
[----:B------:R-:W-:Y:S01]  /*0710*/  @!P0 DMUL R12, R10, 8.98846567431157953865e+307 ;  /* 0x7fe000000a0c8828 */ /* 0x000fe20000000000 */
[----:B------:R-:W-:Y:S01]  /*0720*/  ISETP.GE.U32.AND P1, PT, R6, R25, PT ;  /* 0x000000190600720c */ /* 0x000fe20003f26070 */
[----:B------:R-:W-:-:S04]  /*0730*/  IMAD.MOV.U32 R26, RZ, RZ, R6 ;  /* 0x000000ffff1a7224 */ /* 0x000fc800078e0006 */
[----:B------:R-:W0:Y:S02]  /*0740*/  MUFU.RCP64H R17, R13 ;  /* 0x0000000d00117308 */ /* 0x000e240000001800 */
[----:B------:R-:W-:Y:S01]  /*0750*/  @!P2 LOP3.LUT R21, R11, 0x7ff00000, RZ, 0xc0, !PT ;  /* 0x7ff000000b15a812 */ /* 0x000fe200078ec0ff */
[----:B------:R-:W-:Y:S01]  /*0760*/  @!P2 IMAD.MOV.U32 R22, RZ, RZ, RZ ;  /* 0x000000ffff16a224 */ /* 0x000fe200078e00ff */
[----:B------:R-:W-:Y:S02]  /*0770*/  @!P0 LOP3.LUT R25, R13, 0x7ff00000, RZ, 0xc0, !PT ;  /* 0x7ff000000d198812 */ /* 0x000fe400078ec0ff */
[----:B------:R-:W-:-:S03]  /*0780*/  @!P2 ISETP.GE.U32.AND P3, PT, R6, R21, PT ;  /* 0x000000150600a20c */ /* 0x000fc60003f66070 */
[----:B------:R-:W-:Y:S01]  /*0790*/  VIADD R27, R25, 0xffffffff ;  /* 0xffffffff191b7836 */ /* 0x000fe20000000000 */
        /* <DEDUP_REMOVED lines=16> */
[----:B------:R-:W-:-:S03]  /*08a0*/  DFMA R22, R20, -R12, R16 ;  /* 0x8000000c1416722b */ /* 0x000fc60000000010 */
[----:B------:R-:W-:-:S05]  /*08b0*/  ISETP.GT.U32.OR P0, PT, R27, 0x7feffffe, P0 ;  /* 0x7feffffe1b00780c */ /* 0x000fca0000704470 */
[----:B------:R-:W-:-:S08]  /*08c0*/  DFMA R22, R18, R22, R20 ;  /* 0x000000161216722b */ /* 0x000fd00000000014 */
[----:B------:R-:W-:Y:S05]  /*08d0*/  @P0 BRA `(.L_x_207) ;  /* 0x00000000006c0947 */ /* 0x000fea0003800000 */
[----:B------:R-:W-:-:S04]  /*08e0*/  LOP3.LUT R9, R11, 0x7ff00000, RZ, 0xc0, !PT ;  /* 0x7ff000000b097812 */ /* 0x000fc800078ec0ff */
[CC--:B------:R-:W-:Y:S02]  /*08f0*/  VIADDMNMX R8, R6.reuse, -R9.reuse, 0xb9600000, !PT ;  /* 0xb960000006087446 */ /* 0x0c0fe40007800909 */
[----:B------:R-:W-:Y:S02]  /*0900*/  ISETP.GE.U32.AND P0, PT, R6, R9, PT ;  /* 0x000000090600720c */ /* 0x000fe40003f06070 */
[----:B------:R-:W-:Y:S01]  /*0910*/  VIMNMX R6, PT, PT, R8, 0x46a00000, PT ;  /* 0x46a0000008067848 */ /* 0x000fe20003fe0100 */
[----:B------:R-:W-:Y:S01]  /*0920*/  IMAD.MOV.U32 R8, RZ, RZ, RZ ;  /* 0x000000ffff087224 */ /* 0x000fe200078e00ff */
[----:B------:R-:W-:-:S05]  /*0930*/  SEL R9, R24, 0x63400000, !P0 ;  /* 0x6340000018097807 */ /* 0x000fca0004000000 */
[----:B------:R-:W-:-:S04]  /*0940*/  IMAD.IADD R6, R6, 0x1, -R9 ;  /* 0x0000000106067824 */ /* 0x000fc800078e0a09 */
        /* <DEDUP_REMOVED lines=20> */
.L_x_207:
        /* <DEDUP_REMOVED lines=16> */
.L_x_210:
[----:B------:R-:W-:Y:S01]  /*0b90*/  LOP3.LUT R19, R11, 0x80000, RZ, 0xfc, !PT ;  /* 0x000800000b137812 */ /* 0x000fe200078efcff */
[----:B------:R-:W-:Y:S01]  /*0ba0*/  IMAD.MOV.U32 R18, RZ, RZ, R10 ;  /* 0x000000ffff127224 */ /* 0x000fe200078e000a */
[----:B------:R-:W-:Y:S06]  /*0bb0*/  BRA `(.L_x_208) ;  /* 0x0000000000087947 */ /* 0x000fec0003800000 */
.L_x_209:
[----:B------:R-:W-:Y:S01]  /*0bc0*/  LOP3.LUT R19, R9, 0x80000, RZ, 0xfc, !PT ;  /* 0x0008000009137812 */ /* 0x000fe200078efcff */
[----:B------:R-:W-:-:S07]  /*0bd0*/  IMAD.MOV.U32 R18, RZ, RZ, R8 ;  /* 0x000000ffff127224 */ /* 0x000fce00078e0008 */
.L_x_208:
[----:B------:R-:W-:Y:S05]  /*0be0*/  BSYNC.RECONVERGENT B1 ;  /* 0x0000000000017941 */ /* 0x000fea0003800200 */
.L_x_206:
[----:B------:R-:W-:Y:S02]  /*0bf0*/  IMAD.MOV.U32 R8, RZ, RZ, R0 ;  /* 0x000000ffff087224 */ /* 0x000fe400078e0000 */
[----:B------:R-:W-:-:S04]  /*0c00*/  IMAD.MOV.U32 R9, RZ, RZ, 0x0 ;  /* 0x00000000ff097424 */ /* 0x000fc800078e00ff */
[----:B------:R-:W-:Y:S05]  /*0c10*/  RET.REL.NODEC R8 `(ilu0_level_f64) ;  /* 0xfffffff008f87950 */ /* 0x000fea0003c3ffff */
.L_x_211:
        /* <DEDUP_REMOVED lines=14> */
.L_x_370:


//--------------------- .text.ilu0_level_f32      --------------------------
	.section	.text.ilu0_level_f32,"ax",@progbits
	.align	128
        .global         ilu0_level_f32
        .type           ilu0_level_f32,@function
        .size           ilu0_level_f32,(.L_x_371 - ilu0_level_f32)
        .other          ilu0_level_f32,@"STO_CUDA_ENTRY STV_DEFAULT"
ilu0_level_f32:
.text.ilu0_level_f32:
        /* <DEDUP_REMOVED lines=15> */
[----:B------:R-:W2:Y:S02]  /*00f0*/  LDG.E R7, desc[UR4][R4.64+0x4] ;  /* 0x0000040404077981 */ /* 0x000ea4000c1e1900 */
[----:B--2---:R-:W-:-:S13]  /*0100*/  ISETP.GE.AND P0, PT, R6, R7, PT ;  /* 0x000000070600720c */ /* 0x004fda0003f06270 */
[----:B------:R-:W-:Y:S05]  /*0110*/  @P0 EXIT ;  /* 0x000000000000094d */ /* 0x000fea0003800000 */
[----:B------:R-:W-:-:S07]  /*0120*/  IMAD.MOV.U32 R8, RZ, RZ, R6 ;  /* 0x000000ffff087224 */ /* 0x000fce00078e0006 */
.L_x_221:
[----:B0-----:R-:W0:Y:S02]  /*0130*/  LDC.64 R4, c[0x0][0x398] ;  /* 0x0000e600ff047b82 */ /* 0x001e240000000a00 */
[----:B0-----:R-:W-:-:S05]  /*0140*/  IMAD.WIDE R4, R8, 0x4, R4 ;  /* 0x0000000408047825 */ /* 0x001fca00078e0204 */
[----:B------:R-:W2:Y:S02]  /*0150*/  LDG.E R9, desc[UR4][R4.64] ;  /* 0x0000000404097981 */ /* 0x000ea4000c1e1900 */
[----:B--2---:R-:W-:-:S13]  /*0160*/  ISETP.GE.AND P0, PT, R9, R2, PT ;  /* 0x000000020900720c */ /* 0x004fda0003f06270 */
[----:B------:R-:W-:Y:S05]  /*0170*/  @P0 EXIT ;  /* 0x000000000000094d */ /* 0x000fea0003800000 */
[----:B------:R-:W0:Y:S08]  /*0180*/  LDC.64 R10, c[0x0][0x3a8] ;  /* 0x0000ea00ff0a7b82 */ /* 0x000e300000000a00 */
[----:B------:R-:W1:Y:S08]  /*0190*/  LDC.64 R4, c[0x0][0x3a0] ;  /* 0x0000e800ff047b82 */ /* 0x000e700000000a00 */
[----:B------:R-:W2:Y:S01]  /*01a0*/  LDC R17, c[0x0][0x3b4] ;  /* 0x0000ed00ff117b82 */ /* 0x000ea20000000800 */
[----:B0-----:R-:W-:-:S06]  /*01b0*/  IMAD.WIDE R10, R9, 0x4, R10 ;  /* 0x00000004090a7825 */ /* 0x001fcc00078e020a */
[----:B------:R-:W1:Y:S02]  /*01c0*/  LDG.E R11, desc[UR4][R10.64] ;  /* 0x000000040a0b7981 */ /* 0x000e64000c1e1900 */
[----:B-1----:R-:W-:-:S05]  /*01d0*/  IMAD.WIDE R12, R11, 0x4, R4 ;  /* 0x000000040b0c7825 */ /* 0x002fca00078e0204 */
[----:B------:R-:W3:Y:S01]  /*01e0*/  LDG.E R15, desc[UR4][R12.64] ;  /* 0x000000040c0f7981 */ /* 0x000ee2000c1e1900 */
[----:B------:R-:W-:Y:S01]  /*01f0*/  IMAD.WIDE R4, R8, 0x4, R4 ;  /* 0x0000000408047825 */ /* 0x000fe200078e0204 */
[----:B---3--:R-:W-:-:S04]  /*0200*/  FSETP.GEU.AND P0, PT, |R15|, 1.0000000036274937255e-15, PT ;  /* 0x26901d7d0f00780b */ /* 0x008fc80003f0e200 */
[----:B--2---:R-:W-:-:S13]  /*0210*/  FSETP.LEU.OR P0, PT, R17, RZ, P0 ;  /* 0x000000ff1100720b */ /* 0x004fda000070b400 */
[----:B------:R0:W-:Y:S04]  /*0220*/  @!P0 STG.E desc[UR4][R12.64], R17 ;  /* 0x000000110c008986 */ /* 0x0001e8000c101904 */
[----:B------:R-:W2:Y:S01]  /*0230*/  LDG.E R0, desc[UR4][R4.64] ;  /* 0x0000000404007981 */ /* 0x000ea2000c1e1900 */
[----:B------:R-:W1:Y:S01]  /*0240*/  @!P0 LDC R15, c[0x0][0x3b4] ;  /* 0x0000ed00ff0f8b82 */ /* 0x000e620000000800 */
[----:B------:R-:W-:Y:S01]  /*0250*/  VIADD R8, R8, 0x1 ;  /* 0x0000000108087836 */ /* 0x000fe20000000000 */
[----:B------:R-:W-:Y:S04]  /*0260*/  BSSY.RECONVERGENT B0, `(.L_x_212) ;  /* 0x000000e000007945 */ /* 0x000fe80003800200 */
[----:B------:R-:W-:Y:S01]  /*0270*/  ISETP.NE.AND P2, PT, R8, R7, PT ;  /* 0x000000070800720c */ /* 0x000fe20003f45270 */
[----:B-1----:R-:W1:Y:S02]  /*0280*/  MUFU.RCP R10, R15 ;  /* 0x0000000f000a7308 */ /* 0x002e640000001000 */
[----:B-1----:R-:W-:-:S04]  /*0290*/  FFMA R3, R10, -R15, 1 ;  /* 0x3f8000000a037423 */ /* 0x002fc8000000080f */
[----:B------:R-:W-:Y:S02]  /*02a0*/  FFMA R3, R10, R3, R10 ;  /* 0x000000030a037223 */ /* 0x000fe4000000000a */
[----:B--2---:R-:W1:Y:S02]  /*02b0*/  FCHK P0, R0, R15 ;  /* 0x0000000f00007302 */ /* 0x004e640000000000 */
[----:B------:R-:W-:-:S04]  /*02c0*/  FFMA R10, R0, R3, RZ ;  /* 0x00000003000a7223 */ /* 0x000fc800000000ff */
[----:B------:R-:W-:-:S04]  /*02d0*/  FFMA R11, R10, -R15, R0 ;  /* 0x8000000f0a0b7223 */ /* 0x000fc80000000000 */
[----:B------:R-:W-:Y:S01]  /*02e0*/  FFMA R3, R3, R11, R10 ;  /* 0x0000000b03037223 */ /* 0x000fe2000000000a */
[----:B01----:R-:W-:Y:S06]  /*02f0*/  @!P0 BRA `(.L_x_213) ;  /* 0x0000000000108947 */ /* 0x003fec0003800000 */
[----:B------:R-:W-:Y:S01]  /*0300*/  IMAD.MOV.U32 R3, RZ, RZ, R15 ;  /* 0x000000ffff037224 */ /* 0x000fe200078e000f */
[----:B------:R-:W-:-:S07]  /*0310*/  MOV R10, 0x330 ;  /* 0x00000330000a7802 */ /* 0x000fce0000000f00 */
[----:B------:R-:W-:Y:S05]  /*0320*/  CALL.REL.NOINC `($__internal_9_$__cuda_sm3x_div_rn_noftz_f32_slowpath) ;  /* 0x0000000000a87944 */ /* 0x000fea0003c00000 */
[----:B------:R-:W-:-:S07]  /*0330*/  IMAD.MOV.U32 R3, RZ, RZ, R0 ;  /* 0x000000ffff037224 */ /* 0x000fce00078e0000 */
.L_x_213:
[----:B------:R-:W-:Y:S05]  /*0340*/  BSYNC.RECONVERGENT B0 ;  /* 0x0000000000007941 */ /* 0x000fea0003800200 */
.L_x_212:
[----:B------:R-:W0:Y:S01]  /*0350*/  LDC.64 R10, c[0x0][0x390] ;  /* 0x0000e400ff0a7b82 */ /* 0x000e220000000a00 */
[----:B------:R1:W-:Y:S01]  /*0360*/  STG.E desc[UR4][R4.64], R3 ;  /* 0x0000000304007986 */ /* 0x0003e2000c101904 */
[----:B0-----:R-:W-:-:S05]  /*0370*/  IMAD.WIDE R10, R9, 0x4, R10 ;  /* 0x00000004090a7825 */ /* 0x001fca00078e020a */
[----:B------:R-:W2:Y:S04]  /*0380*/  LDG.E R13, desc[UR4][R10.64] ;  /* 0x000000040a0d7981 */ /* 0x000ea8000c1e1900 */
[----:B------:R-:W2:Y:S01]  /*0390*/  LDG.E R0, desc[UR4][R10.64+0x4] ;  /* 0x000004040a007981 */ /* 0x000ea2000c1e1900 */
[----:B------:R-:W-:Y:S01]  /*03a0*/  BSSY.RECONVERGENT B0, `(.L_x_214) ;  /* 0x0000020000007945 */ /* 0x000fe20003800200 */
[----:B--2---:R-:W-:-:S13]  /*03b0*/  ISETP.GE.AND P0, PT, R13, R0, PT ;  /* 0x000000000d00720c */ /* 0x004fda0003f06270 */
[----:B-1----:R-:W-:Y:S05]  /*03c0*/  @P0 BRA `(.L_x_215) ;  /* 0x0000000000740947 */ /* 0x002fea0003800000 */
.L_x_220:
[----:B0-----:R-:W0:Y:S02]  /*03d0*/  LDC.64 R4, c[0x0][0x398] ;  /* 0x0000e600ff047b82 */ /* 0x001e240000000a00 */
[----:B0-----:R-:W-:-:S05]  /*03e0*/  IMAD.WIDE R4, R13, 0x4, R4 ;  /* 0x000000040d047825 */ /* 0x001fca00078e0204 */
[----:B------:R-:W2:Y:S01]  /*03f0*/  LDG.E R12, desc[UR4][R4.64] ;  /* 0x00000004040c7981 */ /* 0x000ea2000c1e1900 */
[----:B------:R-:W-:Y:S01]  /*0400*/  IMAD.MOV.U32 R17, RZ, RZ, R13 ;  /* 0x000000ffff117224 */ /* 0x000fe200078e000d */
[----:B------:R-:W-:Y:S01]  /*0410*/  BSSY.RECONVERGENT B1, `(.L_x_216) ;  /* 0x0000017000017945 */ /* 0x000fe20003800200 */
[----:B------:R-:W-:-:S05]  /*0420*/  VIADD R13, R13, 0x1 ;  /* 0x000000010d0d7836 */ /* 0x000fca0000000000 */
[----:B------:R-:W-:Y:S02]  /*0430*/  ISETP.NE.AND P0, PT, R13, R0, PT ;  /* 0x000000000d00720c */ /* 0x000fe40003f05270 */
[----:B--2---:R-:W-:-:S13]  /*0440*/  ISETP.GT.AND P1, PT, R12, R9, PT ;  /* 0x000000090c00720c */ /* 0x004fda0003f24270 */
[----:B------:R-:W-:Y:S05]  /*0450*/  @!P1 BRA `(.L_x_217) ;  /* 0x0000000000489947 */ /* 0x000fea0003800000 */
[----:B------:R-:W0:Y:S01]  /*0460*/  LDC.64 R10, c[0x0][0x398] ;  /* 0x0000e600ff0a7b82 */ /* 0x000e220000000a00 */
[----:B------:R-:W-:-:S07]  /*0470*/  IMAD.MOV.U32 R15, RZ, RZ, R6 ;  /* 0x000000ffff0f7224 */ /* 0x000fce00078e0006 */
.L_x_219:
        /* <DEDUP_REMOVED lines=9> */
.L_x_218:
[----:B------:R-:W0:Y:S02]  /*0510*/  LDC.64 R10, c[0x0][0x3a0] ;  /* 0x0000e800ff0a7b82 */ /* 0x000e240000000a00 */
[----:B0-----:R-:W-:-:S04]  /*0520*/  IMAD.WIDE R4, R17, 0x4, R10 ;  /* 0x0000000411047825 */ /* 0x001fc800078e020a */
[----:B------:R-:W-:Y:S02]  /*0530*/  IMAD.WIDE R10, R15, 0x4, R10 ;  /* 0x000000040f0a7825 */ /* 0x000fe400078e020a */
[----:B------:R-:W2:Y:S04]  /*0540*/  LDG.E R4, desc[UR4][R4.64] ;  /* 0x0000000404047981 */ /* 0x000ea8000c1e1900 */
[----:B------:R-:W2:Y:S02]  /*0550*/  LDG.E R15, desc[UR4][R10.64] ;  /* 0x000000040a0f7981 */ /* 0x000ea4000c1e1900 */
[----:B--2---:R-:W-:-:S05]  /*0560*/  FFMA R15, R4, -R3, R15 ;  /* 0x80000003040f7223 */ /* 0x004fca000000000f */
[----:B------:R0:W-:Y:S02]  /*0570*/  STG.E desc[UR4][R10.64], R15 ;  /* 0x0000000f0a007986 */ /* 0x0001e4000c101904 */
.L_x_217:
[----:B------:R-:W-:Y:S05]  /*0580*/  BSYNC.RECONVERGENT B1 ;  /* 0x0000000000017941 */ /* 0x000fea0003800200 */
.L_x_216:
[----:B------:R-:W-:Y:S05]  /*0590*/  @P0 BRA `(.L_x_220) ;  /* 0xfffffffc008c0947 */ /* 0x000fea000383ffff */
.L_x_215:
[----:B------:R-:W-:Y:S05]  /*05a0*/  BSYNC.RECONVERGENT B0 ;  /* 0x0000000000007941 */ /* 0x000fea0003800200 */
.L_x_214:
[----:B------:R-:W-:Y:S05]  /*05b0*/  @P2 BRA `(.L_x_221) ;  /* 0xfffffff800dc2947 */ /* 0x000fea000383ffff */
[----:B------:R-:W-:Y:S05]  /*05c0*/  EXIT ;  /* 0x000000000000794d */ /* 0x000fea0003800000 */
        .weak           $__internal_9_$__cuda_sm3x_div_rn_noftz_f32_slowpath
        .type           $__internal_9_$__cuda_sm3x_div_rn_noftz_f32_slowpath,@function
        .size           $__internal_9_$__cuda_sm3x_div_rn_noftz_f32_slowpath,(.L_x_371 - $__internal_9_$__cuda_sm3x_div_rn_noftz_f32_slowpath)
$__internal_9_$__cuda_sm3x_div_rn_noftz_f32_slowpath:
[----:B------:R-:W-:Y:S01]  /*05d0*/  SHF.R.U32.HI R12, RZ, 0x17, R3 ;  /* 0x00000017ff0c7819 */ /* 0x000fe20000011603 */
[----:B------:R-:W-:Y:S01]  /*05e0*/  BSSY.RECONVERGENT B1, `(.L_x_222) ;  /* 0x0000063000017945 */ /* 0x000fe20003800200 */
[--C-:B------:R-:W-:Y:S01]  /*05f0*/  SHF.R.U32.HI R11, RZ, 0x17, R0.reuse ;  /* 0x00000017ff0b7819 */ /* 0x100fe20000011600 */
[----:B------:R-:W-:Y:S01]  /*0600*/  IMAD.MOV.U32 R13, RZ, RZ, R0 ;  /* 0x000000ffff0d7224 */ /* 0x000fe200078e0000 */
        /* <DEDUP_REMOVED lines=31> */
.L_x_223:
[----:B------:R-:W-:Y:S01]  /*0800*/  LEA R0, R12, 0xc0800000, 0x17 ;  /* 0xc08000000c007811 */ /* 0x000fe200078eb8ff */
[----:B------:R-:W-:Y:S04]  /*0810*/  BSSY.RECONVERGENT B2, `(.L_x_228) ;  /* 0x0000036000027945 */ /* 0x000fe80003800200 */
[----:B------:R-:W-:Y:S02]  /*0820*/  IMAD.IADD R14, R3, 0x1, -R0 ;  /* 0x00000001030e7824 */ /* 0x000fe400078e0a00 */
[----:B------:R-:W-:Y:S02]  /*0830*/  VIADD R3, R16, 0xffffff81 ;  /* 0xffffff8110037836 */ /* 0x000fe40000000000 */
        /* <DEDUP_REMOVED lines=31> */
[----:B------:R-:W-:Y:S01]  /*0a30*/  IMAD.MOV R13, RZ, RZ, -R15 ;  /* 0x000000ffff0d7224 */ /* 0x000fe200078e0a0f */
[----:B------:R-:W-:Y:S02]  /*0a40*/  ISETP.NE.AND P1, PT, R15, RZ, PT ;  /* 0x000000ff0f00720c */ /* 0x000fe40003f25270 */
        /* <DEDUP_REMOVED lines=14> */
.L_x_230:
[----:B------:R-:W-:-:S04]  /*0b30*/  LOP3.LUT R0, R0, 0x80000000, RZ, 0xc0, !PT ;  /* 0x8000000000007812 */ /* 0x000fc800078ec0ff */
[----:B------:R-:W-:Y:S01]  /*0b40*/  LOP3.LUT R0, R0, 0x7f800000, RZ, 0xfc, !PT ;  /* 0x7f80000000007812 */ /* 0x000fe200078efcff */
[----:B------:R-:W-:Y:S06]  /*0b50*/  BRA `(.L_x_231) ;  /* 0x0000000000047947 */ /* 0x000fec0003800000 */
.L_x_229:
[----:B------:R-:W-:-:S07]  /*0b60*/  IMAD R0, R12, 0x800000, R0 ;  /* 0x008000000c007824 */ /* 0x000fce00078e0200 */
.L_x_231:
[----:B------:R-:W-:Y:S05]  /*0b70*/  BSYNC.RECONVERGENT B2 ;  /* 0x0000000000027941 */ /* 0x000fea0003800200 */
.L_x_228:
[----:B------:R-:W-:Y:S05]  /*0b80*/  BRA `(.L_x_232) ;  /* 0x0000000000207947 */ /* 0x000fea0003800000 */
.L_x_227:
[----:B------:R-:W-:-:S04]  /*0b90*/  LOP3.LUT R0, R3, 0x80000000, R13, 0x48, !PT ;  /* 0x8000000003007812 */ /* 0x000fc800078e480d */
[----:B------:R-:W-:Y:S01]  /*0ba0*/  LOP3.LUT R0, R0, 0x7f800000, RZ, 0xfc, !PT ;  /* 0x7f80000000007812 */ /* 0x000fe200078efcff */
[----:B------:R-:W-:Y:S06]  /*0bb0*/  BRA `(.L_x_232) ;  /* 0x0000000000147947 */ /* 0x000fec0003800000 */
.L_x_226:
[----:B------:R-:W-:Y:S01]  /*0bc0*/  LOP3.LUT R0, R3, 0x80000000, R13, 0x48, !PT ;  /* 0x8000000003007812 */ /* 0x000fe200078e480d */
[----:B------:R-:W-:Y:S06]  /*0bd0*/  BRA `(.L_x_232) ;  /* 0x00000000000c7947 */ /* 0x000fec0003800000 */
.L_x_225:
[----:B------:R-:W0:Y:S01]  /*0be0*/  MUFU.RSQ R0, -QNAN ;  /* 0xffc0000000007908 */ /* 0x000e220000001400 */
[----:B------:R-:W-:Y:S05]  /*0bf0*/  BRA `(.L_x_232) ;  /* 0x0000000000047947 */ /* 0x000fea0003800000 */
.L_x_224:
[----:B------:R-:W-:-:S07]  /*0c00*/  FADD.FTZ R0, R0, R3 ;  /* 0x0000000300007221 */ /* 0x000fce0000010000 */
.L_x_232:
[----:B------:R-:W-:Y:S05]  /*0c10*/  BSYNC.RECONVERGENT B1 ;  /* 0x0000000000017941 */ /* 0x000fea0003800200 */
.L_x_222:
[----:B------:R-:W-:-:S04]  /*0c20*/  IMAD.MOV.U32 R11, RZ, RZ, 0x0 ;  /* 0x00000000ff0b7424 */ /* 0x000fc800078e00ff */
[----:B0-----:R-:W-:Y:S05]  /*0c30*/  RET.REL.NODEC R10 `(ilu0_level_f32) ;  /* 0xfffffff00af07950 */ /* 0x001fea0003c3ffff */
.L_x_233:
        /* <DEDUP_REMOVED lines=12> */
.L_x_371:


//--------------------- .text.sparse_trsv_upper_level_f64 --------------------------
	.section	.text.sparse_trsv_upper_level_f64,"ax",@progbits
	.align	128
        .global         sparse_trsv_upper_level_f64
        .type           sparse_trsv_upper_level_f64,@function
        .size           sparse_trsv_upper_level_f64,(.L_x_372 - sparse_trsv_upper_level_f64)
        .other          sparse_trsv_upper_level_f64,@"STO_CUDA_ENTRY STV_DEFAULT"
sparse_trsv_upper_level_f64:
.text.sparse_trsv_upper_level_f64:
        /* <DEDUP_REMOVED lines=12> */
[----:B0-----:R-:W-:-:S05]  /*00c0*/  IMAD.WIDE R10, R3, 0x4, R10 ;  /* 0x00000004030a7825 */ /* 0x001fca00078e020a */
[----:B-1----:R-:W2:Y:S02]  /*00d0*/  LDG.E R0, desc[UR4][R10.64] ;  /* 0x000000040a007981 */ /* 0x002ea4000c1e1900 */
[----:B--2---:R-:W-:-:S05]  /*00e0*/  IMAD.WIDE R12, R0, 0x4, R12 ;  /* 0x00000004000c7825 */ /* 0x004fca00078e020c */
[----:B------:R-:W2:Y:S04]  /*00f0*/  LDG.E R8, desc[UR4][R12.64] ;  /* 0x000000040c087981 */ /* 0x000ea8000c1e1900 */
[----:B------:R-:W2:Y:S01]  /*0100*/  LDG.E R3, desc[UR4][R12.64+0x4] ;  /* 0x000004040c037981 */ /* 0x000ea2000c1e1900 */
[----:B---3--:R-:W-:-:S06]  /*0110*/  IMAD.WIDE R6, R0, 0x8, R6 ;  /* 0x0000000800067825 */ /* 0x008fcc00078e0206 */
[----:B------:R-:W5:Y:S01]  /*0120*/  LDG.E.64 R6, desc[UR4][R6.64] ;  /* 0x0000000406067981 */ /* 0x000f62000c1e1b00 */
[----:B------:R-:W-:Y:S01]  /*0130*/  BSSY.RECONVERGENT B0, `(.L_x_234) ;  /* 0x000006c000007945 */ /* 0x000fe20003800200 */
[----:B------:R-:W-:Y:S02]  /*0140*/  IMAD.MOV.U32 R4, RZ, RZ, 0x0 ;  /* 0x00000000ff047424 */ /* 0x000fe400078e00ff */
[----:B------:R-:W-:Y:S01]  /*0150*/  IMAD.MOV.U32 R5, RZ, RZ, 0x3ff00000 ;  /* 0x3ff00000ff057424 */ /* 0x000fe200078e00ff */
[----:B--2---:R-:W-:-:S13]  /*0160*/  ISETP.GE.AND P0, PT, R8, R3, PT ;  /* 0x000000030800720c */ /* 0x004fda0003f06270 */
[----:B------:R-:W-:Y:S05]  /*0170*/  @P0 BRA `(.L_x_235) ;  /* 0x00000004009c0947 */ /* 0x000fea0003800000 */
[--C-:B------:R-:W-:Y:S01]  /*0180*/  IMAD.IADD R2, R3, 0x1, -R8.reuse ;  /* 0x0000000103027824 */ /* 0x100fe200078e0a08 */
[----:B------:R-:W-:Y:S01]  /*0190*/  BSSY.RECONVERGENT B1, `(.L_x_236) ;  /* 0x0000020000017945 */ /* 0x000fe20003800200 */
[----:B------:R-:W-:Y:S02]  /*01a0*/  IMAD.MOV.U32 R4, RZ, RZ, 0x0 ;  /* 0x00000000ff047424 */ /* 0x000fe400078e00ff */
[----:B------:R-:W-:Y:S01]  /*01b0*/  IMAD.MOV.U32 R5, RZ, RZ, 0x3ff00000 ;  /* 0x3ff00000ff057424 */ /* 0x000fe200078e00ff */
[----:B------:R-:W-:Y:S01]  /*01c0*/  LOP3.LUT P0, R9, R2, 0x3, RZ, 0xc0, !PT ;  /* 0x0000000302097812 */ /* 0x000fe2000780c0ff */
[----:B------:R-:W-:-:S12]  /*01d0*/  IMAD.MOV.U32 R2, RZ, RZ, R8 ;  /* 0x000000ffff027224 */ /* 0x000fd800078e0008 */
        /* <DEDUP_REMOVED lines=8> */
.L_x_241:
        /* <DEDUP_REMOVED lines=12> */
.L_x_239:
[----:B0-----:R-:W-:Y:S01]  /*0320*/  IMAD.WIDE R16, R17, 0x8, R10 ;  /* 0x0000000811107825 */ /* 0x001fe200078e020a */
[----:B------:R-:W2:Y:S05]  /*0330*/  LDG.E.64 R18, desc[UR4][R18.64] ;  /* 0x0000000412127981 */ /* 0x000eaa000c1e1b00 */
[----:B------:R-:W2:Y:S02]  /*0340*/  LDG.E.64 R16, desc[UR4][R16.64] ;  /* 0x0000000410107981 */ /* 0x000ea4000c1e1b00 */
[----:B--2--5:R-:W-:-:S11]  /*0350*/  DFMA R6, -R18, R16, R6 ;  /* 0x000000101206722b */ /* 0x024fd60000000106 */
.L_x_240:
[----:B------:R-:W-:Y:S05]  /*0360*/  BSYNC.RECONVERGENT B2 ;  /* 0x0000000000027941 */ /* 0x000fea0003800200 */
.L_x_238:
[----:B------:R-:W-:Y:S01]  /*0370*/  VIADD R2, R2, 0x1 ;  /* 0x0000000102027836 */ /* 0x000fe20000000000 */
[----:B------:R-:W-:Y:S06]  /*0380*/  @P1 BRA `(.L_x_241) ;  /* 0xfffffffc00b41947 */ /* 0x000fec000383ffff */
.L_x_237:
[----:B------:R-:W-:Y:S05]  /*0390*/  BSYNC.RECONVERGENT B1 ;  /* 0x0000000000017941 */ /* 0x000fea0003800200 */
.L_x_236:
        /* <DEDUP_REMOVED lines=9> */
[----:B--2---:R-:W-:-:S05]  /*0430*/  IADD3 R12, P1, PT, R12, 0x10, RZ ;  /* 0x000000100c0c7810 */ /* 0x004fca0007f3e0ff */
[----:B------:R-:W-:-:S08]  /*0440*/  IMAD.X R13, RZ, RZ, R13, P1 ;  /* 0x000000ffff0d7224 */ /* 0x000fd000008e060d */
.L_x_254:
[----:B------:R-:W-:-:S05]  /*0450*/  IMAD.WIDE R16, R2, 0x4, R10 ;  /* 0x0000000402107825 */ /* 0x000fca00078e020a */
[----:B--2---:R-:W2:Y:S01]  /*0460*/  LDG.E R21, desc[UR4][R16.64+-0x8] ;  /* 0xfffff80410157981 */ /* 0x004ea2000c1e1900 */
[----:B------:R-:W-:Y:S01]  /*0470*/  VIADD R3, R3, 0x4 ;  /* 0x0000000403037836 */ /* 0x000fe20000000000 */
[----:B------:R-:W-:Y:S01]  /*0480*/  BSSY.RECONVERGENT B1, `(.L_x_242) ;  /* 0x000000d000017945 */ /* 0x000fe20003800200 */
[----:B01--4-:R-:W-:-:S03]  /*0490*/  IMAD.WIDE R14, R2, 0x8, R12 ;  /* 0x00000008020e7825 */ /* 0x013fc600078e020c */
[----:B------:R-:W-:Y:S02]  /*04a0*/  ISETP.NE.AND P0, PT, R3, RZ, PT ;  /* 0x000000ff0300720c */ /* 0x000fe40003f05270 */
[----:B--2---:R-:W-:-:S13]  /*04b0*/  ISETP.GT.AND P1, PT, R21, R0, PT ;  /* 0x000000001500720c */ /* 0x004fda0003f24270 */
[----:B------:R-:W-:Y:S05]  /*04c0*/  @!P1 BRA `(.L_x_243) ;  /* 0x0000000000149947 */ /* 0x000fea0003800000 */
[----:B---3--:R-:W-:Y:S01]  /*04d0*/  IMAD.WIDE R20, R21, 0x8, R8 ;  /* 0x0000000815147825 */ /* 0x008fe200078e0208 */
[----:B-1----:R-:W2:Y:S05]  /*04e0*/  LDG.E.64 R18, desc[UR4][R14.64+-0x10] ;  /* 0xfffff0040e127981 */ /* 0x002eaa000c1e1b00 */
[----:B------:R-:W2:Y:S02]  /*04f0*/  LDG.E.64 R20, desc[UR4][R20.64] ;  /* 0x0000000414147981 */ /* 0x000ea4000c1e1b00 */
[----:B--2--5:R-:W-:Y:S01]  /*0500*/  DFMA R6, -R18, R20, R6 ;  /* 0x000000141206722b */ /* 0x024fe20000000106 */
[----:B------:R-:W-:Y:S10]  /*0510*/  BRA `(.L_x_244) ;  /* 0x00000000000c7947 */ /* 0x000ff40003800000 */
.L_x_243:
[----:B------:R-:W-:-:S13]  /*0520*/  ISETP.NE.AND P1, PT, R21, R0, PT ;  /* 0x000000001500720c */ /* 0x000fda0003f25270 */
[----:B------:R-:W-:Y:S05]  /*0530*/  @P1 BRA `(.L_x_244) ;  /* 0x0000000000041947 */ /* 0x000fea0003800000 */
[----:B-----5:R0:W5:Y:S02]  /*0540*/  LDG.E.64 R4, desc[UR4][R14.64+-0x10] ;  /* 0xfffff0040e047981 */ /* 0x020164000c1e1b00 */
.L_x_244:
[----:B------:R-:W-:Y:S05]  /*0550*/  BSYNC.RECONVERGENT B1 ;  /* 0x0000000000017941 */ /* 0x000fea0003800200 */
.L_x_242:
[----:B-1----:R-:W2:Y:S01]  /*0560*/  LDG.E R19, desc[UR4][R16.64+-0x4] ;  /* 0xfffffc0410137981 */ /* 0x002ea2000c1e1900 */
[----:B------:R-:W-:Y:S01]  /*0570*/  BSSY.RECONVERGENT B1, `(.L_x_245) ;  /* 0x000000b000017945 */ /* 0x000fe20003800200 */
[----:B--2---:R-:W-:-:S13]  /*0580*/  ISETP.GT.AND P1, PT, R19, R0, PT ;  /* 0x000000001300720c */ /* 0x004fda0003f24270 */
[----:B------:R-:W-:Y:S05]  /*0590*/  @P1 BRA `(.L_x_246) ;  /* 0x0000000000101947 */ /* 0x000fea0003800000 */
[----:B------:R-:W-:-:S13]  /*05a0*/  ISETP.NE.AND P1, PT, R19, R0, PT ;  /* 0x000000001300720c */ /* 0x000fda0003f25270 */
[----:B------:R-:W-:Y:S05]  /*05b0*/  @P1 BRA `(.L_x_247) ;  /* 0x0000000000181947 */ /* 0x000fea0003800000 */
[----:B-----5:R1:W5:Y:S01]  /*05c0*/  LDG.E.64 R4, desc[UR4][R14.64+-0x8] ;  /* 0xfffff8040e047981 */ /* 0x020362000c1e1b00 */
[----:B------:R-:W-:Y:S05]  /*05d0*/  BRA `(.L_x_247) ;  /* 0x0000000000107947 */ /* 0x000fea0003800000 */
.L_x_246:
[----:B---3--:R-:W-:Y:S01]  /*05e0*/  IMAD.WIDE R18, R19, 0x8, R8 ;  /* 0x0000000813127825 */ /* 0x008fe200078e0208 */
[----:B------:R-:W2:Y:S05]  /*05f0*/  LDG.E.64 R20, desc[UR4][R14.64+-0x8] ;  /* 0xfffff8040e147981 */ /* 0x000eaa000c1e1b00 */
[----:B------:R-:W2:Y:S02]  /*0600*/  LDG.E.64 R18, desc[UR4][R18.64] ;  /* 0x0000000412127981 */ /* 0x000ea4000c1e1b00 */
[----:B--2--5:R-:W-:-:S11]  /*0610*/  DFMA R6, -R20, R18, R6 ;  /* 0x000000121406722b */ /* 0x024fd60000000106 */
.L_x_247:
[----:B------:R-:W-:Y:S05]  /*0620*/  BSYNC.RECONVERGENT B1 ;  /* 0x0000000000017941 */ /* 0x000fea0003800200 */
.L_x_245:
        /* <DEDUP_REMOVED lines=8> */
.L_x_249:
[----:B---3--:R-:W-:Y:S01]  /*06b0*/  IMAD.WIDE R18, R19, 0x8, R8 ;  /* 0x0000000813127825 */ /* 0x008fe200078e0208 */
[----:B------:R-:W2:Y:S05]  /*06c0*/  LDG.E.64 R20, desc[UR4][R14.64] ;  /* 0x000000040e147981 */ /* 0x000eaa000c1e1b00 */
[----:B------:R-:W2:Y:S02]  /*06d0*/  LDG.E.64 R18, desc[UR4][R18.64] ;  /* 0x0000000412127981 */ /* 0x000ea4000c1e1b00 */
[----:B--2--5:R-:W-:-:S11]  /*06e0*/  DFMA R6, -R20, R18, R6 ;  /* 0x000000121406722b */ /* 0x024fd60000000106 */
.L_x_250:
[----:B------:R-:W-:Y:S05]  /*06f0*/  BSYNC.RECONVERGENT B1 ;  /* 0x0000000000017941 */ /* 0x000fea0003800200 */
.L_x_248:
        /* <DEDUP_REMOVED lines=8> */
.L_x_252:
[----:B---3--:R-:W-:Y:S01]  /*0780*/  IMAD.WIDE R16, R17, 0x8, R8 ;  /* 0x0000000811107825 */ /* 0x008fe200078e0208 */
[----:B012---:R-:W2:Y:S05]  /*0790*/  LDG.E.64 R14, desc[UR4][R14.64+0x8] ;  /* 0x000008040e0e7981 */ /* 0x007eaa000c1e1b00 */
[----:B------:R-:W2:Y:S02]  /*07a0*/  LDG.E.64 R16, desc[UR4][R16.64] ;  /* 0x0000000410107981 */ /* 0x000ea4000c1e1b00 */
[----:B--2--5:R-:W-:-:S11]  /*07b0*/  DFMA R6, -R14, R16, R6 ;  /* 0x000000100e06722b */ /* 0x024fd60000000106 */
.L_x_253:
[----:B------:R-:W-:Y:S05]  /*07c0*/  BSYNC.RECONVERGENT B1 ;  /* 0x0000000000017941 */ /* 0x000fea0003800200 */
.L_x_251:
[----:B------:R-:W-:Y:S01]  /*07d0*/  VIADD R2, R2, 0x4 ;  /* 0x0000000402027836 */ /* 0x000fe20000000000 */
[----:B------:R-:W-:Y:S06]  /*07e0*/  @P0 BRA `(.L_x_254) ;  /* 0xfffffffc00180947 */ /* 0x000fec000383ffff */
.L_x_235:
[----:B------:R-:W-:Y:S05]  /*07f0*/  BSYNC.RECONVERGENT B0 ;  /* 0x0000000000007941 */ /* 0x000fea0003800200 */
.L_x_234:
[----:B-----5:R-:W3:Y:S01]  /*0800*/  MUFU.RCP64H R3, R5 ;  /* 0x0000000500037308 */ /* 0x020ee20000001800 */
[----:B------:R-:W-:Y:S01]  /*0810*/  IMAD.MOV.U32 R2, RZ, RZ, 0x1 ;  /* 0x00000001ff027424 */ /* 0x000fe200078e00ff */
[----:B------:R-:W-:Y:S01]  /*0820*/  FSETP.GEU.AND P1, PT, |R7|, 6.5827683646048100446e-37, PT ;  /* 0x036000000700780b */ /* 0x000fe20003f2e200 */
[----:B------:R-:W-:Y:S04]  /*0830*/  BSSY.RECONVERGENT B0, `(.L_x_255) ;  /* 0x000000e000007945 */ /* 0x000fe80003800200 */
[----:B---3--:R-:W-:-:S08]  /*0840*/  DFMA R8, R2, -R4, 1 ;  /* 0x3ff000000208742b */ /* 0x008fd00000000804 */
[----:B------:R-:W-:-:S08]  /*0850*/  DFMA R8, R8, R8, R8 ;  /* 0x000000080808722b */ /* 0x000fd00000000008 */
[----:B------:R-:W-:-:S08]  /*0860*/  DFMA R8, R2, R8, R2 ;  /* 0x000000080208722b */ /* 0x000fd00000000002 */
[----:B------:R-:W-:-:S08]  /*0870*/  DFMA R2, R8, -R4, 1 ;  /* 0x3ff000000802742b */ /* 0x000fd00000000804 */
[----:B------:R-:W-:-:S08]  /*0880*/  DFMA R2, R8, R2, R8 ;  /* 0x000000020802722b */ /* 0x000fd00000000008 */
[----:B------:R-:W-:-:S08]  /*0890*/  DMUL R8, R2, R6 ;  /* 0x0000000602087228 */ /* 0x000fd00000000000 */
[----:B0-----:R-:W-:-:S08]  /*08a0*/  DFMA R10, R8, -R4, R6 ;  /* 0x80000004080a722b */ /* 0x001fd00000000006 */
[----:B------:R-:W-:-:S10]  /*08b0*/  DFMA R2, R2, R10, R8 ;  /* 0x0000000a0202722b */ /* 0x000fd40000000008 */
[----:B------:R-:W-:-:S05]  /*08c0*/  FFMA R8, RZ, R5, R3 ;  /* 0x00000005ff087223 */ /* 0x000fca0000000003 */
[----:B------:R-:W-:-:S13]  /*08d0*/  FSETP.GT.AND P0, PT, |R8|, 1.469367938527859385e-39, PT ;  /* 0x001000000800780b */ /* 0x000fda0003f04200 */
[----:B------:R-:W-:Y:S05]  /*08e0*/  @P0 BRA P1, `(.L_x_256) ;  /* 0x0000000000080947 */ /* 0x000fea0000800000 */
[----:B------:R-:W-:-:S07]  /*08f0*/  MOV R10, 0x910 ;  /* 0x00000910000a7802 */ /* 0x000fce0000000f00 */
[----:B-12-4-:R-:W-:Y:S05]  /*0900*/  CALL.REL.NOINC `($__internal_10_$__cuda_sm20_div_rn_f64_full) ;  /* 0x0000000000147944 */ /* 0x016fea0003c00000 */
.L_x_256:
[----:B------:R-:W-:Y:S05]  /*0910*/  BSYNC.RECONVERGENT B0 ;  /* 0x0000000000007941 */ /* 0x000fea0003800200 */
.L_x_255:
[----:B------:R-:W0:Y:S02]  /*0920*/  LDC.64 R4, c[0x0][0x3b0] ;  /* 0x0000ec00ff047b82 */ /* 0x000e240000000a00 */
[----:B0-----:R-:W-:-:S05]  /*0930*/  IMAD.WIDE R4, R0, 0x8, R4 ;  /* 0x0000000800047825 */ /* 0x001fca00078e0204 */
[----:B------:R-:W-:Y:S01]  /*0940*/  STG.E.64 desc[UR4][R4.64], R2 ;  /* 0x0000000204007986 */ /* 0x000fe2000c101b04 */
[----:B------:R-:W-:Y:S05]  /*0950*/  EXIT ;  /* 0x000000000000794d */ /* 0x000fea0003800000 */
        .weak           $__internal_10_$__cuda_sm20_div_rn_f64_full
        .type           $__internal_10_$__cuda_sm20_div_rn_f64_full,@function
        .size           $__internal_10_$__cuda_sm20_div_rn_f64_full,(.L_x_372 - $__internal_10_$__cuda_sm20_div_rn_f64_full)
$__internal_10_$__cuda_sm20_div_rn_f64_full:
        /* <DEDUP_REMOVED lines=33> */
[----:B------:R-:W-:Y:S02]  /*0b70*/  VIADD R22, R20, 0xffffffff ;  /* 0xffffffff14167836 */ /* 0x000fe40000000000 */
        /* <DEDUP_REMOVED lines=33> */
.L_x_258:
        /* <DEDUP_REMOVED lines=16> */
.L_x_261:
[----:B------:R-:W-:Y:S01]  /*0e90*/  LOP3.LUT R13, R5, 0x80000, RZ, 0xfc, !PT ;  /* 0x00080000050d7812 */ /* 0x000fe200078efcff */
[----:B------:R-:W-:Y:S01]  /*0ea0*/  IMAD.MOV.U32 R12, RZ, RZ, R4 ;  /* 0x000000ffff0c7224 */ /* 0x000fe200078e0004 */
[----:B------:R-:W-:Y:S06]  /*0eb0*/  BRA `(.L_x_259) ;  /* 0x0000000000087947 */ /* 0x000fec0003800000 */
.L_x_260:
[----:B------:R-:W-:Y:S01]  /*0ec0*/  LOP3.LUT R13, R7, 0x80000, RZ, 0xfc, !PT ;  /* 0x00080000070d7812 */ /* 0x000fe200078efcff */
[----:B------:R-:W-:-:S07]  /*0ed0*/  IMAD.MOV.U32 R12, RZ, RZ, R6 ;  /* 0x000000ffff0c7224 */ /* 0x000fce00078e0006 */
.L_x_259:
[----:B------:R-:W-:Y:S05]  /*0ee0*/  BSYNC.RECONVERGENT B1 ;  /* 0x0000000000017941 */ /* 0x000fea0003800200 */
.L_x_257:
[----:B------:R-:W-:Y:S02]  /*0ef0*/  IMAD.MOV.U32 R11, RZ, RZ, 0x0 ;  /* 0x00000000ff0b7424 */ /* 0x000fe400078e00ff */
[----:B------:R-:W-:Y:S02]  /*0f00*/  IMAD.MOV.U32 R2, RZ, RZ, R12 ;  /* 0x000000ffff027224 */ /* 0x000fe400078e000c */
[----:B------:R-:W-:Y:S01]  /*0f10*/  IMAD.MOV.U32 R3, RZ, RZ, R13 ;  /* 0x000000ffff037224 */ /* 0x000fe200078e000d */
[----:B------:R-:W-:Y:S06]  /*0f20*/  RET.REL.NODEC R10 `(sparse_trsv_upper_level_f64) ;  /* 0xfffffff00a347950 */ /* 0x000fec0003c3ffff */
.L_x_262:
        /* <DEDUP_REMOVED lines=13> */
.L_x_372:


//--------------------- .text.sparse_trsv_upper_level_f32 --------------------------
	.section	.text.sparse_trsv_upper_level_f32,"ax",@progbits
	.align	128
        .global         sparse_trsv_upper_level_f32
        .type           sparse_trsv_upper_level_f32,@function
        .size           sparse_trsv_upper_level_f32,(.L_x_373 - sparse_trsv_upper_level_f32)
        .other          sparse_trsv_upper_level_f32,@"STO_CUDA_ENTRY STV_DEFAULT"
sparse_trsv_upper_level_f32:
.text.sparse_trsv_upper_level_f32:
        /* <DEDUP_REMOVED lines=25> */
[----:B------:R-:W-:-:S03]  /*0190*/  IMAD.MOV.U32 R3, RZ, RZ, 0x3f800000 ;  /* 0x3f800000ff037424 */ /* 0x000fc600078e00ff */
[----:B------:R-:W-:Y:S01]  /*01a0*/  LOP3.LUT P0, R13, R0, 0x3, RZ, 0xc0, !PT ;  /* 0x00000003000d7812 */ /* 0x000fe2000780c0ff */
[----:B------:R-:W-:-:S12]  /*01b0*/  IMAD.MOV.U32 R0, RZ, RZ, R12 ;  /* 0x000000ffff007224 */ /* 0x000fd800078e000c */
[----:B------:R-:W-:Y:S05]  /*01c0*/  @!P0 BRA `(.L_x_266) ;  /* 0x0000000000648947 */ /* 0x000fea0003800000 */
[----:B------:R-:W0:Y:S01]  /*01d0*/  LDC.64 R6, c[0x0][0x3b0] ;  /* 0x0000ec00ff067b82 */ /* 0x000e220000000a00 */
[----:B------:R-:W-:Y:S02]  /*01e0*/  IMAD.MOV R13, RZ, RZ, -R13 ;  /* 0x000000ffff0d7224 */ /* 0x000fe400078e0a0d */
[----:B------:R-:W-:Y:S02]  /*01f0*/  IMAD.MOV.U32 R3, RZ, RZ, 0x3f800000 ;  /* 0x3f800000ff037424 */ /* 0x000fe400078e00ff */
[----:B------:R-:W-:-:S03]  /*0200*/  IMAD.MOV.U32 R0, RZ, RZ, R12 ;  /* 0x000000ffff007224 */ /* 0x000fc600078e000c */
[----:B------:R-:W1:Y:S08]  /*0210*/  LDC.64 R8, c[0x0][0x3a0] ;  /* 0x0000e800ff087b82 */ /* 0x000e700000000a00 */
[----:B------:R-:W2:Y:S02]  /*0220*/  LDC.64 R10, c[0x0][0x398] ;  /* 0x0000e600ff0a7b82 */ /* 0x000ea40000000a00 */
.L_x_270:
        /* <DEDUP_REMOVED lines=12> */
.L_x_268:
[----:B0-----:R-:W-:Y:S01]  /*02f0*/  IMAD.WIDE R14, R15, 0x4, R6 ;  /* 0x000000040f0e7825 */ /* 0x001fe200078e0206 */
[----:B------:R-:W2:Y:S05]  /*0300*/  LDG.E R17, desc[UR4][R16.64] ;  /* 0x0000000410117981 */ /* 0x000eaa000c1e1900 */
[----:B------:R-:W2:Y:S02]  /*0310*/  LDG.E R15, desc[UR4][R14.64] ;  /* 0x000000040e0f7981 */ /* 0x000ea4000c1e1900 */
[----:B--2--5:R-:W-:-:S07]  /*0320*/  FFMA R4, -R17, R15, R4 ;  /* 0x0000000f11047223 */ /* 0x024fce0000000104 */
.L_x_269:
[----:B------:R-:W-:Y:S05]  /*0330*/  BSYNC.RECONVERGENT B2 ;  /* 0x0000000000027941 */ /* 0x000fea0003800200 */
.L_x_267:
[----:B------:R-:W-:Y:S01]  /*0340*/  IADD3 R0, PT, PT, R0, 0x1, RZ ;  /* 0x0000000100007810 */ /* 0x000fe20007ffe0ff */
[----:B------:R-:W-:Y:S06]  /*0350*/  @P1 BRA `(.L_x_270) ;  /* 0xfffffffc00b41947 */ /* 0x000fec000383ffff */
.L_x_266:
[----:B------:R-:W-:Y:S05]  /*0360*/  BSYNC.RECONVERGENT B1 ;  /* 0x0000000000017941 */ /* 0x000fea0003800200 */
.L_x_265:
[----:B0-----:R-:W-:-:S05]  /*0370*/  IMAD.IADD R6, R12, 0x1, -R5 ;  /* 0x000000010c067824 */ /* 0x001fca00078e0a05 */
        /* <DEDUP_REMOVED lines=10> */
.L_x_283:
[----:B------:R-:W-:-:S05]  /*0420*/  IMAD.WIDE R14, R0, 0x4, R8 ;  /* 0x00000004000e7825 */ /* 0x000fca00078e0208 */
[----:B-12---:R-:W2:Y:S01]  /*0430*/  LDG.E R17, desc[UR4][R14.64+-0x8] ;  /* 0xfffff8040e117981 */ /* 0x006ea2000c1e1900 */
[----:B------:R-:W-:Y:S01]  /*0440*/  VIADD R5, R5, 0x4 ;  /* 0x0000000405057836 */ /* 0x000fe20000000000 */
[----:B------:R-:W-:Y:S01]  /*0450*/  BSSY.RECONVERGENT B1, `(.L_x_271) ;  /* 0x000000d000017945 */ /* 0x000fe20003800200 */
[----:B0---4-:R-:W-:-:S03]  /*0460*/  IMAD.WIDE R12, R0, 0x4, R10 ;  /* 0x00000004000c7825 */ /* 0x011fc600078e020a */
[----:B------:R-:W-:Y:S02]  /*0470*/  ISETP.NE.AND P0, PT, R5, RZ, PT ;  /* 0x000000ff0500720c */ /* 0x000fe40003f05270 */
[----:B--2---:R-:W-:-:S13]  /*0480*/  ISETP.GT.AND P1, PT, R17, R2, PT ;  /* 0x000000021100720c */ /* 0x004fda0003f24270 */
[----:B------:R-:W-:Y:S05]  /*0490*/  @!P1 BRA `(.L_x_272) ;  /* 0x0000000000149947 */ /* 0x000fea0003800000 */
[----:B---3--:R-:W-:Y:S01]  /*04a0*/  IMAD.WIDE R16, R17, 0x4, R6 ;  /* 0x0000000411107825 */ /* 0x008fe200078e0206 */
[----:B------:R-:W2:Y:S05]  /*04b0*/  LDG.E R19, desc[UR4][R12.64+-0x8] ;  /* 0xfffff8040c137981 */ /* 0x000eaa000c1e1900 */
[----:B------:R-:W2:Y:S02]  /*04c0*/  LDG.E R16, desc[UR4][R16.64] ;  /* 0x0000000410107981 */ /* 0x000ea4000c1e1900 */
[----:B--2--5:R-:W-:Y:S01]  /*04d0*/  FFMA R4, -R19, R16, R4 ;  /* 0x0000001013047223 */ /* 0x024fe20000000104 */
[----:B------:R-:W-:Y:S06]  /*04e0*/  BRA `(.L_x_273) ;  /* 0x00000000000c7947 */ /* 0x000fec0003800000 */
.L_x_272:
[----:B------:R-:W-:-:S13]  /*04f0*/  ISETP.NE.AND P1, PT, R17, R2, PT ;  /* 0x000000021100720c */ /* 0x000fda0003f25270 */
[----:B------:R-:W-:Y:S05]  /*0500*/  @P1 BRA `(.L_x_273) ;  /* 0x0000000000041947 */ /* 0x000fea0003800000 */
[----:B-----5:R0:W5:Y:S02]  /*0510*/  LDG.E R3, desc[UR4][R12.64+-0x8] ;  /* 0xfffff8040c037981 */ /* 0x020164000c1e1900 */
.L_x_273:
[----:B------:R-:W-:Y:S05]  /*0520*/  BSYNC.RECONVERGENT B1 ;  /* 0x0000000000017941 */ /* 0x000fea0003800200 */
.L_x_271:
        /* <DEDUP_REMOVED lines=8> */
.L_x_275:
[----:B---3--:R-:W-:Y:S01]  /*05b0*/  IMAD.WIDE R16, R17, 0x4, R6 ;  /* 0x0000000411107825 */ /* 0x008fe200078e0206 */
[----:B------:R-:W2:Y:S05]  /*05c0*/  LDG.E R19, desc[UR4][R12.64+-0x4] ;  /* 0xfffffc040c137981 */ /* 0x000eaa000c1e1900 */
[----:B------:R-:W2:Y:S02]  /*05d0*/  LDG.E R17, desc[UR4][R16.64] ;  /* 0x0000000410117981 */ /* 0x000ea4000c1e1900 */
[----:B--2--5:R-:W-:-:S07]  /*05e0*/  FFMA R4, -R19, R17, R4 ;  /* 0x0000001113047223 */ /* 0x024fce0000000104 */
.L_x_276:
[----:B------:R-:W-:Y:S05]  /*05f0*/  BSYNC.RECONVERGENT B1 ;  /* 0x0000000000017941 */ /* 0x000fea0003800200 */
.L_x_274:
        /* <DEDUP_REMOVED lines=8> */
.L_x_278:
[----:B---3--:R-:W-:Y:S01]  /*0680*/  IMAD.WIDE R16, R17, 0x4, R6 ;  /* 0x0000000411107825 */ /* 0x008fe200078e0206 */
[----:B------:R-:W2:Y:S05]  /*0690*/  LDG.E R19, desc[UR4][R12.64] ;  /* 0x000000040c137981 */ /* 0x000eaa000c1e1900 */
[----:B------:R-:W2:Y:S02]  /*06a0*/  LDG.E R17, desc[UR4][R16.64] ;  /* 0x0000000410117981 */ /* 0x000ea4000c1e1900 */
[----:B--2--5:R-:W-:-:S07]  /*06b0*/  FFMA R4, -R19, R17, R4 ;  /* 0x0000001113047223 */ /* 0x024fce0000000104 */
.L_x_279:
[----:B------:R-:W-:Y:S05]  /*06c0*/  BSYNC.RECONVERGENT B1 ;  /* 0x0000000000017941 */ /* 0x000fea0003800200 */
.L_x_277:
        /* <DEDUP_REMOVED lines=8> */
.L_x_281:
[----:B---3--:R-:W-:Y:S01]  /*0750*/  IMAD.WIDE R14, R15, 0x4, R6 ;  /* 0x000000040f0e7825 */ /* 0x008fe200078e0206 */
[----:B012---:R-:W2:Y:S05]  /*0760*/  LDG.E R13, desc[UR4][R12.64+0x4] ;  /* 0x000004040c0d7981 */ /* 0x007eaa000c1e1900 */
[----:B------:R-:W2:Y:S02]  /*0770*/  LDG.E R15, desc[UR4][R14.64] ;  /* 0x000000040e0f7981 */ /* 0x000ea4000c1e1900 */
[----:B--2--5:R-:W-:-:S07]  /*0780*/  FFMA R4, -R13, R15, R4 ;  /* 0x0000000f0d047223 */ /* 0x024fce0000000104 */
.L_x_282:
[----:B------:R-:W-:Y:S05]  /*0790*/  BSYNC.RECONVERGENT B1 ;  /* 0x0000000000017941 */ /* 0x000fea0003800200 */
.L_x_280:
[----:B------:R-:W-:Y:S01]  /*07a0*/  VIADD R0, R0, 0x4 ;  /* 0x0000000400007836 */ /* 0x000fe20000000000 */
[----:B------:R-:W-:Y:S06]  /*07b0*/  @P0 BRA `(.L_x_283) ;  /* 0xfffffffc00180947 */ /* 0x000fec000383ffff */
.L_x_264:
[----:B------:R-:W-:Y:S05]  /*07c0*/  BSYNC.RECONVERGENT B0 ;  /* 0x0000000000007941 */ /* 0x000fea0003800200 */
.L_x_263:
[----:B-----5:R-:W0:Y:S01]  /*07d0*/  MUFU.RCP R0, R3 ;  /* 0x0000000300007308 */ /* 0x020e220000001000 */
[----:B------:R-:W-:Y:S07]  /*07e0*/  BSSY.RECONVERGENT B0, `(.L_x_284) ;  /* 0x000000c000007945 */ /* 0x000fee0003800200 */
[----:B------:R-:W1:Y:S01]  /*07f0*/  FCHK P0, R4, R3 ;  /* 0x0000000304007302 */ /* 0x000e620000000000 */
[----:B0-----:R-:W-:-:S04]  /*0800*/  FFMA R5, R0, -R3, 1 ;  /* 0x3f80000000057423 */ /* 0x001fc80000000803 */
[----:B------:R-:W-:-:S04]  /*0810*/  FFMA R0, R0, R5, R0 ;  /* 0x0000000500007223 */ /* 0x000fc80000000000 */
[----:B------:R-:W-:-:S04]  /*0820*/  FFMA R5, R0, R4, RZ ;  /* 0x0000000400057223 */ /* 0x000fc800000000ff */
[----:B---3--:R-:W-:-:S04]  /*0830*/  FFMA R6, R5, -R3, R4 ;  /* 0x8000000305067223 */ /* 0x008fc80000000004 */
[----:B------:R-:W-:Y:S01]  /*0840*/  FFMA R7, R0, R6, R5 ;  /* 0x0000000600077223 */ /* 0x000fe20000000005 */
[----:B-1----:R-:W-:Y:S06]  /*0850*/  @!P0 BRA `(.L_x_285) ;  /* 0x0000000000108947 */ /* 0x002fec0003800000 */
[----:B------:R-:W-:Y:S02]  /*0860*/  MOV R0, R4 ;  /* 0x0000000400007202 */ /* 0x000fe40000000f00 */
[----:B------:R-:W-:-:S07]  /*0870*/  MOV R4, 0x890 ;  /* 0x0000089000047802 */ /* 0x000fce0000000f00 */
[----:B--2-4-:R-:W-:Y:S05]  /*0880*/  CALL.REL.NOINC `($__internal_11_$__cuda_sm3x_div_rn_noftz_f32_slowpath) ;  /* 0x0000000000187944 */ /* 0x014fea0003c00000 */
[----:B------:R-:W-:-:S07]  /*0890*/  IMAD.MOV.U32 R7, RZ, RZ, R0 ;  /* 0x000000ffff077224 */ /* 0x000fce00078e0000 */
.L_x_285:
[----:B------:R-:W-:Y:S05]  /*08a0*/  BSYNC.RECONVERGENT B0 ;  /* 0x0000000000007941 */ /* 0x000fea0003800200 */
.L_x_284:
[----:B------:R-:W0:Y:S02]  /*08b0*/  LDC.64 R4, c[0x0][0x3b0] ;  /* 0x0000ec00ff047b82 */ /* 0x000e240000000a00 */
[----:B0-----:R-:W-:-:S05]  /*08c0*/  IMAD.WIDE R2, R2, 0x4, R4 ;  /* 0x0000000402027825 */ /* 0x001fca00078e0204 */
[----:B------:R-:W-:Y:S01]  /*08d0*/  STG.E desc[UR4][R2.64], R7 ;  /* 0x0000000702007986 */ /* 0x000fe2000c101904 */
[----:B------:R-:W-:Y:S05]  /*08e0*/  EXIT ;  /* 0x000000000000794d */ /* 0x000fea0003800000 */
        .weak           $__internal_11_$__cuda_sm3x_div_rn_noftz_f32_slowpath
        .type           $__internal_11_$__cuda_sm3x_div_rn_noftz_f32_slowpath,@function
        .size           $__internal_11_$__cuda_sm3x_div_rn_noftz_f32_slowpath,(.L_x_373 - $__internal_11_$__cuda_sm3x_div_rn_noftz_f32_slowpath)
$__internal_11_$__cuda_sm3x_div_rn_noftz_f32_slowpath:
        /* <DEDUP_REMOVED lines=32> */
[----:B------:R-:W-:-:S03]  /*0af0*/  @!P1 FFMA R3, R3, 1.84467440737095516160e+19, RZ ;  /* 0x5f80000003039823 */ /* 0x000fc600000000ff */
[----:B------:R-:W-:-:S07]  /*0b00*/  @!P1 IADD3 R5, PT, PT, R5, 0x40, RZ ;  /* 0x0000004005059810 */ /* 0x000fce0007ffe0ff */
.L_x_287:
[----:B------:R-:W-:Y:S01]  /*0b10*/  LEA R6, R10, 0xc0800000, 0x17 ;  /* 0xc08000000a067811 */ /* 0x000fe200078eb8ff */
[----:B------:R-:W-:Y:S04]  /*0b20*/  BSSY.RECONVERGENT B2, `(.L_x_292) ;  /* 0x0000036000027945 */ /* 0x000fe80003800200 */
[----:B------:R-:W-:Y:S02]  /*0b30*/  IMAD.IADD R6, R3, 0x1, -R6 ;  /* 0x0000000103067824 */ /* 0x000fe400078e0a06 */
[----:B------:R-:W-:Y:S02]  /*0b40*/  VIADD R3, R8, 0xffffff81 ;  /* 0xffffff8108037836 */ /* 0x000fe40000000000 */
[----:B------:R0:W1:Y:S01]  /*0b50*/  MUFU.RCP R7, R6 ;  /* 0x0000000600077308 */ /* 0x0000620000001000 */
[----:B------:R-:W-:Y:S01]  /*0b60*/  FADD.FTZ R9, -R6, -RZ ;  /* 0x800000ff06097221 */ /* 0x000fe20000010100 */
[C---:B------:R-:W-:Y:S01]  /*0b70*/  IMAD R0, R3.reuse, -0x800000, R0 ;  /* 0xff80000003007824 */ /* 0x040fe200078e0200 */
[----:B0-----:R-:W-:-:S05]  /*0b80*/  IADD3 R6, PT, PT, R3, 0x7f, -R10 ;  /* 0x0000007f03067810 */ /* 0x001fca0007ffe80a */
[----:B------:R-:W-:Y:S02]  /*0b90*/  IMAD.IADD R6, R6, 0x1, R5 ;  /* 0x0000000106067824 */ /* 0x000fe400078e0205 */
        /* <DEDUP_REMOVED lines=42> */
.L_x_294:
[----:B------:R-:W-:-:S04]  /*0e40*/  LOP3.LUT R0, R0, 0x80000000, RZ, 0xc0, !PT ;  /* 0x8000000000007812 */ /* 0x000fc800078ec0ff */
[----:B------:R-:W-:Y:S01]  /*0e50*/  LOP3.LUT R0, R0, 0x7f800000, RZ, 0xfc, !PT ;  /* 0x7f80000000007812 */ /* 0x000fe200078efcff */
[----:B------:R-:W-:Y:S06]  /*0e60*/  BRA `(.L_x_295) ;  /* 0x0000000000047947 */ /* 0x000fec0003800000 */
.L_x_293:
[----:B------:R-:W-:-:S07]  /*0e70*/  IMAD R0, R6, 0x800000, R0 ;  /* 0x0080000006007824 */ /* 0x000fce00078e0200 */
.L_x_295:
[----:B------:R-:W-:Y:S05]  /*0e80*/  BSYNC.RECONVERGENT B2 ;  /* 0x0000000000027941 */ /* 0x000fea0003800200 */
.L_x_292:
[----:B------:R-:W-:Y:S05]  /*0e90*/  BRA `(.L_x_296) ;  /* 0x0000000000207947 */ /* 0x000fea0003800000 */
.L_x_291:
[----:B------:R-:W-:-:S04]  /*0ea0*/  LOP3.LUT R0, R3, 0x80000000, R0, 0x48, !PT ;  /* 0x8000000003007812 */ /* 0x000fc800078e4800 */
[----:B------:R-:W-:Y:S01]  /*0eb0*/  LOP3.LUT R0, R0, 0x7f800000, RZ, 0xfc, !PT ;  /* 0x7f80000000007812 */ /* 0x000fe200078efcff */
[----:B------:R-:W-:Y:S06]  /*0ec0*/  BRA `(.L_x_296) ;  /* 0x0000000000147947 */ /* 0x000fec0003800000 */
.L_x_290:
[----:B------:R-:W-:Y:S01]  /*0ed0*/  LOP3.LUT R0, R3, 0x80000000, R0, 0x48, !PT ;  /* 0x8000000003007812 */ /* 0x000fe200078e4800 */
[----:B------:R-:W-:Y:S06]  /*0ee0*/  BRA `(.L_x_296) ;  /* 0x00000000000c7947 */ /* 0x000fec0003800000 */
.L_x_289:
[----:B------:R-:W0:Y:S01]  /*0ef0*/  MUFU.RSQ R0, -QNAN ;  /* 0xffc0000000007908 */ /* 0x000e220000001400 */
[----:B------:R-:W-:Y:S05]  /*0f00*/  BRA `(.L_x_296) ;  /* 0x0000000000047947 */ /* 0x000fea0003800000 */
.L_x_288:
[----:B------:R-:W-:-:S07]  /*0f10*/  FADD.FTZ R0, R0, R3 ;  /* 0x0000000300007221 */ /* 0x000fce0000010000 */
.L_x_296:
[----:B------:R-:W-:Y:S05]  /*0f20*/  BSYNC.RECONVERGENT B1 ;  /* 0x0000000000017941 */ /* 0x000fea0003800200 */
.L_x_286:
[----:B------:R-:W-:-:S04]  /*0f30*/  IMAD.MOV.U32 R5, RZ, RZ, 0x0 ;  /* 0x00000000ff057424 */ /* 0x000fc800078e00ff */
[----:B0-----:R-:W-:Y:S05]  /*0f40*/  RET.REL.NODEC R4 `(sparse_trsv_upper_level_f32) ;  /* 0xfffffff0042c7950 */ /* 0x001fea0003c3ffff */
.L_x_297:
        /* <DEDUP_REMOVED lines=11> */
.L_x_373:


//--------------------- .text.sparse_trsv_lower_level_f64 --------------------------
	.section	.text.sparse_trsv_lower_level_f64,"ax",@progbits
	.align	128
        .global         sparse_trsv_lower_level_f64
        .type           sparse_trsv_lower_level_f64,@function
        .size           sparse_trsv_lower_level_f64,(.L_x_374 - sparse_trsv_lower_level_f64)
        .other          sparse_trsv_lower_level_f64,@"STO_CUDA_ENTRY STV_DEFAULT"
sparse_trsv_lower_level_f64:
.text.sparse_trsv_lower_level_f64:
        /* <DEDUP_REMOVED lines=10> */
[----:B------:R-:W2:Y:S06]  /*00a0*/  LDCU.U8 UR5, c[0x0][0x3bc] ;  /* 0x00007780ff0577ac */ /* 0x000eac0008000000 */
[----:B------:R-:W3:Y:S01]  /*00b0*/  LDC.64 R10, c[0x0][0x390] ;  /* 0x0000e400ff0a7b82 */ /* 0x000ee20000000a00 */
[----:B------:R-:W4:Y:S07]  /*00c0*/  LDCU.U8 UR8, c[0x0][0x3bc] ;  /* 0x00007780ff0877ac */ /* 0x000f2e0008000000 */
[----:B------:R-:W2:Y:S01]  /*00d0*/  LDC.64 R4, c[0x0][0x3a8] ;  /* 0x0000ea00ff047b82 */ /* 0x000ea20000000a00 */
[----:B0-----:R-:W-:-:S05]  /*00e0*/  IMAD.WIDE R6, R3, 0x4, R6 ;  /* 0x0000000403067825 */ /* 0x001fca00078e0206 */
[----:B-1----:R-:W3:Y:S02]  /*00f0*/  LDG.E R0, desc[UR6][R6.64] ;  /* 0x0000000606007981 */ /* 0x002ee4000c1e1900 */
[----:B---3--:R-:W-:-:S05]  /*0100*/  IMAD.WIDE R10, R0, 0x4, R10 ;  /* 0x00000004000a7825 */ /* 0x008fca00078e020a */
[----:B------:R-:W3:Y:S04]  /*0110*/  LDG.E R8, desc[UR6][R10.64] ;  /* 0x000000060a087981 */ /* 0x000ee8000c1e1900 */
[----:B------:R-:W3:Y:S01]  /*0120*/  LDG.E R3, desc[UR6][R10.64+0x4] ;  /* 0x000004060a037981 */ /* 0x000ee2000c1e1900 */
[----:B--2---:R-:W-:-:S06]  /*0130*/  IMAD.WIDE R4, R0, 0x8, R4 ;  /* 0x0000000800047825 */ /* 0x004fcc00078e0204 */
[----:B------:R-:W5:Y:S01]  /*0140*/  LDG.E.64 R4, desc[UR6][R4.64] ;  /* 0x0000000604047981 */ /* 0x000f62000c1e1b00 */
[----:B------:R-:W-:Y:S01]  /*0150*/  BSSY.RECONVERGENT B0, `(.L_x_298) ;  /* 0x0000076000007945 */ /* 0x000fe20003800200 */
[----:B------:R-:W-:Y:S02]  /*0160*/  IMAD.MOV.U32 R6, RZ, RZ, 0x0 ;  /* 0x00000000ff067424 */ /* 0x000fe400078e00ff */
[----:B------:R-:W-:Y:S01]  /*0170*/  IMAD.MOV.U32 R7, RZ, RZ, 0x3ff00000 ;  /* 0x3ff00000ff077424 */ /* 0x000fe200078e00ff */
[----:B---3--:R-:W-:-:S13]  /*0180*/  ISETP.GE.AND P0, PT, R8, R3, PT ;  /* 0x000000030800720c */ /* 0x008fda0003f06270 */
[----:B----4-:R-:W-:Y:S05]  /*0190*/  @P0 BRA `(.L_x_299) ;  /* 0x0000000400c40947 */ /* 0x010fea0003800000 */
        /* <DEDUP_REMOVED lines=14> */
.L_x_305:
        /* <DEDUP_REMOVED lines=14> */
.L_x_303:
[----:B0-----:R-:W-:Y:S01]  /*0360*/  IMAD.WIDE R16, R17, 0x8, R10 ;  /* 0x0000000811107825 */ /* 0x001fe200078e020a */
[----:B------:R-:W2:Y:S05]  /*0370*/  LDG.E.64 R18, desc[UR6][R18.64] ;  /* 0x0000000612127981 */ /* 0x000eaa000c1e1b00 */
[----:B------:R-:W2:Y:S02]  /*0380*/  LDG.E.64 R16, desc[UR6][R16.64] ;  /* 0x0000000610107981 */ /* 0x000ea4000c1e1b00 */
[----:B--2--5:R-:W-:-:S11]  /*0390*/  DFMA R4, -R18, R16, R4 ;  /* 0x000000101204722b */ /* 0x024fd60000000104 */
.L_x_304:
[----:B------:R-:W-:Y:S05]  /*03a0*/  BSYNC.RECONVERGENT B2 ;  /* 0x0000000000027941 */ /* 0x000fea0003800200 */
.L_x_302:
[----:B------:R-:W-:Y:S01]  /*03b0*/  VIADD R2, R2, 0x1 ;  /* 0x0000000102027836 */ /* 0x000fe20000000000 */
[----:B------:R-:W-:Y:S06]  /*03c0*/  @P1 BRA `(.L_x_305) ;  /* 0xfffffffc00ac1947 */ /* 0x000fec000383ffff */
.L_x_301:
[----:B------:R-:W-:Y:S05]  /*03d0*/  BSYNC.RECONVERGENT B1 ;  /* 0x0000000000017941 */ /* 0x000fea0003800200 */
.L_x_300:
        /* <DEDUP_REMOVED lines=11> */
.L_x_318:
[----:B------:R-:W-:-:S05]  /*0490*/  IMAD.WIDE R16, R2, 0x4, R10 ;  /* 0x0000000402107825 */ /* 0x000fca00078e020a */
[----:B--2---:R-:W2:Y:S01]  /*04a0*/  LDG.E R21, desc[UR6][R16.64+-0x8] ;  /* 0xfffff80610157981 */ /* 0x004ea2000c1e1900 */
[----:B------:R-:W-:Y:S01]  /*04b0*/  VIADD R3, R3, 0x4 ;  /* 0x0000000403037836 */ /* 0x000fe20000000000 */
[----:B------:R-:W-:Y:S01]  /*04c0*/  BSSY.RECONVERGENT B1, `(.L_x_306) ;  /* 0x000000f000017945 */ /* 0x000fe20003800200 */
[----:B01--4-:R-:W-:-:S03]  /*04d0*/  IMAD.WIDE R14, R2, 0x8, R12 ;  /* 0x00000008020e7825 */ /* 0x013fc600078e020c */
[----:B------:R-:W-:Y:S02]  /*04e0*/  ISETP.NE.AND P1, PT, R3, RZ, PT ;  /* 0x000000ff0300720c */ /* 0x000fe40003f25270 */
[----:B--2---:R-:W-:-:S13]  /*04f0*/  ISETP.GE.AND P0, PT, R21, R0, PT ;  /* 0x000000001500720c */ /* 0x004fda0003f06270 */
[----:B------:R-:W-:Y:S05]  /*0500*/  @P0 BRA `(.L_x_307) ;  /* 0x0000000000140947 */ /* 0x000fea0003800000 */
[----:B---3--:R-:W-:Y:S01]  /*0510*/  IMAD.WIDE R20, R21, 0x8, R8 ;  /* 0x0000000815147825 */ /* 0x008fe200078e0208 */
[----:B-1----:R-:W2:Y:S05]  /*0520*/  LDG.E.64 R18, desc[UR6][R14.64+-0x10] ;  /* 0xfffff0060e127981 */ /* 0x002eaa000c1e1b00 */
[----:B------:R-:W2:Y:S02]  /*0530*/  LDG.E.64 R20, desc[UR6][R20.64] ;  /* 0x0000000614147981 */ /* 0x000ea4000c1e1b00 */
[----:B--2--5:R-:W-:Y:S01]  /*0540*/  DFMA R4, -R18, R20, R4 ;  /* 0x000000141204722b */ /* 0x024fe20000000104 */
[----:B------:R-:W-:Y:S10]  /*0550*/  BRA `(.L_x_308) ;  /* 0x0000000000147947 */ /* 0x000ff40003800000 */
.L_x_307:
[----:B------:R-:W-:Y:S01]  /*0560*/  UPRMT UR4, UR8, 0x8880, URZ ;  /* 0x0000888008047896 */ /* 0x000fe200080000ff */
[----:B------:R-:W-:-:S05]  /*0570*/  ISETP.NE.AND P0, PT, R21, R0, PT ;  /* 0x000000001500720c */ /* 0x000fca0003f05270 */
[----:B------:R-:W-:-:S13]  /*0580*/  ISETP.NE.OR P0, PT, RZ, UR4, P0 ;  /* 0x00000004ff007c0c */ /* 0x000fda0008705670 */
[----:B------:R-:W-:Y:S05]  /*0590*/  @P0 BRA `(.L_x_308) ;  /* 0x0000000000040947 */ /* 0x000fea0003800000 */
[----:B-----5:R0:W5:Y:S02]  /*05a0*/  LDG.E.64 R6, desc[UR6][R14.64+-0x10] ;  /* 0xfffff0060e067981 */ /* 0x020164000c1e1b00 */
.L_x_308:
[----:B------:R-:W-:Y:S05]  /*05b0*/  BSYNC.RECONVERGENT B1 ;  /* 0x0000000000017941 */ /* 0x000fea0003800200 */
.L_x_306:
[----:B-1----:R-:W2:Y:S01]  /*05c0*/  LDG.E R19, desc[UR6][R16.64+-0x4] ;  /* 0xfffffc0610137981 */ /* 0x002ea2000c1e1900 */
        /* <DEDUP_REMOVED lines=9> */
.L_x_310:
[----:B---3--:R-:W-:Y:S01]  /*0660*/  IMAD.WIDE R18, R19, 0x8, R8 ;  /* 0x0000000813127825 */ /* 0x008fe200078e0208 */
[----:B------:R-:W2:Y:S05]  /*0670*/  LDG.E.64 R20, desc[UR6][R14.64+-0x8] ;  /* 0xfffff8060e147981 */ /* 0x000eaa000c1e1b00 */
[----:B------:R-:W2:Y:S02]  /*0680*/  LDG.E.64 R18, desc[UR6][R18.64] ;  /* 0x0000000612127981 */ /* 0x000ea4000c1e1b00 */
[----:B--2--5:R-:W-:-:S11]  /*0690*/  DFMA R4, -R20, R18, R4 ;  /* 0x000000121404722b */ /* 0x024fd60000000104 */
.L_x_311:
[----:B------:R-:W-:Y:S05]  /*06a0*/  BSYNC.RECONVERGENT B1 ;  /* 0x0000000000017941 */ /* 0x000fea0003800200 */
.L_x_309:
        /* <DEDUP_REMOVED lines=10> */
.L_x_313:
[----:B---3--:R-:W-:Y:S01]  /*0750*/  IMAD.WIDE R18, R19, 0x8, R8 ;  /* 0x0000000813127825 */ /* 0x008fe200078e0208 */
[----:B------:R-:W2:Y:S05]  /*0760*/  LDG.E.64 R20, desc[UR6][R14.64] ;  /* 0x000000060e147981 */ /* 0x000eaa000c1e1b00 */
[----:B------:R-:W2:Y:S02]  /*0770*/  LDG.E.64 R18, desc[UR6][R18.64] ;  /* 0x0000000612127981 */ /* 0x000ea4000c1e1b00 */
[----:B--2--5:R-:W-:-:S11]  /*0780*/  DFMA R4, -R20, R18, R4 ;  /* 0x000000121404722b */ /* 0x024fd60000000104 */
.L_x_314:
[----:B------:R-:W-:Y:S05]  /*0790*/  BSYNC.RECONVERGENT B1 ;  /* 0x0000000000017941 */ /* 0x000fea0003800200 */
.L_x_312:
        /* <DEDUP_REMOVED lines=10> */
.L_x_316:
[----:B---3--:R-:W-:Y:S01]  /*0840*/  IMAD.WIDE R16, R17, 0x8, R8 ;  /* 0x0000000811107825 */ /* 0x008fe200078e0208 */
[----:B012---:R-:W2:Y:S05]  /*0850*/  LDG.E.64 R14, desc[UR6][R14.64+0x8] ;  /* 0x000008060e0e7981 */ /* 0x007eaa000c1e1b00 */
[----:B------:R-:W2:Y:S02]  /*0860*/  LDG.E.64 R16, desc[UR6][R16.64] ;  /* 0x0000000610107981 */ /* 0x000ea4000c1e1b00 */
[----:B--2--5:R-:W-:-:S11]  /*0870*/  DFMA R4, -R14, R16, R4 ;  /* 0x000000100e04722b */ /* 0x024fd60000000104 */
.L_x_317:
[----:B------:R-:W-:Y:S05]  /*0880*/  BSYNC.RECONVERGENT B1 ;  /* 0x0000000000017941 */ /* 0x000fea0003800200 */
.L_x_315:
[----:B------:R-:W-:Y:S01]  /*0890*/  VIADD R2, R2, 0x4 ;  /* 0x0000000402027836 */ /* 0x000fe20000000000 */
[----:B------:R-:W-:Y:S06]  /*08a0*/  @P1 BRA `(.L_x_318) ;  /* 0xfffffff800f81947 */ /* 0x000fec000383ffff */
.L_x_299:
[----:B------:R-:W-:Y:S05]  /*08b0*/  BSYNC.RECONVERGENT B0 ;  /* 0x0000000000007941 */ /* 0x000fea0003800200 */
.L_x_298:
[----:B-----5:R-:W3:Y:S01]  /*08c0*/  MUFU.RCP64H R3, R7 ;  /* 0x0000000700037308 */ /* 0x020ee20000001800 */
[----:B------:R-:W-:Y:S01]  /*08d0*/  IMAD.MOV.U32 R2, RZ, RZ, 0x1 ;  /* 0x00000001ff027424 */ /* 0x000fe200078e00ff */
[----:B------:R-:W0:Y:S01]  /*08e0*/  LDCU.U8 UR4, c[0x0][0x3bc] ;  /* 0x00007780ff0477ac */ /* 0x000e220008000000 */
[----:B------:R-:W-:Y:S01]  /*08f0*/  FSETP.GEU.AND P2, PT, |R5|, 6.5827683646048100446e-37, PT ;  /* 0x036000000500780b */ /* 0x000fe20003f4e200 */
[----:B------:R-:W-:Y:S03]  /*0900*/  BSSY.RECONVERGENT B0, `(.L_x_319) ;  /* 0x0000014000007945 */ /* 0x000fe60003800200 */
[----:B---3--:R-:W-:Y:S01]  /*0910*/  DFMA R8, R2, -R6, 1 ;  /* 0x3ff000000208742b */ /* 0x008fe20000000806 */
[----:B0-----:R-:W-:-:S07]  /*0920*/  UPRMT UR4, UR4, 0x8880, URZ ;  /* 0x0000888004047896 */ /* 0x001fce00080000ff */
[----:B------:R-:W-:Y:S01]  /*0930*/  DFMA R8, R8, R8, R8 ;  /* 0x000000080808722b */ /* 0x000fe20000000008 */
[----:B------:R-:W-:-:S07]  /*0940*/  ISETP.NE.AND P1, PT, RZ, UR4, PT ;  /* 0x00000004ff007c0c */ /* 0x000fce000bf25270 */
[----:B------:R-:W-:-:S08]  /*0950*/  DFMA R8, R2, R8, R2 ;  /* 0x000000080208722b */ /* 0x000fd00000000002 */
[----:B------:R-:W-:-:S08]  /*0960*/  DFMA R2, R8, -R6, 1 ;  /* 0x3ff000000802742b */ /* 0x000fd00000000806 */
[----:B------:R-:W-:-:S08]  /*0970*/  DFMA R2, R8, R2, R8 ;  /* 0x000000020802722b */ /* 0x000fd00000000008 */
[----:B------:R-:W-:-:S08]  /*0980*/  DMUL R8, R2, R4 ;  /* 0x0000000402087228 */ /* 0x000fd00000000000 */
[----:B------:R-:W-:-:S08]  /*0990*/  DFMA R10, R8, -R6, R4 ;  /* 0x80000006080a722b */ /* 0x000fd00000000004 */
[----:B------:R-:W-:-:S10]  /*09a0*/  DFMA R2, R2, R10, R8 ;  /* 0x0000000a0202722b */ /* 0x000fd40000000008 */
[----:B------:R-:W-:-:S05]  /*09b0*/  FFMA R8, RZ, R7, R3 ;  /* 0x00000007ff087223 */ /* 0x000fca0000000003 */
[----:B------:R-:W-:-:S13]  /*09c0*/  FSETP.GT.AND P0, PT, |R8|, 1.469367938527859385e-39, PT ;  /* 0x001000000800780b */ /* 0x000fda0003f04200 */
[----:B------:R-:W-:Y:S05]  /*09d0*/  @P0 BRA P2, `(.L_x_320) ;  /* 0x0000000000180947 */ /* 0x000fea0001000000 */
[----:B------:R-:W-:Y:S01]  /*09e0*/  IMAD.MOV.U32 R8, RZ, RZ, R6 ;  /* 0x000000ffff087224 */ /* 0x000fe200078e0006 */
[----:B------:R-:W-:Y:S01]  /*09f0*/  MOV R12, 0xa40 ;  /* 0x00000a40000c7802 */ /* 0x000fe20000000f00 */
[----:B------:R-:W-:Y:S02]  /*0a00*/  IMAD.MOV.U32 R9, RZ, RZ, R7 ;  /* 0x000000ffff097224 */ /* 0x000fe400078e0007 */
[----:B------:R-:W-:Y:S02]  /*0a10*/  IMAD.MOV.U32 R10, RZ, RZ, R4 ;  /* 0x000000ffff0a7224 */ /* 0x000fe400078e0004 */
[----:B------:R-:W-:-:S07]  /*0a20*/  IMAD.MOV.U32 R11, RZ, RZ, R5 ;  /* 0x000000ffff0b7224 */ /* 0x000fce00078e0005 */
[----:B-12-4-:R-:W-:Y:S05]  /*0a30*/  CALL.REL.NOINC `($__internal_12_$__cuda_sm20_div_rn_f64_full) ;  /* 0x00000000001c7944 */ /* 0x016fea0003c00000 */
.L_x_320:
[----:B------:R-:W-:Y:S05]  /*0a40*/  BSYNC.RECONVERGENT B0 ;  /* 0x0000000000007941 */ /* 0x000fea0003800200 */
.L_x_319:
[----:B------:R-:W0:Y:S01]  /*0a50*/  LDC.64 R6, c[0x0][0x3b0] ;  /* 0x0000ec00ff067b82 */ /* 0x000e220000000a00 */
[----:B------:R-:W-:Y:S02]  /*0a60*/  FSEL R4, R2, R4, !P1 ;  /* 0x0000000402047208 */ /* 0x000fe40004800000 */
[----:B------:R-:W-:Y:S01]  /*0a70*/  FSEL R5, R3, R5, !P1 ;  /* 0x0000000503057208 */ /* 0x000fe20004800000 */
[----:B0-----:R-:W-:-:S05]  /*0a80*/  IMAD.WIDE R2, R0, 0x8, R6 ;  /* 0x0000000800027825 */ /* 0x001fca00078e0206 */
[----:B------:R-:W-:Y:S01]  /*0a90*/  STG.E.64 desc[UR6][R2.64], R4 ;  /* 0x0000000402007986 */ /* 0x000fe2000c101b06 */
[----:B------:R-:W-:Y:S05]  /*0aa0*/  EXIT ;  /* 0x000000000000794d */ /* 0x000fea0003800000 */
        .weak           $__internal_12_$__cuda_sm20_div_rn_f64_full
        .type           $__internal_12_$__cuda_sm20_div_rn_f64_full,@function
        .size           $__internal_12_$__cuda_sm20_div_rn_f64_full,(.L_x_374 - $__internal_12_$__cuda_sm20_div_rn_f64_full)
$__internal_12_$__cuda_sm20_div_rn_f64_full:
        /* <DEDUP_REMOVED lines=67> */
.L_x_322:
        /* <DEDUP_REMOVED lines=16> */
.L_x_325:
[----:B------:R-:W-:Y:S01]  /*0fe0*/  LOP3.LUT R15, R9, 0x80000, RZ, 0xfc, !PT ;  /* 0x00080000090f7812 */ /* 0x000fe200078efcff */
[----:B------:R-:W-:Y:S01]  /*0ff0*/  IMAD.MOV.U32 R14, RZ, RZ, R8 ;  /* 0x000000ffff0e7224 */ /* 0x000fe200078e0008 */
[----:B------:R-:W-:Y:S06]  /*1000*/  BRA `(.L_x_323) ;  /* 0x0000000000087947 */ /* 0x000fec0003800000 */
.L_x_324:
[----:B------:R-:W-:Y:S01]  /*1010*/  LOP3.LUT R15, R11, 0x80000, RZ, 0xfc, !PT ;  /* 0x000800000b0f7812 */ /* 0x000fe200078efcff */
[----:B------:R-:W-:-:S07]  /*1020*/  IMAD.MOV.U32 R14, RZ, RZ, R10 ;  /* 0x000000ffff0e7224 */ /* 0x000fce00078e000a */
.L_x_323:
[----:B------:R-:W-:Y:S05]  /*1030*/  BSYNC.RECONVERGENT B1 ;  /* 0x0000000000017941 */ /* 0x000fea0003800200 */
.L_x_321:
[----:B------:R-:W-:Y:S02]  /*1040*/  IMAD.MOV.U32 R13, RZ, RZ, 0x0 ;  /* 0x00000000ff0d7424 */ /* 0x000fe400078e00ff */
[----:B------:R-:W-:Y:S02]  /*1050*/  IMAD.MOV.U32 R2, RZ, RZ, R14 ;  /* 0x000000ffff027224 */ /* 0x000fe400078e000e */
[----:B------:R-:W-:Y:S01]  /*1060*/  IMAD.MOV.U32 R3, RZ, RZ, R15 ;  /* 0x000000ffff037224 */ /* 0x000fe200078e000f */
[----:B------:R-:W-:Y:S06]  /*1070*/  RET.REL.NODEC R12 `(sparse_trsv_lower_level_f64) ;  /* 0xffffffec0ce07950 */ /* 0x000fec0003c3ffff */
.L_x_326:
        /* <DEDUP_REMOVED lines=16> */
.L_x_374:


//--------------------- .text.sparse_trsv_lower_level_f32 --------------------------
	.section	.text.sparse_trsv_lower_level_f32,"ax",@progbits
	.align	128
        .global         sparse_trsv_lower_level_f32
        .type           sparse_trsv_lower_level_f32,@function
        .size           sparse_trsv_lower_level_f32,(.L_x_375 - sparse_trsv_lower_level_f32)
        .other          sparse_trsv_lower_level_f32,@"STO_CUDA_ENTRY STV_DEFAULT"
sparse_trsv_lower_level_f32:
.text.sparse_trsv_lower_level_f32:
        /* <DEDUP_REMOVED lines=14> */
[----:B0-----:R-:W-:-:S06]  /*00e0*/  IMAD.WIDE R2, R5, 0x4, R2 ;  /* 0x0000000405027825 */ /* 0x001fcc00078e0202 */
[----:B-1----:R-:W3:Y:S02]  /*00f0*/  LDG.E R2, desc[UR6][R2.64] ;  /* 0x0000000602027981 */ /* 0x002ee4000c1e1900 */
[----:B---3--:R-:W-:-:S05]  /*0100*/  IMAD.WIDE R6, R2, 0x4, R6 ;  /* 0x0000000402067825 */ /* 0x008fca00078e0206 */
[----:B------:R-:W3:Y:S04]  /*0110*/  LDG.E R4, desc[UR6][R6.64] ;  /* 0x0000000606047981 */ /* 0x000ee8000c1e1900 */
[----:B------:R-:W3:Y:S01]  /*0120*/  LDG.E R13, desc[UR6][R6.64+0x4] ;  /* 0x00000406060d7981 */ /* 0x000ee2000c1e1900 */
[----:B--2---:R-:W-:-:S05]  /*0130*/  IMAD.WIDE R8, R2, 0x4, R8 ;  /* 0x0000000402087825 */ /* 0x004fca00078e0208 */
[----:B------:R0:W5:Y:S01]  /*0140*/  LDG.E R5, desc[UR6][R8.64] ;  /* 0x0000000608057981 */ /* 0x000162000c1e1900 */
[----:B------:R-:W-:Y:S01]  /*0150*/  BSSY.RECONVERGENT B0, `(.L_x_327) ;  /* 0x0000073000007945 */ /* 0x000fe20003800200 */
[----:B------:R-:W-:Y:S01]  /*0160*/  IMAD.MOV.U32 R3, RZ, RZ, 0x3f800000 ;  /* 0x3f800000ff037424 */ /* 0x000fe200078e00ff */
[----:B---3--:R-:W-:-:S13]  /*0170*/  ISETP.GE.AND P0, PT, R4, R13, PT ;  /* 0x0000000d0400720c */ /* 0x008fda0003f06270 */
[----:B0---4-:R-:W-:Y:S05]  /*0180*/  @P0 BRA `(.L_x_328) ;  /* 0x0000000400bc0947 */ /* 0x011fea0003800000 */
        /* <DEDUP_REMOVED lines=12> */
.L_x_334:
        /* <DEDUP_REMOVED lines=14> */
.L_x_332:
[----:B0-----:R-:W-:Y:S01]  /*0330*/  IMAD.WIDE R14, R15, 0x4, R6 ;  /* 0x000000040f0e7825 */ /* 0x001fe200078e0206 */
[----:B------:R-:W2:Y:S05]  /*0340*/  LDG.E R16, desc[UR6][R16.64] ;  /* 0x0000000610107981 */ /* 0x000eaa000c1e1900 */
[----:B------:R-:W2:Y:S02]  /*0350*/  LDG.E R14, desc[UR6][R14.64] ;  /* 0x000000060e0e7981 */ /* 0x000ea4000c1e1900 */
[----:B--2--5:R-:W-:-:S07]  /*0360*/  FFMA R5, -R16, R14, R5 ;  /* 0x0000000e10057223 */ /* 0x024fce0000000105 */
.L_x_333:
[----:B------:R-:W-:Y:S05]  /*0370*/  BSYNC.RECONVERGENT B2 ;  /* 0x0000000000027941 */ /* 0x000fea0003800200 */
.L_x_331:
[----:B------:R-:W-:Y:S01]  /*0380*/  VIADD R0, R0, 0x1 ;  /* 0x0000000100007836 */ /* 0x000fe20000000000 */
[----:B------:R-:W-:Y:S06]  /*0390*/  @P1 BRA `(.L_x_334) ;  /* 0xfffffffc00ac1947 */ /* 0x000fec000383ffff */
.L_x_330:
[----:B------:R-:W-:Y:S05]  /*03a0*/  BSYNC.RECONVERGENT B1 ;  /* 0x0000000000017941 */ /* 0x000fea0003800200 */
.L_x_329:
[----:B------:R-:W-:-:S05]  /*03b0*/  IMAD.IADD R4, R4, 0x1, -R13 ;  /* 0x0000000104047824 */ /* 0x000fca00078e0a0d */
[----:B------:R-:W-:-:S13]  /*03c0*/  ISETP.GT.U32.AND P0, PT, R4, -0x4, PT ;  /* 0xfffffffc0400780c */ /* 0x000fda0003f04070 */
[----:B------:R-:W-:Y:S05]  /*03d0*/  @P0 BRA `(.L_x_328) ;  /* 0x0000000400280947 */ /* 0x000fea0003800000 */
[----:B------:R-:W2:Y:S01]  /*03e0*/  LDC.64 R8, c[0x0][0x398] ;  /* 0x0000e600ff087b82 */ /* 0x000ea20000000a00 */
[----:B------:R-:W-:-:S07]  /*03f0*/  IMAD.IADD R4, R0, 0x1, -R13 ;  /* 0x0000000100047824 */ /* 0x000fce00078e0a0d */
[----:B------:R-:W3:Y:S08]  /*0400*/  LDC.64 R10, c[0x0][0x3a0] ;  /* 0x0000e800ff0a7b82 */ /* 0x000ef00000000a00 */
[----:B0-----:R-:W0:Y:S01]  /*0410*/  LDC.64 R6, c[0x0][0x3b0] ;  /* 0x0000ec00ff067b82 */ /* 0x001e220000000a00 */
[----:B--2---:R-:W-:-:S05]  /*0420*/  IADD3 R8, P0, PT, R8, 0x8, RZ ;  /* 0x0000000808087810 */ /* 0x004fca0007f1e0ff */
[----:B------:R-:W-:Y:S01]  /*0430*/  IMAD.X R9, RZ, RZ, R9, P0 ;  /* 0x000000ffff097224 */ /* 0x000fe200000e0609 */
[----:B---3--:R-:W-:-:S05]  /*0440*/  IADD3 R10, P1, PT, R10, 0x8, RZ ;  /* 0x000000080a0a7810 */ /* 0x008fca0007f3e0ff */
[----:B------:R-:W-:-:S08]  /*0450*/  IMAD.X R11, RZ, RZ, R11, P1 ;  /* 0x000000ffff0b7224 */ /* 0x000fd000008e060b */
.L_x_347:
[----:B------:R-:W-:-:S05]  /*0460*/  IMAD.WIDE R14, R0, 0x4, R8 ;  /* 0x00000004000e7825 */ /* 0x000fca00078e0208 */
[----:B-12---:R-:W2:Y:S01]  /*0470*/  LDG.E R17, desc[UR6][R14.64+-0x8] ;  /* 0xfffff8060e117981 */ /* 0x006ea2000c1e1900 */
[----:B------:R-:W-:Y:S01]  /*0480*/  VIADD R4, R4, 0x4 ;  /* 0x0000000404047836 */ /* 0x000fe20000000000 */
[----:B------:R-:W-:Y:S01]  /*0490*/  BSSY.RECONVERGENT B1, `(.L_x_335) ;  /* 0x000000f000017945 */ /* 0x000fe20003800200 */
[----:B---34-:R-:W-:-:S03]  /*04a0*/  IMAD.WIDE R12, R0, 0x4, R10 ;  /* 0x00000004000c7825 */ /* 0x018fc600078e020a */
[----:B------:R-:W-:Y:S02]  /*04b0*/  ISETP.NE.AND P1, PT, R4, RZ, PT ;  /* 0x000000ff0400720c */ /* 0x000fe40003f25270 */
[----:B--2---:R-:W-:-:S13]  /*04c0*/  ISETP.GE.AND P0, PT, R17, R2, PT ;  /* 0x000000021100720c */ /* 0x004fda0003f06270 */
[----:B------:R-:W-:Y:S05]  /*04d0*/  @P0 BRA `(.L_x_336) ;  /* 0x0000000000140947 */ /* 0x000fea0003800000 */
[----:B0-----:R-:W-:Y:S01]  /*04e0*/  IMAD.WIDE R16, R17, 0x4, R6 ;  /* 0x0000000411107825 */ /* 0x001fe200078e0206 */
[----:B------:R-:W2:Y:S05]  /*04f0*/  LDG.E R18, desc[UR6][R12.64+-0x8] ;  /* 0xfffff8060c127981 */ /* 0x000eaa000c1e1900 */
[----:B------:R-:W2:Y:S02]  /*0500*/  LDG.E R16, desc[UR6][R16.64] ;  /* 0x0000000610107981 */ /* 0x000ea4000c1e1900 */
[----:B--2--5:R-:W-:Y:S01]  /*0510*/  FFMA R5, -R18, R16, R5 ;  /* 0x0000001012057223 */ /* 0x024fe20000000105 */
[----:B------:R-:W-:Y:S06]  /*0520*/  BRA `(.L_x_337) ;  /* 0x0000000000147947 */ /* 0x000fec0003800000 */
.L_x_336:
[----:B------:R-:W-:Y:S01]  /*0530*/  UPRMT UR4, UR8, 0x8880, URZ ;  /* 0x0000888008047896 */ /* 0x000fe200080000ff */
[----:B------:R-:W-:-:S05]  /*0540*/  ISETP.NE.AND P0, PT, R17, R2, PT ;  /* 0x000000021100720c */ /* 0x000fca0003f05270 */
[----:B------:R-:W-:-:S13]  /*0550*/  ISETP.NE.OR P0, PT, RZ, UR4, P0 ;  /* 0x00000004ff007c0c */ /* 0x000fda0008705670 */
[----:B------:R-:W-:Y:S05]  /*0560*/  @P0 BRA `(.L_x_337) ;  /* 0x0000000000040947 */ /* 0x000fea0003800000 */
[----:B-----5:R1:W5:Y:S02]  /*0570*/  LDG.E R3, desc[UR6][R12.64+-0x8] ;  /* 0xfffff8060c037981 */ /* 0x020364000c1e1900 */
.L_x_337:
[----:B------:R-:W-:Y:S05]  /*0580*/  BSYNC.RECONVERGENT B1 ;  /* 0x0000000000017941 */ /* 0x000fea0003800200 */
.L_x_335:
        /* <DEDUP_REMOVED lines=10> */
.L_x_339:
[----:B0-----:R-:W-:Y:S01]  /*0630*/  IMAD.WIDE R16, R17, 0x4, R6 ;  /* 0x0000000411107825 */ /* 0x001fe200078e0206 */
[----:B------:R-:W2:Y:S05]  /*0640*/  LDG.E R18, desc[UR6][R12.64+-0x4] ;  /* 0xfffffc060c127981 */ /* 0x000eaa000c1e1900 */
[----:B------:R-:W2:Y:S02]  /*0650*/  LDG.E R16, desc[UR6][R16.64] ;  /* 0x0000000610107981 */ /* 0x000ea4000c1e1900 */
[----:B--2--5:R-:W-:-:S07]  /*0660*/  FFMA R5, -R18, R16, R5 ;  /* 0x0000001012057223 */ /* 0x024fce0000000105 */
.L_x_340:
[----:B------:R-:W-:Y:S05]  /*0670*/  BSYNC.RECONVERGENT B1 ;  /* 0x0000000000017941 */ /* 0x000fea0003800200 */
.L_x_338:
[----:B------:R-:W3:Y:S01]  /*0680*/  LDG.E R17, desc[UR6][R14.64] ;  /* 0x000000060e117981 */ /* 0x000ee2000c1e1900 */
[----:B------:R-:W-:Y:S01]  /*0690*/  BSSY.RECONVERGENT B1, `(.L_x_341) ;  /* 0x000000d000017945 */ /* 0x000fe20003800200 */
[----:B---3--:R-:W-:-:S13]  /*06a0*/  ISETP.GE.AND P0, PT, R17, R2, PT ;  /* 0x000000021100720c */ /* 0x008fda0003f06270 */
[----:B------:R-:W-:Y:S05]  /*06b0*/  @!P0 BRA `(.L_x_342) ;  /* 0x0000000000188947 */ /* 0x000fea0003800000 */
[----:B------:R-:W-:Y:S01]  /*06c0*/  UPRMT UR4, UR8, 0x8880, URZ ;  /* 0x0000888008047896 */ /* 0x000fe200080000ff */
[----:B------:R-:W-:-:S05]  /*06d0*/  ISETP.NE.AND P0, PT, R17, R2, PT ;  /* 0x000000021100720c */ /* 0x000fca0003f05270 */
[----:B------:R-:W-:-:S13]  /*06e0*/  ISETP.NE.OR P0, PT, RZ, UR4, P0 ;  /* 0x00000004ff007c0c */ /* 0x000fda0008705670 */
[----:B------:R-:W-:Y:S05]  /*06f0*/  @P0 BRA `(.L_x_343) ;  /* 0x0000000000180947 */ /* 0x000fea0003800000 */
[----:B-----5:R3:W5:Y:S01]  /*0700*/  LDG.E R3, desc[UR6][R12.64] ;  /* 0x000000060c037981 */ /* 0x020762000c1e1900 */
[----:B------:R-:W-:Y:S05]  /*0710*/  BRA `(.L_x_343) ;  /* 0x0000000000107947 */ /* 0x000fea0003800000 */
.L_x_342:
[----:B0-----:R-:W-:Y:S01]  /*0720*/  IMAD.WIDE R16, R17, 0x4, R6 ;  /* 0x0000000411107825 */ /* 0x001fe200078e0206 */
[----:B------:R-:W3:Y:S05]  /*0730*/  LDG.E R18, desc[UR6][R12.64] ;  /* 0x000000060c127981 */ /* 0x000eea000c1e1900 */
[----:B------:R-:W3:Y:S02]  /*0740*/  LDG.E R16, desc[UR6][R16.64] ;  /* 0x0000000610107981 */ /* 0x000ee4000c1e1900 */
[----:B---3-5:R-:W-:-:S07]  /*0750*/  FFMA R5, -R18, R16, R5 ;  /* 0x0000001012057223 */ /* 0x028fce0000000105 */
.L_x_343:
[----:B------:R-:W-:Y:S05]  /*0760*/  BSYNC.RECONVERGENT B1 ;  /* 0x0000000000017941 */ /* 0x000fea0003800200 */
.L_x_341:
        /* <DEDUP_REMOVED lines=10> */
.L_x_345:
[----:B0-----:R-:W-:Y:S01]  /*0810*/  IMAD.WIDE R14, R15, 0x4, R6 ;  /* 0x000000040f0e7825 */ /* 0x001fe200078e0206 */
[----:B-123--:R-:W2:Y:S05]  /*0820*/  LDG.E R12, desc[UR6][R12.64+0x4] ;  /* 0x000004060c0c7981 */ /* 0x00eeaa000c1e1900 */
[----:B------:R-:W2:Y:S02]  /*0830*/  LDG.E R14, desc[UR6][R14.64] ;  /* 0x000000060e0e7981 */ /* 0x000ea4000c1e1900 */
[----:B--2--5:R-:W-:-:S07]  /*0840*/  FFMA R5, -R12, R14, R5 ;  /* 0x0000000e0c057223 */ /* 0x024fce0000000105 */
.L_x_346:
[----:B------:R-:W-:Y:S05]  /*0850*/  BSYNC.RECONVERGENT B1 ;  /* 0x0000000000017941 */ /* 0x000fea0003800200 */
.L_x_344:
[----:B------:R-:W-:Y:S01]  /*0860*/  VIADD R0, R0, 0x4 ;  /* 0x0000000400007836 */ /* 0x000fe20000000000 */
[----:B------:R-:W-:Y:S06]  /*0870*/  @P1 BRA `(.L_x_347) ;  /* 0xfffffff800f81947 */ /* 0x000fec000383ffff */
.L_x_328:
[----:B------:R-:W-:Y:S05]  /*0880*/  BSYNC.RECONVERGENT B0 ;  /* 0x0000000000007941 */ /* 0x000fea0003800200 */
.L_x_327:
        /* <DEDUP_REMOVED lines=12> */
[----:B------:R-:W-:Y:S01]  /*0950*/  IMAD.MOV.U32 R0, RZ, RZ, R5 ;  /* 0x000000ffff007224 */ /* 0x000fe200078e0005 */
[----:B------:R-:W-:-:S07]  /*0960*/  MOV R4, 0x980 ;  /* 0x0000098000047802 */ /* 0x000fce0000000f00 */
[----:B---34-:R-:W-:Y:S05]  /*0970*/  CALL.REL.NOINC `($__internal_13_$__cuda_sm3x_div_rn_noftz_f32_slowpath) ;  /* 0x0000000000187944 */ /* 0x018fea0003c00000 */
.L_x_349:
[----:B------:R-:W-:Y:S05]  /*0980*/  BSYNC.RECONVERGENT B0 ;  /* 0x0000000000007941 */ /* 0x000fea0003800200 */
.L_x_348:
[----:B------:R-:W0:Y:S01]  /*0990*/  LDC.64 R6, c[0x0][0x3b0] ;  /* 0x0000ec00ff067b82 */ /* 0x000e220000000a00 */
[----:B------:R-:W-:Y:S01]  /*09a0*/  FSEL R5, R0, R5, !P2 ;  /* 0x0000000500057208 */ /* 0x000fe20005000000 */
[----:B0-----:R-:W-:-:S05]  /*09b0*/  IMAD.WIDE R2, R2, 0x4, R6 ;  /* 0x0000000402027825 */ /* 0x001fca00078e0206 */
[----:B------:R-:W-:Y:S01]  /*09c0*/  STG.E desc[UR6][R2.64], R5 ;  /* 0x0000000502007986 */ /* 0x000fe2000c101906 */
[----:B------:R-:W-:Y:S05]  /*09d0*/  EXIT ;  /* 0x000000000000794d */ /* 0x000fea0003800000 */
        .weak           $__internal_13_$__cuda_sm3x_div_rn_noftz_f32_slowpath
        .type           $__internal_13_$__cuda_sm3x_div_rn_noftz_f32_slowpath,@function
        .size           $__internal_13_$__cuda_sm3x_div_rn_noftz_f32_slowpath,(.L_x_375 - $__internal_13_$__cuda_sm3x_div_rn_noftz_f32_slowpath)
$__internal_13_$__cuda_sm3x_div_rn_noftz_f32_slowpath:
        /* <DEDUP_REMOVED lines=34> */
.L_x_351:
        /* <DEDUP_REMOVED lines=13> */
[----:B------:R-:W-:Y:S02]  /*0cd0*/  FFMA R10, R9, R11, R0 ;  /* 0x0000000b090a7223 */ /* 0x000fe40000000000 */
[----:B------:R-:W-:Y:S02]  /*0ce0*/  IMAD.IADD R7, R7, 0x1, R6 ;  /* 0x0000000107077824 */ /* 0x000fe400078e0206 */
        /* <DEDUP_REMOVED lines=36> */
.L_x_358:
[----:B------:R-:W-:-:S04]  /*0f30*/  LOP3.LUT R0, R0, 0x80000000, RZ, 0xc0, !PT ;  /* 0x8000000000007812 */ /* 0x000fc800078ec0ff */
[----:B------:R-:W-:Y:S01]  /*0f40*/  LOP3.LUT R0, R0, 0x7f800000, RZ, 0xfc, !PT ;  /* 0x7f80000000007812 */ /* 0x000fe200078efcff */
[----:B------:R-:W-:Y:S06]  /*0f50*/  BRA `(.L_x_359) ;  /* 0x0000000000047947 */ /* 0x000fec0003800000 */
.L_x_357:
[----:B------:R-:W-:-:S07]  /*0f60*/  IMAD R0, R7, 0x800000, R0 ;  /* 0x0080000007007824 */ /* 0x000fce00078e0200 */
.L_x_359:
[----:B------:R-:W-:Y:S05]  /*0f70*/  BSYNC.RECONVERGENT B2 ;  /* 0x0000000000027941 */ /* 0x000fea0003800200 */
.L_x_356:
[----:B------:R-:W-:Y:S05]  /*0f80*/  BRA `(.L_x_360) ;  /* 0x0000000000207947 */ /* 0x000fea0003800000 */
.L_x_355:
[----:B------:R-:W-:-:S04]  /*0f90*/  LOP3.LUT R0, R3, 0x80000000, R0, 0x48, !PT ;  /* 0x8000000003007812 */ /* 0x000fc800078e4800 */
[----:B------:R-:W-:Y:S01]  /*0fa0*/  LOP3.LUT R0, R0, 0x7f800000, RZ, 0xfc, !PT ;  /* 0x7f80000000007812 */ /* 0x000fe200078efcff */
[----:B------:R-:W-:Y:S06]  /*0fb0*/  BRA `(.L_x_360) ;  /* 0x0000000000147947 */ /* 0x000fec0003800000 */
.L_x_354:
[----:B------:R-:W-:Y:S01]  /*0fc0*/  LOP3.LUT R0, R3, 0x80000000, R0, 0x48, !PT ;  /* 0x8000000003007812 */ /* 0x000fe200078e4800 */
[----:B------:R-:W-:Y:S06]  /*0fd0*/  BRA `(.L_x_360) ;  /* 0x00000000000c7947 */ /* 0x000fec0003800000 */
.L_x_353:
[----:B------:R-:W0:Y:S01]  /*0fe0*/  MUFU.RSQ R0, -QNAN ;  /* 0xffc0000000007908 */ /* 0x000e220000001400 */
[----:B------:R-:W-:Y:S05]  /*0ff0*/  BRA `(.L_x_360) ;  /* 0x0000000000047947 */ /* 0x000fea0003800000 */
.L_x_352:
[----:B------:R-:W-:-:S07]  /*1000*/  FADD.FTZ R0, R0, R3 ;  /* 0x0000000300007221 */ /* 0x000fce0000010000 */
.L_x_360:
[----:B------:R-:W-:Y:S05]  /*1010*/  BSYNC.RECONVERGENT B1 ;  /* 0x0000000000017941 */ /* 0x000fea0003800200 */
.L_x_350:
[----:B------:R-:W-:Y:S02]  /*1020*/  IMAD.MOV.U32 R6, RZ, RZ, R4 ;  /* 0x000000ffff067224 */ /* 0x000fe400078e0004 */
[----:B------:R-:W-:-:S04]  /*1030*/  IMAD.MOV.U32 R7, RZ, RZ, 0x0 ;  /* 0x00000000ff077424 */ /* 0x000fc800078e00ff */
[----:B0-----:R-:W-:Y:S05]  /*1040*/  RET.REL.NODEC R6 `(sparse_trsv_lower_level_f32) ;  /* 0xffffffec06ec7950 */ /* 0x001fea0003c3ffff */
.L_x_361:
        /* <DEDUP_REMOVED lines=11> */
.L_x_375:


//--------------------- .nv.shared.reserved.0     --------------------------
	.section	.nv.shared.reserved.0,"aw",@nobits
	.weak		__nv_reservedSMEM_offset_0_alias
	.size		__nv_reservedSMEM_offset_0_alias, 0, 64
	.other		__nv_reservedSMEM_offset_0_alias,@"STO_CUDA_RESERVED_SHARED STV_DEFAULT"
__nv_reservedSMEM_offset_0_alias:
	.zero		0
	.zero		64


//--------------------- .nv.constant0.extract_lower_scatter_f64 --------------------------
	.section	.nv.constant0.extract_lower_scatter_f64,"a",@progbits
	.sectionflags	@""
	.align	4
.nv.constant0.extract_lower_scatter_f64:
	.zero		924


//--------------------- .nv.constant0.extract_lower_scatter_f32 --------------------------
	.section	.nv.constant0.extract_lower_scatter_f32,"a",@progbits
	.sectionflags	@""
	.align	4
.nv.constant0.extract_lower_scatter_f32:
	.zero		924


//--------------------- .nv.constant0.split_lu_scatter_f64 --------------------------
	.section	.nv.constant0.split_lu_scatter_f64,"a",@progbits
	.sectionflags	@""
	.align	4
.nv.constant0.split_lu_scatter_f64:
	.zero		940


//--------------------- .nv.constant0.split_lu_scatter_f32 --------------------------
	.section	.nv.constant0.split_lu_scatter_f32,"a",@progbits
	.sectionflags	@""
	.align	4
.nv.constant0.split_lu_scatter_f32:
	.zero		940


//--------------------- .nv.constant0.copy_f64    --------------------------
	.section	.nv.constant0.copy_f64,"a",@progbits
	.sectionflags	@""
	.align	4
.nv.constant0.copy_f64:
	.zero		916


//--------------------- .nv.constant0.copy_f32    --------------------------
	.section	.nv.constant0.copy_f32,"a",@progbits
	.sectionflags	@""
	.align	4
.nv.constant0.copy_f32:
	.zero		916


//--------------------- .nv.constant0.find_diag_indices --------------------------
	.section	.nv.constant0.find_diag_indices,"a",@progbits
	.sectionflags	@""
	.align	4
.nv.constant0.find_diag_indices:
	.zero		924


//--------------------- .nv.constant0.sparse_trsv_upper_level_multi_rhs_f64 --------------------------
	.section	.nv.constant0.sparse_trsv_upper_level_multi_rhs_f64,"a",@progbits
	.sectionflags	@""
	.align	4
.nv.constant0.sparse_trsv_upper_level_multi_rhs_f64:
	.zero		956


//--------------------- .nv.constant0.sparse_trsv_upper_level_multi_rhs_f32 --------------------------
	.section	.nv.constant0.sparse_trsv_upper_level_multi_rhs_f32,"a",@progbits
	.sectionflags	@""
	.align	4
.nv.constant0.sparse_trsv_upper_level_multi_rhs_f32:
	.zero		956


//--------------------- .nv.constant0.sparse_trsv_lower_level_multi_rhs_f64 --------------------------
	.section	.nv.constant0.sparse_trsv_lower_level_multi_rhs_f64,"a",@progbits
	.sectionflags	@""
	.align	4
.nv.constant0.sparse_trsv_lower_level_multi_rhs_f64:
	.zero		957


//--------------------- .nv.constant0.sparse_trsv_lower_level_multi_rhs_f32 --------------------------
	.section	.nv.constant0.sparse_trsv_lower_level_multi_rhs_f32,"a",@progbits
	.sectionflags	@""
	.align	4
.nv.constant0.sparse_trsv_lower_level_multi_rhs_f32:
	.zero		957


//--------------------- .nv.constant0.ic0_level_f64 --------------------------
	.section	.nv.constant0.ic0_level_f64,"a",@progbits
	.sectionflags	@""
	.align	4
.nv.constant0.ic0_level_f64:
	.zero		960


//--------------------- .nv.constant0.ic0_level_f32 --------------------------
	.section	.nv.constant0.ic0_level_f32,"a",@progbits
	.sectionflags	@""
	.align	4
.nv.constant0.ic0_level_f32:
	.zero		952


//--------------------- .nv.constant0.ilu0_level_f64 --------------------------
	.section	.nv.constant0.ilu0_level_f64,"a",@progbits
	.sectionflags	@""
	.align	4
.nv.constant0.ilu0_level_f64:
	.zero		960


//--------------------- .nv.constant0.ilu0_level_f32 --------------------------
	.section	.nv.constant0.ilu0_level_f32,"a",@progbits
	.sectionflags	@""
	.align	4
.nv.constant0.ilu0_level_f32:
	.zero		952


//--------------------- .nv.constant0.sparse_trsv_upper_level_f64 --------------------------
	.section	.nv.constant0.sparse_trsv_upper_level_f64,"a",@progbits
	.sectionflags	@""
	.align	4
.nv.constant0.sparse_trsv_upper_level_f64:
	.zero		956


//--------------------- .nv.constant0.sparse_trsv_upper_level_f32 --------------------------
	.section	.nv.constant0.sparse_trsv_upper_level_f32,"a",@progbits
	.sectionflags	@""
	.align	4
.nv.constant0.sparse_trsv_upper_level_f32:
	.zero		956


//--------------------- .nv.constant0.sparse_trsv_lower_level_f64 --------------------------
	.section	.nv.constant0.sparse_trsv_lower_level_f64,"a",@progbits
	.sectionflags	@""
	.align	4
.nv.constant0.sparse_trsv_lower_level_f64:
	.zero		957


//--------------------- .nv.constant0.sparse_trsv_lower_level_f32 --------------------------
	.section	.nv.constant0.sparse_trsv_lower_level_f32,"a",@progbits
	.sectionflags	@""
	.align	4
.nv.constant0.sparse_trsv_lower_level_f32:
	.zero		957


//--------------------- SYMBOLS --------------------------

	.type		.nv.reservedSmem.offset0,@object
	.size		.nv.reservedSmem.offset0,0x4
